def attn_fwd(
    Q,
    K,
    V,
    Out,
    Lse,
    sm_scale,
    stride_qz,
    stride_qh,
    stride_qm,
    stride_qk,
    stride_kz,
    stride_kh,
    stride_kn,
    stride_kk,
    stride_vz,
    stride_vh,
    stride_vn,
    stride_vk,
    stride_oz,
    stride_oh,
    stride_om,
    stride_ok,
    seqlen_q,
    seqlen_k,
    BLOCK_M: tl.constexpr,
    BLOCK_N: tl.constexpr,
    HEAD_DIM: tl.constexpr,
    CAUSAL: tl.constexpr,
):
    start_m = tl.program_id(0)
    off_hz = tl.program_id(1)
    q_off = off_hz * stride_qh
    k_off = off_hz * stride_kh
    v_off = off_hz * stride_vh
    offs_m = start_m * BLOCK_M + tl.arange(0, BLOCK_M)
    offs_d = tl.arange(0, HEAD_DIM)
    offs_n = tl.arange(0, BLOCK_N)
    q_ptrs = Q + q_off + offs_m[:, None] * stride_qm + offs_d[None, :] * stride_qk
    k_ptrs = K + k_off + offs_d[:, None] * stride_kk + offs_n[None, :] * stride_kn
    v_ptrs = V + v_off + offs_n[:, None] * stride_vn + offs_d[None, :] * stride_vk
    m_i = tl.full([BLOCK_M], float("-inf"), dtype=tl.float32)
    l_i = tl.zeros([BLOCK_M], dtype=tl.float32) + 1.0
    acc = tl.zeros([BLOCK_M, HEAD_DIM], dtype=tl.float32)
    q = tl.load(q_ptrs)
    acc, l_i, m_i = _attn_fwd_inner(
        acc,
        l_i,
        m_i,
        q,
        k_ptrs,
        v_ptrs,
        sm_scale,
        stride_kn,
        stride_vn,
        start_m,
        seqlen_k,
        BLOCK_M,
        BLOCK_N,
        HEAD_DIM,
        CAUSAL,
    )
    acc = acc / l_i[:, None]
    lse = m_i + tl.math.log2(l_i) / 1.4426950408889634
    o_ptrs = (
        Out
        + off_hz * stride_oh
        + offs_m[:, None] * stride_om
        + offs_d[None, :] * stride_ok
    )
    tl.store(o_ptrs, acc.to(Out.dtype.element_ty))
    tl.store(Lse + off_hz * seqlen_q + offs_m, lse)

# config = {"BLOCK_M": 64, "BLOCK_N": 128, "HEAD_DIM": 512, "arch": "sm_80", "causal": false, "dtype": "fp16", "num_stages": 2, "num_warps": 4}
# arch = sm_80


// ===== COMPILED SASS (sm_80) =====

	.target	sm_80

	.elftype	@"ET_EXEC"


//--------------------- .note.nv.tkinfo           --------------------------
	.section	.note.nv.tkinfo,"",@"SHT_NOTE"
	.sectionflags	@"SHF_NOTE_NV_TKINFO"
	.tkinfo
        /*0018*/ 	.word	0x00000002
        /*0030*/ 	.string	""
        /*0030*/ 	.string	"ptxas"
        /*0030*/ 	.string	"Cuda compilation tools, release 13.0, V13.0.88"
        /*0030*/ 	.string	"Build cuda_13.0.r13.0/compiler.36424714_0"
        /*0030*/ 	.string	"-v  -suppress-debug-info  -lineinfo  -arch sm_80 "



//--------------------- .note.nv.cuinfo           --------------------------
	.section	.note.nv.cuinfo,"",@"SHT_NOTE"
	.sectionflags	@"SHF_NOTE_NV_CUINFO"
        /*0018*/ 	.short	0x0002
        /*001a*/ 	.short	0x0050
        /*001c*/ 	.short	0x0082
	.zero		2


//--------------------- .nv.info                  --------------------------
	.section	.nv.info,"",@"SHT_CUDA_INFO"
	.align	4


	//----- nvinfo : EIATTR_REGCOUNT
	.align		4
        /*0000*/ 	.byte	0x04, 0x2f
        /*0002*/ 	.short	(.L_2 - .L_1)
	.align		4
.L_1:
        /*0004*/ 	.word	index@(attn_fwd)
        /*0008*/ 	.word	0x00000020


	//----- nvinfo : EIATTR_FRAME_SIZE
	.align		4
.L_2:
        /*000c*/ 	.byte	0x04, 0x11
        /*000e*/ 	.short	(.L_4 - .L_3)
	.align		4
.L_3:
        /*0010*/ 	.word	index@(attn_fwd)
        /*0014*/ 	.word	0x00005440


	//----- nvinfo : EIATTR_MIN_STACK_SIZE
	.align		4
.L_4:
        /*0018*/ 	.byte	0x04, 0x12
        /*001a*/ 	.short	(.L_6 - .L_5)
	.align		4
.L_5:
        /*001c*/ 	.word	index@(attn_fwd)
        /*0020*/ 	.word	0x00005440
.L_6:


//--------------------- .nv.info.attn_fwd         --------------------------
	.section	.nv.info.attn_fwd,"",@"SHT_CUDA_INFO"
	.sectionflags	@""
	.align	4


	//----- nvinfo : EIATTR_CUDA_API_VERSION
	.align		4
        /*0000*/ 	.byte	0x04, 0x37
        /*0002*/ 	.short	(.L_8 - .L_7)
.L_7:
        /*0004*/ 	.word	0x00000082


	//----- nvinfo : EIATTR_SW2861232_WAR
	.align		4
.L_8:
        /*0008*/ 	.byte	0x01, 0x35
	.zero		2


	//----- nvinfo : EIATTR_PARAM_CBANK
	.align		4
        /*000c*/ 	.byte	0x04, 0x0a
        /*000e*/ 	.short	(.L_10 - .L_9)
	.align		4
.L_9:
        /*0010*/ 	.word	index@(.nv.constant0.attn_fwd)
        /*0014*/ 	.short	0x0160
        /*0016*/ 	.short	0x0088


	//----- nvinfo : EIATTR_CBANK_PARAM_SIZE
	.align		4
.L_10:
        /*0018*/ 	.byte	0x03, 0x19
        /*001a*/ 	.short	0x0088


	//----- nvinfo : EIATTR_KPARAM_INFO
	.align		4
        /*001c*/ 	.byte	0x04, 0x17
        /*001e*/ 	.short	(.L_12 - .L_11)
.L_11:
        /*0020*/ 	.word	0x00000000
        /*0024*/ 	.short	0x0019
        /*0026*/ 	.short	0x0080
        /*0028*/ 	.byte	0x00, 0xf4, 0x21, 0x00


	//----- nvinfo : EIATTR_KPARAM_INFO
	.align		4
.L_12:
        /*002c*/ 	.byte	0x04, 0x17
        /*002e*/ 	.short	(.L_14 - .L_13)
.L_13:
        /*0030*/ 	.word	0x00000000
        /*0034*/ 	.short	0x0018
        /*0036*/ 	.short	0x0078
        /*0038*/ 	.byte	0x00, 0xf4, 0x21, 0x00


	//----- nvinfo : EIATTR_KPARAM_INFO
	.align		4
.L_14:
        /*003c*/ 	.byte	0x04, 0x17
        /*003e*/ 	.short	(.L_16 - .L_15)
.L_15:
        /*0040*/ 	.word	0x00000000
        /*0044*/ 	.short	0x0017
        /*0046*/ 	.short	0x0070
        /*0048*/ 	.byte	0x00, 0xf0, 0x11, 0x00


	//----- nvinfo : EIATTR_KPARAM_INFO
	.align		4
.L_16:
        /*004c*/ 	.byte	0x04, 0x17
        /*004e*/ 	.short	(.L_18 - .L_17)
.L_17:
        /*0050*/ 	.word	0x00000000
        /*0054*/ 	.short	0x0016
        /*0056*/ 	.short	0x006c
        /*0058*/ 	.byte	0x00, 0xf0, 0x11, 0x00


	//----- nvinfo : EIATTR_KPARAM_INFO
	.align		4
.L_18:
        /*005c*/ 	.byte	0x04, 0x17
        /*005e*/ 	.short	(.L_20 - .L_19)
.L_19:
        /*0060*/ 	.word	0x00000000
        /*0064*/ 	.short	0x0015
        /*0066*/ 	.short	0x0068
        /*0068*/ 	.byte	0x00, 0xf0, 0x11, 0x00


	//----- nvinfo : EIATTR_KPARAM_INFO
	.align		4
.L_20:
        /*006c*/ 	.byte	0x04, 0x17
        /*006e*/ 	.short	(.L_22 - .L_21)
.L_21:
        /*0070*/ 	.word	0x00000000
        /*0074*/ 	.short	0x0014
        /*0076*/ 	.short	0x0064
        /*0078*/ 	.byte	0x00, 0xf0, 0x11, 0x00


	//----- nvinfo : EIATTR_KPARAM_INFO
	.align		4
.L_22:
        /*007c*/ 	.byte	0x04, 0x17
        /*007e*/ 	.short	(.L_24 - .L_23)
.L_23:
        /*0080*/ 	.word	0x00000000
        /*0084*/ 	.short	0x0013
        /*0086*/ 	.short	0x0060
        /*0088*/ 	.byte	0x00, 0xf0, 0x11, 0x00


	//----- nvinfo : EIATTR_KPARAM_INFO
	.align		4
.L_24:
        /*008c*/ 	.byte	0x04, 0x17
        /*008e*/ 	.short	(.L_26 - .L_25)
.L_25:
        /*0090*/ 	.word	0x00000000
        /*0094*/ 	.short	0x0012
        /*0096*/ 	.short	0x005c
        /*0098*/ 	.byte	0x00, 0xf0, 0x11, 0x00


	//----- nvinfo : EIATTR_KPARAM_INFO
	.align		4
.L_26:
        /*009c*/ 	.byte	0x04, 0x17
        /*009e*/ 	.short	(.L_28 - .L_27)
.L_27:
        /*00a0*/ 	.word	0x00000000
        /*00a4*/ 	.short	0x0011
        /*00a6*/ 	.short	0x0058
        /*00a8*/ 	.byte	0x00, 0xf0, 0x11, 0x00


	//----- nvinfo : EIATTR_KPARAM_INFO
	.align		4
.L_28:
        /*00ac*/ 	.byte	0x04, 0x17
        /*00ae*/ 	.short	(.L_30 - .L_29)
.L_29:
        /*00b0*/ 	.word	0x00000000
        /*00b4*/ 	.short	0x0010
        /*00b6*/ 	.short	0x0054
        /*00b8*/ 	.byte	0x00, 0xf0, 0x11, 0x00


	//----- nvinfo : EIATTR_KPARAM_INFO
	.align		4
.L_30:
        /*00bc*/ 	.byte	0x04, 0x17
        /*00be*/ 	.short	(.L_32 - .L_31)
.L_31:
        /*00c0*/ 	.word	0x00000000
        /*00c4*/ 	.short	0x000f
        /*00c6*/ 	.short	0x0050
        /*00c8*/ 	.byte	0x00, 0xf0, 0x11, 0x00


	//----- nvinfo : EIATTR_KPARAM_INFO
	.align		4
.L_32:
        /*00cc*/ 	.byte	0x04, 0x17
        /*00ce*/ 	.short	(.L_34 - .L_33)
.L_33:
        /*00d0*/ 	.word	0x00000000
        /*00d4*/ 	.short	0x000e
        /*00d6*/ 	.short	0x004c
        /*00d8*/ 	.byte	0x00, 0xf0, 0x11, 0x00


	//----- nvinfo : EIATTR_KPARAM_INFO
	.align		4
.L_34:
        /*00dc*/ 	.byte	0x04, 0x17
        /*00de*/ 	.short	(.L_36 - .L_35)
.L_35:
        /*00e0*/ 	.word	0x00000000
        /*00e4*/ 	.short	0x000d
        /*00e6*/ 	.short	0x0048
        /*00e8*/ 	.byte	0x00, 0xf0, 0x11, 0x00


	//----- nvinfo : EIATTR_KPARAM_INFO
	.align		4
.L_36:
        /*00ec*/ 	.byte	0x04, 0x17
        /*00ee*/ 	.short	(.L_38 - .L_37)
.L_37:
        /*00f0*/ 	.word	0x00000000
        /*00f4*/ 	.short	0x000c
        /*00f6*/ 	.short	0x0044
        /*00f8*/ 	.byte	0x00, 0xf0, 0x11, 0x00


	//----- nvinfo : EIATTR_KPARAM_INFO
	.align		4
.L_38:
        /*00fc*/ 	.byte	0x04, 0x17
        /*00fe*/ 	.short	(.L_40 - .L_39)
.L_39:
        /*0100*/ 	.word	0x00000000
        /*0104*/ 	.short	0x000b
        /*0106*/ 	.short	0x0040
        /*0108*/ 	.byte	0x00, 0xf0, 0x11, 0x00


	//----- nvinfo : EIATTR_KPARAM_INFO
	.align		4
.L_40:
        /*010c*/ 	.byte	0x04, 0x17
        /*010e*/ 	.short	(.L_42 - .L_41)
.L_41:
        /*0110*/ 	.word	0x00000000
        /*0114*/ 	.short	0x000a
        /*0116*/ 	.short	0x003c
        /*0118*/ 	.byte	0x00, 0xf0, 0x11, 0x00


	//----- nvinfo : EIATTR_KPARAM_INFO
	.align		4
.L_42:
        /*011c*/ 	.byte	0x04, 0x17
        /*011e*/ 	.short	(.L_44 - .L_43)
.L_43:
        /*0120*/ 	.word	0x00000000
        /*0124*/ 	.short	0x0009
        /*0126*/ 	.short	0x0038
        /*0128*/ 	.byte	0x00, 0xf0, 0x11, 0x00


	//----- nvinfo : EIATTR_KPARAM_INFO
	.align		4
.L_44:
        /*012c*/ 	.byte	0x04, 0x17
        /*012e*/ 	.short	(.L_46 - .L_45)
.L_45:
        /*0130*/ 	.word	0x00000000
        /*0134*/ 	.short	0x0008
        /*0136*/ 	.short	0x0034
        /*0138*/ 	.byte	0x00, 0xf0, 0x11, 0x00


	//----- nvinfo : EIATTR_KPARAM_INFO
	.align		4
.L_46:
        /*013c*/ 	.byte	0x04, 0x17
        /*013e*/ 	.short	(.L_48 - .L_47)
.L_47:
        /*0140*/ 	.word	0x00000000
        /*0144*/ 	.short	0x0007
        /*0146*/ 	.short	0x0030
        /*0148*/ 	.byte	0x00, 0xf0, 0x11, 0x00


	//----- nvinfo : EIATTR_KPARAM_INFO
	.align		4
.L_48:
        /*014c*/ 	.byte	0x04, 0x17
        /*014e*/ 	.short	(.L_50 - .L_49)
.L_49:
        /*0150*/ 	.word	0x00000000
        /*0154*/ 	.short	0x0006
        /*0156*/ 	.short	0x002c
        /*0158*/ 	.byte	0x00, 0xf0, 0x11, 0x00


	//----- nvinfo : EIATTR_KPARAM_INFO
	.align		4
.L_50:
        /*015c*/ 	.byte	0x04, 0x17
        /*015e*/ 	.short	(.L_52 - .L_51)
.L_51:
        /*0160*/ 	.word	0x00000000
        /*0164*/ 	.short	0x0005
        /*0166*/ 	.short	0x0028
        /*0168*/ 	.byte	0x00, 0xf0, 0x11, 0x00


	//----- nvinfo : EIATTR_KPARAM_INFO
	.align		4
.L_52:
        /*016c*/ 	.byte	0x04, 0x17
        /*016e*/ 	.short	(.L_54 - .L_53)
.L_53:
        /*0170*/ 	.word	0x00000000
        /*0174*/ 	.short	0x0004
        /*0176*/ 	.short	0x0020
        /*0178*/ 	.byte	0x00, 0xf4, 0x21, 0x00


	//----- nvinfo : EIATTR_KPARAM_INFO
	.align		4
.L_54:
        /*017c*/ 	.byte	0x04, 0x17
        /*017e*/ 	.short	(.L_56 - .L_55)
.L_55:
        /*0180*/ 	.word	0x00000000
        /*0184*/ 	.short	0x0003
        /*0186*/ 	.short	0x0018
        /*0188*/ 	.byte	0x00, 0xf4, 0x21, 0x00


	//----- nvinfo : EIATTR_KPARAM_INFO
	.align		4
.L_56:
        /*018c*/ 	.byte	0x04, 0x17
        /*018e*/ 	.short	(.L_58 - .L_57)
.L_57:
        /*0190*/ 	.word	0x00000000
        /*0194*/ 	.short	0x0002
        /*0196*/ 	.short	0x0010
        /*0198*/ 	.byte	0x00, 0xf4, 0x21, 0x00


	//----- nvinfo : EIATTR_KPARAM_INFO
	.align		4
.L_58:
        /*019c*/ 	.byte	0x04, 0x17
        /*019e*/ 	.short	(.L_60 - .L_59)
.L_59:
        /*01a0*/ 	.word	0x00000000
        /*01a4*/ 	.short	0x0001
        /*01a6*/ 	.short	0x0008
        /*01a8*/ 	.byte	0x00, 0xf4, 0x21, 0x00


	//----- nvinfo : EIATTR_KPARAM_INFO
	.align		4
.L_60:
        /*01ac*/ 	.byte	0x04, 0x17
        /*01ae*/ 	.short	(.L_62 - .L_61)
.L_61:
        /*01b0*/ 	.word	0x00000000
        /*01b4*/ 	.short	0x0000
        /*01b6*/ 	.short	0x0000
        /*01b8*/ 	.byte	0x00, 0xf4, 0x21, 0x00


	//----- nvinfo : EIATTR_MAXREG_COUNT
	.align		4
.L_62:
        /*01bc*/ 	.byte	0x03, 0x1b
        /*01be*/ 	.short	0x00ff


	//----- nvinfo : EIATTR_NUM_BARRIERS
	.align		4
        /*01c0*/ 	.byte	0x02, 0x4c
        /*01c2*/ 	.byte	0x01
	.zero		1


	//----- nvinfo : EIATTR_ANNOTATIONS
	.align		4
        /*01c4*/ 	.byte	0x04, 0x55
        /*01c6*/ 	.short	(.L_64 - .L_63)


	//   ....[0]....
.L_63:
        /*01c8*/ 	.word	0x00000001
        /*01cc*/ 	.byte	0xf0, 0x00, 0x00, 0x00, 0x01, 0x00, 0x00, 0x00, 0x60, 0x04, 0x00, 0x00, 0x01, 0x00, 0x00, 0x00
        /* <DEDUP_REMOVED lines=1827> */
        /*740c*/ 	.byte	0x50, 0x30, 0x02, 0x00, 0x01, 0x00, 0x00, 0x00, 0x60, 0x30, 0x02, 0x00


	//----- nvinfo : EIATTR_MERCURY_ISA_VERSION
	.align		4
.L_64:
        /*7418*/ 	.byte	0x03, 0x5f
        /*741a*/ 	.short	0x0000


	//----- nvinfo : EIATTR_COOP_GROUP_MASK_REGIDS
	.align		4
        /*741c*/ 	.byte	0x04, 0x29
        /*741e*/ 	.short	(.L_66 - .L_65)


	//   ....[0]....
.L_65:
        /*7420*/ 	.word	0xffffffff


	//   ....[1]....
        /*7424*/ 	.word	0xffffffff


	//   ....[2]....
        /*7428*/ 	.word	0xffffffff


	//   ....[3]....
        /*742c*/ 	.word	0xffffffff


	//   ....[4]....
        /*7430*/ 	.word	0xffffffff


	//   ....[5]....
        /*7434*/ 	.word	0xffffffff


	//   ....[6]....
        /*7438*/ 	.word	0xffffffff


	//   ....[7]....
        /*743c*/ 	.word	0xffffffff


	//   ....[8]....
        /*7440*/ 	.word	0xffffffff


	//   ....[9]....
        /*7444*/ 	.word	0xffffffff


	//   ....[10]....
        /*7448*/ 	.word	0xffffffff


	//   ....[11]....
        /*744c*/ 	.word	0xffffffff


	//   ....[12]....
        /*7450*/ 	.word	0xffffffff


	//   ....[13]....
        /*7454*/ 	.word	0xffffffff


	//   ....[14]....
        /*7458*/ 	.word	0xffffffff


	//   ....[15]....
        /*745c*/ 	.word	0xffffffff


	//   ....[16]....
        /*7460*/ 	.word	0xffffffff


	//   ....[17]....
        /*7464*/ 	.word	0xffffffff


	//   ....[18]....
        /*7468*/ 	.word	0xffffffff


	//   ....[19]....
        /*746c*/ 	.word	0xffffffff


	//   ....[20]....
        /*7470*/ 	.word	0xffffffff


	//   ....[21]....
        /*7474*/ 	.word	0xffffffff


	//   ....[22]....
        /*7478*/ 	.word	0xffffffff


	//   ....[23]....
        /*747c*/ 	.word	0xffffffff


	//   ....[24]....
        /*7480*/ 	.word	0xffffffff


	//   ....[25]....
        /*7484*/ 	.word	0xffffffff


	//   ....[26]....
        /*7488*/ 	.word	0xffffffff


	//   ....[27]....
        /*748c*/ 	.word	0xffffffff


	//   ....[28]....
        /*7490*/ 	.word	0xffffffff


	//   ....[29]....
        /*7494*/ 	.word	0xffffffff


	//   ....[30]....
        /*7498*/ 	.word	0xffffffff


	//   ....[31]....
        /*749c*/ 	.word	0xffffffff


	//   ....[32]....
        /*74a0*/ 	.word	0xffffffff


	//   ....[33]....
        /*74a4*/ 	.word	0xffffffff


	//   ....[34]....
        /*74a8*/ 	.word	0xffffffff


	//   ....[35]....
        /*74ac*/ 	.word	0xffffffff


	//   ....[36]....
        /*74b0*/ 	.word	0xffffffff


	//   ....[37]....
        /*74b4*/ 	.word	0xffffffff


	//   ....[38]....
        /*74b8*/ 	.word	0xffffffff


	//   ....[39]....
        /*74bc*/ 	.word	0xffffffff


	//----- nvinfo : EIATTR_COOP_GROUP_INSTR_OFFSETS
	.align		4
.L_66:
        /*74c0*/ 	.byte	0x04, 0x28
        /*74c2*/ 	.short	(.L_68 - .L_67)


	//   ....[0]....
.L_67:
        /*74c4*/ 	.word	0x000456a0


	//   ....[1]....
        /*74c8*/ 	.word	0x000456c0


	//   ....[2]....
        /*74cc*/ 	.word	0x000456e0


	//   ....[3]....
        /*74d0*/ 	.word	0x00045700


	//   ....[4]....
        /*74d4*/ 	.word	0x00045720


	//   ....[5]....
        /*74d8*/ 	.word	0x00045730


	//   ....[6]....
        /*74dc*/ 	.word	0x00045740


	//   ....[7]....
        /*74e0*/ 	.word	0x000458a0


	//   ....[8]....
        /*74e4*/ 	.word	0x00045a00


	//   ....[9]....
        /*74e8*/ 	.word	0x00045a10


	//   ....[10]....
        /*74ec*/ 	.word	0x00045a60


	//   ....[11]....
        /*74f0*/ 	.word	0x00045a70


	//   ....[12]....
        /*74f4*/ 	.word	0x00045a80


	//   ....[13]....
        /*74f8*/ 	.word	0x00045ab0


	//   ....[14]....
        /*74fc*/ 	.word	0x00045ac0


	//   ....[15]....
        /*7500*/ 	.word	0x00045ad0


	//   ....[16]....
        /*7504*/ 	.word	0x00045d00


	//   ....[17]....
        /*7508*/ 	.word	0x00045d20


	//   ....[18]....
        /*750c*/ 	.word	0x00045d50


	//   ....[19]....
        /*7510*/ 	.word	0x00045d70


	//   ....[20]....
        /*7514*/ 	.word	0x00047cb0


	//   ....[21]....
        /*7518*/ 	.word	0x00047cc0


	//   ....[22]....
        /*751c*/ 	.word	0x00047cd0


	//   ....[23]....
        /*7520*/ 	.word	0x00047ce0


	//   ....[24]....
        /*7524*/ 	.word	0x00047cf0


	//   ....[25]....
        /*7528*/ 	.word	0x00047d00


	//   ....[26]....
        /*752c*/ 	.word	0x00047d10


	//   ....[27]....
        /*7530*/ 	.word	0x00047d20


	//   ....[28]....
        /*7534*/ 	.word	0x00047dc0


	//   ....[29]....
        /*7538*/ 	.word	0x00047df0


	//   ....[30]....
        /*753c*/ 	.word	0x00047e00


	//   ....[31]....
        /*7540*/ 	.word	0x00047e10


	//   ....[32]....
        /*7544*/ 	.word	0x00047e20


	//   ....[33]....
        /*7548*/ 	.word	0x00047e30


	//   ....[34]....
        /*754c*/ 	.word	0x00047e40


	//   ....[35]....
        /*7550*/ 	.word	0x00047e50


	//   ....[36]....
        /*7554*/ 	.word	0x00048240


	//   ....[37]....
        /*7558*/ 	.word	0x00048250


	//   ....[38]....
        /*755c*/ 	.word	0x000486d0


	//   ....[39]....
        /*7560*/ 	.word	0x000486e0


	//----- nvinfo : EIATTR_EXIT_INSTR_OFFSETS
	.align		4
.L_68:
        /*7564*/ 	.byte	0x04, 0x1c
        /*7566*/ 	.short	(.L_70 - .L_69)


	//   ....[0]....
.L_69:
        /*7568*/ 	.word	0x0008b670


	//   ....[1]....
        /*756c*/ 	.word	0x0008b7a0


	//----- nvinfo : EIATTR_REQNTID
	.align		4
.L_70:
        /*7570*/ 	.byte	0x04, 0x10
        /*7572*/ 	.short	(.L_72 - .L_71)
.L_71:
        /*7574*/ 	.word	0x00000080
        /*7578*/ 	.word	0x00000001
        /*757c*/ 	.word	0x00000001
.L_72:


//--------------------- .nv.callgraph             --------------------------
	.section	.nv.callgraph,"",@"SHT_CUDA_CALLGRAPH"
	.align	4
	.sectionentsize	8
	.align		4
        /*0000*/ 	.word	0x00000000
	.align		4
        /*0004*/ 	.word	0xffffffff
	.align		4
        /*0008*/ 	.word	0x00000000
	.align		4
        /*000c*/ 	.word	0xfffffffe
	.align		4
        /*0010*/ 	.word	0x00000000
	.align		4
        /*0014*/ 	.word	0xfffffffd
	.align		4
        /*0018*/ 	.word	0x00000000
	.align		4
        /*001c*/ 	.word	0xfffffffc


//--------------------- .nv.rel.action            --------------------------
	.section	.nv.rel.action,"",@"SHT_CUDA_RELOCINFO"
	.align	8
	.sectionentsize	8
        /*0000*/ 	.byte	0x73, 0x00, 0x00, 0x00, 0x00, 0x00, 0x00, 0x00, 0x00, 0x00, 0x00, 0x11, 0x25, 0x00, 0x05, 0x36


//--------------------- .nv.constant4             --------------------------
	.section	.nv.constant4,"a",@progbits
	.align	8
	.align		8
.nv.constant4:
        /*0000*/ 	.dword	_$_str


//--------------------- .nv.constant0.attn_fwd    --------------------------
	.section	.nv.constant0.attn_fwd,"a",@progbits
	.sectionflags	@""
	.align	4
.nv.constant0.attn_fwd:
	.zero		488


//--------------------- .text.attn_fwd            --------------------------
	.section	.text.attn_fwd,"ax",@progbits
	.sectioninfo	@"SHI_REGISTERS=32"
	.align	128
        .global         attn_fwd
        .type           attn_fwd,@function
        .size           attn_fwd,(.L_x_3 - attn_fwd)
        .other          attn_fwd,@"STO_CUDA_ENTRY STV_DEFAULT"
attn_fwd:
.text.attn_fwd:
[----:B------:R-:W-:Y:S02]  /*0000*/  MOV R1, c[0x0][0x28] ;  /* 0x00000a0000017a02 */ /* 0x000fe40000000f00 */
[----:B------:R-:W0:Y:S01]  /*0010*/  S2R R6, SR_TID.X ;  /* 0x0000000000067919 */ /* 0x000e220000002100 */
[----:B------:R-:W-:Y:S01]  /*0020*/  MOV R28, c[0x0][0x198] ;  /* 0x00006600001c7a02 */ /* 0x000fe20000000f00 */
[----:B------:R-:W-:Y:S01]  /*0030*/  ULDC.64 UR4, c[0x0][0x118] ;  /* 0x0000460000047ab9 */ /* 0x000fe20000000a00 */
[----:B------:R-:W-:Y:S01]  /*0040*/  IADD3 R1, R1, -0x5440, RZ ;  /* 0xffffabc001017810 */ /* 0x000fe20007ffe0ff */
[----:B------:R-:W1:Y:S04]  /*0050*/  S2R R3, SR_CTAID.X ;  /* 0x0000000000037919 */ /* 0x000e680000002500 */
[----:B------:R-:W2:Y:S01]  /*0060*/  S2R R4, SR_CTAID.Y ;  /* 0x0000000000047919 */ /* 0x000ea20000002600 */
[----:B0-----:R-:W-:Y:S02]  /*0070*/  LOP3.LUT R2, R6, 0x3f, RZ, 0xc0, !PT ;  /* 0x0000003f06027812 */ /* 0x001fe400078ec0ff */
[----:B------:R-:W-:-:S02]  /*0080*/  SHF.R.U32.HI R0, RZ, 0x6, R6 ;  /* 0x00000006ff007819 */ /* 0x000fc40000011606 */
[----:B------:R-:W-:Y:S01]  /*0090*/  SHF.L.U32 R11, R2, 0x1, RZ ;  /* 0x00000001020b7819 */ /* 0x000fe200000006ff */
[----:B-1----:R-:W-:Y:S01]  /*00a0*/  IMAD R3, R3, 0x40, R2 ;  /* 0x0000004003037824 */ /* 0x002fe200078e0202 */
[----:B------:R-:W-:Y:S01]  /*00b0*/  SGXT.U32 R5, R0, 0x1 ;  /* 0x000000010005781a */ /* 0x000fe20000000000 */
[----:B--2---:R-:W-:Y:S01]  /*00c0*/  IMAD R0, R4, c[0x0][0x190], RZ ;  /* 0x0000640004007a24 */ /* 0x004fe200078e02ff */
[----:B------:R-:W-:Y:S01]  /*00d0*/  SHF.R.S32.HI R6, RZ, 0x6, R6 ;  /* 0x00000006ff067819 */ /* 0x000fe20000011406 */
[----:B------:R-:W-:Y:S01]  /*00e0*/  IMAD R4, R3, c[0x0][0x194], RZ ;  /* 0x0000650003047a24 */ /* 0x000fe200078e02ff */
[----:B------:R0:W-:Y:S01]  /*00f0*/  STL [R1+0x2ed8], R3 ;  /* 0x002ed80301007387 */ /* 0x0001e20000100800 */
[----:B------:R-:W-:Y:S02]  /*0100*/  IMAD R9, R5, c[0x0][0x198], RZ ;  /* 0x0000660005097a24 */ /* 0x000fe400078e02ff */
[----:B------:R-:W-:Y:S01]  /*0110*/  IMAD.SHL.U32 R26, R0, 0x2, RZ ;  /* 0x00000002001a7824 */ /* 0x000fe200078e00ff */
[----:B------:R-:W-:Y:S01]  /*0120*/  SHF.L.U32 R7, R4, 0x1, RZ ;  /* 0x0000000104077819 */ /* 0x000fe200000006ff */
[----:B------:R-:W-:Y:S01]  /*0130*/  IMAD.HI R27, R0, 0x2, RZ ;  /* 0x00000002001b7827 */ /* 0x000fe200078e02ff */
[----:B------:R-:W-:-:S02]  /*0140*/  LEA R5, R28, R9, 0x1 ;  /* 0x000000091c057211 */ /* 0x000fc400078e08ff */
[----:B------:R-:W-:Y:S01]  /*0150*/  IADD3 R26, P0, P1, R7, c[0x0][0x160], R26 ;  /* 0x00005800071a7a10 */ /* 0x000fe2000791e01a */
[----:B------:R-:W-:Y:S01]  /*0160*/  IMAD.HI R4, R4, 0x2, RZ ;  /* 0x0000000204047827 */ /* 0x000fe200078e02ff */
[----:B0-----:R-:W-:Y:S02]  /*0170*/  LEA R3, R28, R5, 0x1 ;  /* 0x000000051c037211 */ /* 0x001fe400078e08ff */
[----:B------:R-:W-:Y:S02]  /*0180*/  SGXT R0, R6, 0x1 ;  /* 0x000000010600781a */ /* 0x000fe40000000200 */
[----:B------:R-:W-:Y:S02]  /*0190*/  IADD3.X R27, R4, c[0x0][0x164], R27, P0, P1 ;  /* 0x00005900041b7a10 */ /* 0x000fe400007e241b */
[----:B------:R-:W-:Y:S02]  /*01a0*/  LEA R17, R28, R3, 0x1 ;  /* 0x000000031c117211 */ /* 0x000fe400078e08ff */
[----:B------:R-:W-:-:S02]  /*01b0*/  LEA R8, P0, R9, R26, 0x1 ;  /* 0x0000001a09087211 */ /* 0x000fc400078008ff */
[-C--:B------:R-:W-:Y:S01]  /*01c0*/  LEA R4, P1, R5, R26.reuse, 0x1 ;  /* 0x0000001a05047211 */ /* 0x080fe200078208ff */
[C---:B------:R-:W-:Y:S01]  /*01d0*/  IMAD R15, R28.reuse, 0x2, R17 ;  /* 0x000000021c0f7824 */ /* 0x040fe200078e0211 */
[-C--:B------:R-:W-:Y:S02]  /*01e0*/  LEA.HI.X.SX32 R9, R9, R27.reuse, 0x1, P0 ;  /* 0x0000001b09097211 */ /* 0x080fe400000f0eff */
[----:B------:R-:W-:Y:S02]  /*01f0*/  LEA.HI.X.SX32 R5, R5, R27, 0x1, P1 ;  /* 0x0000001b05057211 */ /* 0x000fe400008f0eff */
[C---:B------:R-:W-:Y:S01]  /*0200*/  LEA R2, P0, R3.reuse, R26, 0x1 ;  /* 0x0000001a03027211 */ /* 0x040fe200078008ff */
[----:B------:R0:W2:Y:S01]  /*0210*/  LDG.E.U16 R21, [R8.64] ;  /* 0x0000000408157981 */ /* 0x0000a2000c1e1500 */
[C---:B------:R-:W-:Y:S02]  /*0220*/  LEA R7, R28.reuse, R15, 0x1 ;  /* 0x0000000f1c077211 */ /* 0x040fe400078e08ff */
[----:B------:R-:W-:Y:S01]  /*0230*/  LEA.HI.X.SX32 R3, R3, R27, 0x1, P0 ;  /* 0x0000001b03037211 */ /* 0x000fe200000f0eff */
[----:B------:R1:W3:Y:S01]  /*0240*/  LDG.E.U16 R14, [R4.64] ;  /* 0x00000004040e7981 */ /* 0x0002e2000c1e1500 */
[----:B------:R-:W-:Y:S01]  /*0250*/  LOP3.LUT R0, R11, 0x90, R0, 0x78, !PT ;  /* 0x000000900b007812 */ /* 0x000fe200078e7800 */
[----:B------:R-:W-:-:S02]  /*0260*/  IMAD R13, R28, 0x2, R7 ;  /* 0x000000021c0d7824 */ /* 0x000fc400078e0207 */
[----:B------:R4:W5:Y:S01]  /*0270*/  LDG.E.U16 R29, [R2.64] ;  /* 0x00000004021d7981 */ /* 0x000962000c1e1500 */
[-C--:B0-----:R-:W-:Y:S02]  /*0280*/  LEA R8, P1, R15, R26.reuse, 0x1 ;  /* 0x0000001a0f087211 */ /* 0x081fe400078208ff */
[C---:B------:R-:W-:Y:S02]  /*0290*/  LEA R12, R28.reuse, R13, 0x1 ;  /* 0x0000000d1c0c7211 */ /* 0x040fe400078e08ff */
[-C--:B-1----:R-:W-:Y:S02]  /*02a0*/  LEA R4, P0, R17, R26.reuse, 0x1 ;  /* 0x0000001a11047211 */ /* 0x082fe400078008ff */
[-C--:B------:R-:W-:Y:S02]  /*02b0*/  LEA.HI.X.SX32 R9, R15, R27.reuse, 0x1, P1 ;  /* 0x0000001b0f097211 */ /* 0x080fe400008f0eff */
[----:B------:R-:W-:Y:S02]  /*02c0*/  LEA.HI.X.SX32 R5, R17, R27, 0x1, P0 ;  /* 0x0000001b11057211 */ /* 0x000fe400000f0eff */
[----:B----4-:R-:W-:Y:S01]  /*02d0*/  LEA R2, P0, R7, R26, 0x1 ;  /* 0x0000001a07027211 */ /* 0x010fe200078008ff */
[----:B------:R0:W4:Y:S01]  /*02e0*/  LDG.E.U16 R22, [R8.64] ;  /* 0x0000000408167981 */ /* 0x000122000c1e1500 */
[----:B------:R-:W-:-:S02]  /*02f0*/  LEA R10, R28, R12, 0x1 ;  /* 0x0000000c1c0a7211 */ /* 0x000fc400078e08ff */
[----:B------:R-:W-:Y:S01]  /*0300*/  LEA.HI.X.SX32 R3, R7, R27, 0x1, P0 ;  /* 0x0000001b07037211 */ /* 0x000fe200000f0eff */
[----:B------:R1:W4:Y:S04]  /*0310*/  LDG.E.U16 R20, [R4.64] ;  /* 0x0000000404147981 */ /* 0x000328000c1e1500 */
[----:B------:R0:W4:Y:S01]  /*0320*/  LDG.E.U16 R19, [R2.64] ;  /* 0x0000000402137981 */ /* 0x000122000c1e1500 */
[----:B-1----:R-:W-:-:S04]  /*0330*/  LEA R4, P0, R13, R26, 0x1 ;  /* 0x0000001a0d047211 */ /* 0x002fc800078008ff */
[----:B------:R-:W-:-:S05]  /*0340*/  LEA.HI.X.SX32 R5, R13, R27, 0x1, P0 ;  /* 0x0000001b0d057211 */ /* 0x000fca00000f0eff */
[----:B------:R1:W4:Y:S01]  /*0350*/  LDG.E.U16 R23, [R4.64] ;  /* 0x0000000404177981 */ /* 0x000322000c1e1500 */
[-C--:B0-----:R-:W-:Y:S01]  /*0360*/  LEA R2, P0, R12, R26.reuse, 0x1 ;  /* 0x0000001a0c027211 */ /* 0x081fe200078008ff */
[----:B------:R-:W-:Y:S01]  /*0370*/  IMAD R6, R28, 0x2, R10 ;  /* 0x000000021c067824 */ /* 0x000fe200078e020a */
[----:B------:R-:W-:Y:S02]  /*0380*/  LEA R8, P1, R10, R26, 0x1 ;  /* 0x0000001a0a087211 */ /* 0x000fe400078208ff */
[-C--:B------:R-:W-:Y:S02]  /*0390*/  LEA.HI.X.SX32 R3, R12, R27.reuse, 0x1, P0 ;  /* 0x0000001b0c037211 */ /* 0x080fe400000f0eff */
[----:B------:R-:W-:Y:S02]  /*03a0*/  LEA R11, R28, R6, 0x1 ;  /* 0x000000061c0b7211 */ /* 0x000fe400078e08ff */
[----:B-1----:R-:W-:Y:S01]  /*03b0*/  LEA R4, P0, R6, R26, 0x1 ;  /* 0x0000001a06047211 */ /* 0x002fe200078008ff */
[----:B------:R0:W4:Y:S01]  /*03c0*/  LDG.E.U16 R24, [R2.64] ;  /* 0x0000000402187981 */ /* 0x000122000c1e1500 */
[----:B------:R-:W-:-:S02]  /*03d0*/  LEA.HI.X.SX32 R9, R10, R27, 0x1, P1 ;  /* 0x0000001b0a097211 */ /* 0x000fc400008f0eff */
[----:B------:R-:W-:Y:S02]  /*03e0*/  LEA R18, R28, R11, 0x1 ;  /* 0x0000000b1c127211 */ /* 0x000fe400078e08ff */
[----:B------:R-:W-:Y:S01]  /*03f0*/  LEA.HI.X.SX32 R5, R6, R27, 0x1, P0 ;  /* 0x0000001b06057211 */ /* 0x000fe200000f0eff */
[----:B------:R1:W4:Y:S01]  /*0400*/  LDG.E.U16 R25, [R8.64] ;  /* 0x0000000408197981 */ /* 0x000322000c1e1500 */
[----:B0-----:R-:W-:Y:S01]  /*0410*/  LEA R2, P0, R11, R26, 0x1 ;  /* 0x0000001a0b027211 */ /* 0x001fe200078008ff */
[----:B------:R-:W-:-:S03]  /*0420*/  IMAD R17, R28, 0x2, R18 ;  /* 0x000000021c117824 */ /* 0x000fc600078e0212 */
[----:B------:R-:W-:Y:S02]  /*0430*/  LEA.HI.X.SX32 R3, R11, R27, 0x1, P0 ;  /* 0x0000001b0b037211 */ /* 0x000fe400000f0eff */
[----:B-1----:R-:W-:-:S04]  /*0440*/  LEA R8, P0, R18, R26, 0x1 ;  /* 0x0000001a12087211 */ /* 0x002fc800078008ff */
[----:B------:R-:W-:Y:S01]  /*0450*/  LEA.HI.X.SX32 R9, R18, R27, 0x1, P0 ;  /* 0x0000001b12097211 */ /* 0x000fe200000f0eff */
[----:B--2---:R0:W-:Y:S04]  /*0460*/  STL [R1+0x368], R21 ;  /* 0x0003681501007387 */ /* 0x0041e80000100800 */
[----:B---3--:R-:W-:Y:S04]  /*0470*/  STL [R1+0x3e4], R14 ;  /* 0x0003e40e01007387 */ /* 0x008fe80000100800 */
[----:B-----5:R1:W-:Y:S04]  /*0480*/  STL [R1+0x3e8], R29 ;  /* 0x0003e81d01007387 */ /* 0x0203e80000100800 */
[----:B0-----:R0:W2:Y:S04]  /*0490*/  LDG.E.U16 R21, [R4.64] ;  /* 0x0000000404157981 */ /* 0x0010a8000c1e1500 */
[----:B-1----:R1:W3:Y:S01]  /*04a0*/  LDG.E.U16 R29, [R2.64] ;  /* 0x00000004021d7981 */ /* 0x0022e2000c1e1500 */
[----:B0-----:R-:W-:-:S03]  /*04b0*/  LEA R4, P1, R17, R26, 0x1 ;  /* 0x0000001a11047211 */ /* 0x001fc600078208ff */
[----:B----4-:R-:W-:Y:S01]  /*04c0*/  STL [R1+0x3e0], R20 ;  /* 0x0003e01401007387 */ /* 0x010fe20000100800 */
[----:B------:R-:W-:-:S03]  /*04d0*/  LEA.HI.X.SX32 R5, R17, R27, 0x1, P1 ;  /* 0x0000001b11057211 */ /* 0x000fc600008f0eff */
[----:B------:R0:W-:Y:S04]  /*04e0*/  STL [R1+0x35c], R22 ;  /* 0x00035c1601007387 */ /* 0x0001e80000100800 */
[----:B------:R-:W-:Y:S04]  /*04f0*/  STL [R1+0x3dc], R19 ;  /* 0x0003dc1301007387 */ /* 0x000fe80000100800 */
[----:B0-----:R0:W4:Y:S04]  /*0500*/  LDG.E.U16 R22, [R8.64] ;  /* 0x0000000408167981 */ /* 0x001128000c1e1500 */
[----:B------:R5:W-:Y:S04]  /*0510*/  STL [R1+0x3d8], R23 ;  /* 0x0003d81701007387 */ /* 0x000be80000100800 */
[----:B-----5:R5:W4:Y:S01]  /*0520*/  LDG.E.U16 R23, [R4.64] ;  /* 0x0000000404177981 */ /* 0x020b22000c1e1500 */
[----:B------:R-:W-:-:S04]  /*0530*/  LEA R7, R28, R17, 0x1 ;  /* 0x000000111c077211 */ /* 0x000fc800078e08ff */
[----:B------:R-:W-:Y:S02]  /*0540*/  LEA R16, R28, R7, 0x1 ;  /* 0x000000071c107211 */ /* 0x000fe400078e08ff */
[----:B-1----:R-:W-:-:S03]  /*0550*/  LEA R2, P0, R7, R26, 0x1 ;  /* 0x0000001a07027211 */ /* 0x002fc600078008ff */
[----:B------:R-:W-:Y:S01]  /*0560*/  IMAD R13, R28, 0x2, R16 ;  /* 0x000000021c0d7824 */ /* 0x000fe200078e0210 */
[----:B------:R-:W-:Y:S02]  /*0570*/  LEA.HI.X.SX32 R3, R7, R27, 0x1, P0 ;  /* 0x0000001b07037211 */ /* 0x000fe400000f0eff */
[----:B0-----:R-:W-:Y:S01]  /*0580*/  LEA R8, P0, R16, R26, 0x1 ;  /* 0x0000001a10087211 */ /* 0x001fe200078008ff */
[----:B------:R0:W-:Y:S01]  /*0590*/  STL [R1+0x3d4], R24 ;  /* 0x0003d41801007387 */ /* 0x0001e20000100800 */
[----:B------:R-:W-:Y:S02]  /*05a0*/  LEA R12, R28, R13, 0x1 ;  /* 0x0000000d1c0c7211 */ /* 0x000fe400078e08ff */
[----:B------:R-:W-:Y:S02]  /*05b0*/  LEA.HI.X.SX32 R9, R16, R27, 0x1, P0 ;  /* 0x0000001b10097211 */ /* 0x000fe400000f0eff */
[----:B------:R-:W-:Y:S01]  /*05c0*/  LEA R10, R28, R12, 0x1 ;  /* 0x0000000c1c0a7211 */ /* 0x000fe200078e08ff */
[----:B0-----:R0:W4:Y:S01]  /*05d0*/  LDG.E.U16 R24, [R2.64] ;  /* 0x0000000402187981 */ /* 0x001122000c1e1500 */
[----:B-----5:R-:W-:-:S03]  /*05e0*/  LEA R4, P1, R12, R26, 0x1 ;  /* 0x0000001a0c047211 */ /* 0x020fc600078208ff */
[----:B------:R-:W-:Y:S01]  /*05f0*/  IMAD R6, R28, 0x2, R10 ;  /* 0x000000021c067824 */ /* 0x000fe200078e020a */
[----:B------:R1:W-:Y:S01]  /*0600*/  STL [R1+0x358], R25 ;  /* 0x0003581901007387 */ /* 0x0003e20000100800 */
[CC--:B0-----:R-:W-:Y:S02]  /*0610*/  LEA R2, P0, R13.reuse, R26.reuse, 0x1 ;  /* 0x0000001a0d027211 */ /* 0x0c1fe400078008ff */
[-C--:B------:R-:W-:Y:S02]  /*0620*/  LEA.HI.X.SX32 R5, R12, R27.reuse, 0x1, P1 ;  /* 0x0000001b0c057211 */ /* 0x080fe400008f0eff */
[----:B------:R-:W-:Y:S01]  /*0630*/  LEA.HI.X.SX32 R3, R13, R27, 0x1, P0 ;  /* 0x0000001b0d037211 */ /* 0x000fe200000f0eff */
[----:B-1----:R0:W5:Y:S02]  /*0640*/  LDG.E.U16 R25, [R8.64] ;  /* 0x0000000408197981 */ /* 0x002164000c1e1500 */
[----:B0-----:R-:W-:-:S04]  /*0650*/  LEA R8, P0, R10, R26, 0x1 ;  /* 0x0000001a0a087211 */ /* 0x001fc800078008ff */
[----:B------:R-:W-:Y:S01]  /*0660*/  LEA.HI.X.SX32 R9, R10, R27, 0x1, P0 ;  /* 0x0000001b0a097211 */ /* 0x000fe200000f0eff */
[----:B--2---:R0:W-:Y:S04]  /*0670*/  STL [R1+0x3d0], R21 ;  /* 0x0003d01501007387 */ /* 0x0041e80000100800 */
[----:B---3--:R1:W-:Y:S04]  /*0680*/  STL [R1+0x3cc], R29 ;  /* 0x0003cc1d01007387 */ /* 0x0083e80000100800 */
[----:B0-----:R0:W2:Y:S04]  /*0690*/  LDG.E.U16 R21, [R2.64] ;  /* 0x0000000402157981 */ /* 0x0010a8000c1e1500 */
[----:B-1----:R1:W3:Y:S01]  /*06a0*/  LDG.E.U16 R29, [R4.64] ;  /* 0x00000004041d7981 */ /* 0x0022e2000c1e1500 */
[----:B0-----:R-:W-:-:S04]  /*06b0*/  LEA R2, P0, R6, R26, 0x1 ;  /* 0x0000001a06027211 */ /* 0x001fc800078008ff */
[----:B------:R-:W-:Y:S01]  /*06c0*/  LEA.HI.X.SX32 R3, R6, R27, 0x1, P0 ;  /* 0x0000001b06037211 */ /* 0x000fe200000f0eff */
[----:B----4-:R0:W-:Y:S04]  /*06d0*/  STL [R1+0x3c8], R22 ;  /* 0x0003c81601007387 */ /* 0x0101e80000100800 */
[----:B0-----:R0:W4:Y:S04]  /*06e0*/  LDG.E.U16 R22, [R8.64] ;  /* 0x0000000408167981 */ /* 0x001128000c1e1500 */
[----:B------:R0:W-:Y:S04]  /*06f0*/  STL [R1+0x140], R23 ;  /* 0x0001401701007387 */ /* 0x0001e80000100800 */
[----:B0-----:R0:W4:Y:S01]  /*0700*/  LDG.E.U16 R23, [R2.64] ;  /* 0x0000000402177981 */ /* 0x001122000c1e1500 */
[----:B------:R-:W-:-:S04]  /*0710*/  LEA R14, R28, R6, 0x1 ;  /* 0x000000061c0e7211 */ /* 0x000fc800078e08ff */
[----:B------:R-:W-:-:S05]  /*0720*/  LEA R11, R28, R14, 0x1 ;  /* 0x0000000e1c0b7211 */ /* 0x000fca00078e08ff */
[----:B------:R-:W-:-:S05]  /*0730*/  IMAD R15, R28, 0x2, R11 ;  /* 0x000000021c0f7824 */ /* 0x000fca00078e020b */
[----:B------:R-:W-:-:S04]  /*0740*/  LEA R20, R28, R15, 0x1 ;  /* 0x0000000f1c147211 */ /* 0x000fc800078e08ff */
[----:B------:R-:W-:-:S05]  /*0750*/  LEA R19, R28, R20, 0x1 ;  /* 0x000000141c137211 */ /* 0x000fca00078e08ff */
[----:B------:R-:W-:-:S05]  /*0760*/  IMAD R7, R28, 0x2, R19 ;  /* 0x000000021c077824 */ /* 0x000fca00078e0213 */
[----:B------:R-:W-:-:S04]  /*0770*/  LEA R18, R28, R7, 0x1 ;  /* 0x000000071c127211 */ /* 0x000fc800078e08ff */
[----:B------:R-:W-:-:S05]  /*0780*/  LEA R16, R28, R18, 0x1 ;  /* 0x000000121c107211 */ /* 0x000fca00078e08ff */
[----:B------:R-:W-:-:S05]  /*0790*/  IMAD R17, R28, 0x2, R16 ;  /* 0x000000021c117824 */ /* 0x000fca00078e0210 */
[----:B------:R-:W-:-:S04]  /*07a0*/  LEA R13, R28, R17, 0x1 ;  /* 0x000000111c0d7211 */ /* 0x000fc800078e08ff */
[----:B------:R-:W-:Y:S02]  /*07b0*/  LEA R12, R28, R13, 0x1 ;  /* 0x0000000d1c0c7211 */ /* 0x000fe400078e08ff */
[----:B------:R-:W-:-:S03]  /*07c0*/  LEA R8, P0, R14, R26, 0x1 ;  /* 0x0000001a0e087211 */ /* 0x000fc600078008ff */
[----:B-1----:R-:W-:Y:S01]  /*07d0*/  IMAD R4, R28, 0x2, R12 ;  /* 0x000000021c047824 */ /* 0x002fe200078e020c */
[----:B------:R-:W-:-:S04]  /*07e0*/  LEA.HI.X.SX32 R9, R14, R27, 0x1, P0 ;  /* 0x0000001b0e097211 */ /* 0x000fc800000f0eff */
[C---:B------:R-:W-:Y:S01]  /*07f0*/  LEA R6, R28.reuse, R4, 0x1 ;  /* 0x000000041c067211 */ /* 0x040fe200078e08ff */
[----:B------:R1:W-:Y:S03]  /*0800*/  STL [R1+0x3c4], R24 ;  /* 0x0003c41801007387 */ /* 0x0003e60000100800 */
[C---:B------:R-:W-:Y:S02]  /*0810*/  LEA R5, R28.reuse, R6, 0x1 ;  /* 0x000000061c057211 */ /* 0x040fe400078e08ff */
[-C--:B------:R-:W-:Y:S01]  /*0820*/  LEA R10, P1, R11, R26.reuse, 0x1 ;  /* 0x0000001a0b0a7211 */ /* 0x080fe200078208ff */
[----:B-1----:R1:W4:Y:S01]  /*0830*/  LDG.E.U16 R24, [R8.64] ;  /* 0x0000000408187981 */ /* 0x002322000c1e1500 */
[----:B------:R-:W-:Y:S01]  /*0840*/  LEA R14, P0, R15, R26, 0x1 ;  /* 0x0000001a0f0e7211 */ /* 0x000fe200078008ff */
[----:B0-----:R-:W-:Y:S01]  /*0850*/  IMAD R2, R28, 0x2, R5 ;  /* 0x000000021c027824 */ /* 0x001fe200078e0205 */
[----:B------:R-:W-:-:S02]  /*0860*/  LEA.HI.X.SX32 R11, R11, R27, 0x1, P1 ;  /* 0x0000001b0b0b7211 */ /* 0x000fc400008f0eff */
[-C--:B------:R-:W-:Y:S01]  /*0870*/  LEA.HI.X.SX32 R15, R15, R27.reuse, 0x1, P0 ;  /* 0x0000001b0f0f7211 */ /* 0x080fe200000f0eff */
[----:B-----5:R0:W-:Y:S01]  /*0880*/  STL [R1+0x3c0], R25 ;  /* 0x0003c01901007387 */ /* 0x0201e20000100800 */
[----:B------:R-:W-:Y:S02]  /*0890*/  LEA R3, R28, R2, 0x1 ;  /* 0x000000021c037211 */ /* 0x000fe400078e08ff */
[C---:B-1----:R-:W-:Y:S01]  /*08a0*/  LEA R8, P0, R20.reuse, R26, 0x1 ;  /* 0x0000001a14087211 */ /* 0x042fe200078008ff */
[----:B0-----:R0:W5:Y:S03]  /*08b0*/  LDG.E.U16 R25, [R10.64] ;  /* 0x000000040a197981 */ /* 0x001166000c1e1500 */
[----:B------:R-:W-:Y:S01]  /*08c0*/  LEA.HI.X.SX32 R9, R20, R27, 0x1, P0 ;  /* 0x0000001b14097211 */ /* 0x000fe200000f0eff */
[----:B--2---:R1:W-:Y:S04]  /*08d0*/  STL [R1+0x3bc], R21 ;  /* 0x0003bc1501007387 */ /* 0x0043e80000100800 */
[----:B---3--:R2:W-:Y:S01]  /*08e0*/  STL [R1+0x130], R29 ;  /* 0x0001301d01007387 */ /* 0x0085e20000100800 */
[----:B-1----:R-:W-:-:S03]  /*08f0*/  LEA R21, R28, R3, 0x1 ;  /* 0x000000031c157211 */ /* 0x002fc600078e08ff */
[----:B--2---:R1:W2:Y:S04]  /*0900*/  LDG.E.U16 R29, [R14.64] ;  /* 0x000000040e1d7981 */ /* 0x0042a8000c1e1500 */
[----:B------:R-:W-:Y:S04]  /*0910*/  STL [R1+0xa0], R21 ;  /* 0x0000a01501007387 */ /* 0x000fe80000100800 */
[----:B----4-:R-:W-:Y:S04]  /*0920*/  STL [R1+0x3b8], R22 ;  /* 0x0003b81601007387 */ /* 0x010fe80000100800 */
[----:B------:R3:W-:Y:S04]  /*0930*/  STL [R1+0x3b4], R23 ;  /* 0x0003b41701007387 */ /* 0x0007e80000100800 */
[----:B---3--:R3:W4:Y:S01]  /*0940*/  LDG.E.U16 R23, [R8.64] ;  /* 0x0000000408177981 */ /* 0x008722000c1e1500 */
[----:B------:R-:W-:Y:S01]  /*0950*/  IMAD R22, R28, 0x2, R21 ;  /* 0x000000021c167824 */ /* 0x000fe200078e0215 */
[----:B0-----:R-:W-:-:S02]  /*0960*/  LEA R10, P0, R19, R26, 0x1 ;  /* 0x0000001a130a7211 */ /* 0x001fc400078008ff */
[----:B-1----:R-:W-:Y:S02]  /*0970*/  LEA R14, P1, R7, R26, 0x1 ;  /* 0x0000001a070e7211 */ /* 0x002fe400078208ff */
[-C--:B------:R-:W-:Y:S02]  /*0980*/  LEA.HI.X.SX32 R11, R19, R27.reuse, 0x1, P0 ;  /* 0x0000001b130b7211 */ /* 0x080fe400000f0eff */
[C---:B------:R-:W-:Y:S02]  /*0990*/  LEA R21, R28.reuse, R22, 0x1 ;  /* 0x000000161c157211 */ /* 0x040fe400078e08ff */
[----:B------:R-:W-:Y:S02]  /*09a0*/  LEA.HI.X.SX32 R15, R7, R27, 0x1, P1 ;  /* 0x0000001b070f7211 */ /* 0x000fe400008f0eff */
[----:B------:R-:W-:Y:S02]  /*09b0*/  LEA R7, R28, R21, 0x1 ;  /* 0x000000151c077211 */ /* 0x000fe400078e08ff */
[-C--:B---3--:R-:W-:Y:S01]  /*09c0*/  LEA R8, P0, R18, R26.reuse, 0x1 ;  /* 0x0000001a12087211 */ /* 0x088fe200078008ff */
[----:B------:R0:W3:Y:S02]  /*09d0*/  LDG.E.U16 R20, [R14.64] ;  /* 0x000000040e147981 */ /* 0x0000e4000c1e1500 */
[----:B------:R-:W-:Y:S01]  /*09e0*/  IMAD R19, R28, 0x2, R7 ;  /* 0x000000021c137824 */ /* 0x000fe200078e0207 */
[----:B------:R-:W-:Y:S01]  /*09f0*/  LEA.HI.X.SX32 R9, R18, R27, 0x1, P0 ;  /* 0x0000001b12097211 */ /* 0x000fe200000f0eff */
[----:B------:R1:W-:Y:S04]  /*0a00*/  STL [R1+0x3b0], R24 ;  /* 0x0003b01801007387 */ /* 0x0003e80000100800 */
[----:B-1----:R1:W3:Y:S04]  /*0a10*/  LDG.E.U16 R24, [R10.64] ;  /* 0x000000040a187981 */ /* 0x0022e8000c1e1500 */
[----:B------:R-:W-:Y:S04]  /*0a20*/  STL [R1+0x9c], R19 ;  /* 0x00009c1301007387 */ /* 0x000fe80000100800 */
[----:B-----5:R-:W-:Y:S01]  /*0a30*/  STL [R1+0x12c], R25 ;  /* 0x00012c1901007387 */ /* 0x020fe20000100800 */
[----:B-1----:R-:W-:-:S04]  /*0a40*/  LEA R10, P0, R16, R26, 0x1 ;  /* 0x0000001a100a7211 */ /* 0x002fc800078008ff */
[----:B------:R-:W-:Y:S01]  /*0a50*/  LEA.HI.X.SX32 R11, R16, R27, 0x1, P0 ;  /* 0x0000001b100b7211 */ /* 0x000fe200000f0eff */
[----:B--2---:R1:W-:Y:S04]  /*0a60*/  STL [R1+0x3ac], R29 ;  /* 0x0003ac1d01007387 */ /* 0x0043e80000100800 */
[----:B-1----:R1:W2:Y:S04]  /*0a70*/  LDG.E.U16 R29, [R8.64] ;  /* 0x00000004081d7981 */ /* 0x0022a8000c1e1500 */
[----:B----4-:R4:W-:Y:S04]  /*0a80*/  STL [R1+0x3a8], R23 ;  /* 0x0003a81701007387 */ /* 0x0109e80000100800 */
[----:B----4-:R4:W5:Y:S01]  /*0a90*/  LDG.E.U16 R23, [R10.64] ;  /* 0x000000040a177981 */ /* 0x010962000c1e1500 */
[----:B------:R-:W-:-:S04]  /*0aa0*/  LEA R25, R28, R19, 0x1 ;  /* 0x000000131c197211 */ /* 0x000fc800078e08ff */
[----:B0-----:R-:W-:-:S05]  /*0ab0*/  LEA R14, R28, R25, 0x1 ;  /* 0x000000191c0e7211 */ /* 0x001fca00078e08ff */
[----:B------:R-:W-:Y:S01]  /*0ac0*/  IMAD R15, R28, 0x2, R14 ;  /* 0x000000021c0f7824 */ /* 0x000fe200078e020e */
[----:B-1----:R-:W-:-:S04]  /*0ad0*/  LEA R8, P0, R17, R26, 0x1 ;  /* 0x0000001a11087211 */ /* 0x002fc800078008ff */
[----:B------:R-:W-:Y:S02]  /*0ae0*/  LEA R18, R28, R15, 0x1 ;  /* 0x0000000f1c127211 */ /* 0x000fe400078e08ff */
[----:B------:R-:W-:-:S03]  /*0af0*/  LEA.HI.X.SX32 R9, R17, R27, 0x1, P0 ;  /* 0x0000001b11097211 */ /* 0x000fc600000f0eff */
[----:B------:R-:W-:Y:S01]  /*0b00*/  STL [R1+0x98], R18 ;  /* 0x0000981201007387 */ /* 0x000fe20000100800 */
[CC--:B----4-:R-:W-:Y:S02]  /*0b10*/  LEA R10, P0, R12.reuse, R26.reuse, 0x1 ;  /* 0x0000001a0c0a7211 */ /* 0x0d0fe400078008ff */
[C---:B------:R-:W-:Y:S01]  /*0b20*/  LEA R16, P1, R13.reuse, R26, 0x1 ;  /* 0x0000001a0d107211 */ /* 0x040fe200078208ff */
[----:B------:R0:W4:Y:S01]  /*0b30*/  LDG.E.U16 R19, [R8.64] ;  /* 0x0000000408137981 */ /* 0x000122000c1e1500 */
[-C--:B------:R-:W-:Y:S02]  /*0b40*/  LEA.HI.X.SX32 R11, R12, R27.reuse, 0x1, P0 ;  /* 0x0000001b0c0b7211 */ /* 0x080fe400000f0eff */
[----:B------:R-:W-:-:S06]  /*0b50*/  LEA.HI.X.SX32 R17, R13, R27, 0x1, P1 ;  /* 0x0000001b0d117211 */ /* 0x000fcc00008f0eff */
[----:B------:R1:W4:Y:S01]  /*0b60*/  LDG.E.U16 R17, [R16.64] ;  /* 0x0000000410117981 */ /* 0x000322000c1e1500 */
[----:B0-----:R-:W-:-:S04]  /*0b70*/  LEA R8, P0, R4, R26, 0x1 ;  /* 0x0000001a04087211 */ /* 0x001fc800078008ff */
[----:B------:R-:W-:Y:S01]  /*0b80*/  LEA.HI.X.SX32 R9, R4, R27, 0x1, P0 ;  /* 0x0000001b04097211 */ /* 0x000fe200000f0eff */
[----:B---3--:R0:W-:Y:S02]  /*0b90*/  STL [R1+0x3a4], R24 ;  /* 0x0003a41801007387 */ /* 0x0081e40000100800 */
[C---:B0-----:R-:W-:Y:S02]  /*0ba0*/  LEA R24, R28.reuse, R18, 0x1 ;  /* 0x000000121c187211 */ /* 0x041fe400078e08ff */
[----:B------:R0:W-:Y:S03]  /*0bb0*/  STL [R1+0x128], R20 ;  /* 0x0001281401007387 */ /* 0x0001e60000100800 */
[----:B------:R-:W-:-:S05]  /*0bc0*/  IMAD R12, R28, 0x2, R24 ;  /* 0x000000021c0c7824 */ /* 0x000fca00078e0218 */
[----:B0-----:R-:W-:-:S04]  /*0bd0*/  LEA R20, R28, R12, 0x1 ;  /* 0x0000000c1c147211 */ /* 0x001fc800078e08ff */
[----:B------:R-:W-:Y:S01]  /*0be0*/  LEA R13, R28, R20, 0x1 ;  /* 0x000000141c0d7211 */ /* 0x000fe200078e08ff */
[----:B--2---:R0:W-:Y:S04]  /*0bf0*/  STL [R1+0x3a0], R29 ;  /* 0x0003a01d01007387 */ /* 0x0041e80000100800 */
[----:B------:R-:W-:Y:S04]  /*0c00*/  STL [R1+0x90], R13 ;  /* 0x0000900d01007387 */ /* 0x000fe80000100800 */
[----:B0-----:R0:W2:Y:S02]  /*0c10*/  LDG.E.U16 R29, [R10.64] ;  /* 0x000000040a1d7981 */ /* 0x0010a4000c1e1500 */
[----:B0-----:R-:W-:-:S04]  /*0c20*/  LEA R10, P0, R6, R26, 0x1 ;  /* 0x0000001a060a7211 */ /* 0x001fc800078008ff */
[----:B------:R-:W-:-:S05]  /*0c30*/  LEA.HI.X.SX32 R11, R6, R27, 0x1, P0 ;  /* 0x0000001b060b7211 */ /* 0x000fca00000f0eff */
[----:B-1----:R-:W3:Y:S04]  /*0c40*/  LDG.E.U16 R16, [R10.64] ;  /* 0x000000040a107981 */ /* 0x002ee8000c1e1500 */
[----:B-----5:R0:W-:Y:S02]  /*0c50*/  STL [R1+0x39c], R23 ;  /* 0x00039c1701007387 */ /* 0x0201e40000100800 */
[C---:B0-----:R-:W-:Y:S02]  /*0c60*/  IMAD R23, R28.reuse, 0x2, R13 ;  /* 0x000000021c177824 */ /* 0x041fe400078e020d */
[----:B------:R0:W5:Y:S01]  /*0c70*/  LDG.E.U16 R13, [R8.64] ;  /* 0x00000004080d7981 */ /* 0x000162000c1e1500 */
[----:B------:R-:W-:Y:S02]  /*0c80*/  LEA R4, P1, R5, R26, 0x1 ;  /* 0x0000001a05047211 */ /* 0x000fe400078208ff */
[----:B------:R-:W-:-:S02]  /*0c90*/  LEA R18, R28, R23, 0x1 ;  /* 0x000000171c127211 */ /* 0x000fc400078e08ff */
[-C--:B------:R-:W-:Y:S02]  /*0ca0*/  LEA.HI.X.SX32 R5, R5, R27.reuse, 0x1, P1 ;  /* 0x0000001b05057211 */ /* 0x080fe400008f0eff */
[CC--:B0-----:R-:W-:Y:S01]  /*0cb0*/  LEA R8, P0, R2.reuse, R26.reuse, 0x1 ;  /* 0x0000001a02087211 */ /* 0x0c1fe200078008ff */
[----:B----4-:R0:W-:Y:S03]  /*0cc0*/  STL [R1+0x398], R19 ;  /* 0x0003981301007387 */ /* 0x0101e60000100800 */
[----:B------:R-:W-:Y:S02]  /*0cd0*/  LEA.HI.X.SX32 R9, R2, R27, 0x1, P0 ;  /* 0x0000001b02097211 */ /* 0x000fe400000f0eff */
[----:B------:R-:W-:Y:S01]  /*0ce0*/  LEA R2, P0, R3, R26, 0x1 ;  /* 0x0000001a03027211 */ /* 0x000fe200078008ff */
[----:B------:R1:W-:Y:S01]  /*0cf0*/  STL [R1+0x124], R17 ;  /* 0x0001241101007387 */ /* 0x0003e20000100800 */
[----:B0-----:R-:W-:-:S02]  /*0d00*/  LEA R19, R28, R18, 0x1 ;  /* 0x000000121c137211 */ /* 0x001fc400078e08ff */
[----:B------:R-:W-:-:S03]  /*0d10*/  LEA.HI.X.SX32 R3, R3, R27, 0x1, P0 ;  /* 0x0000001b03037211 */ /* 0x000fc600000f0eff */
[----:B------:R-:W-:Y:S01]  /*0d20*/  IMAD R6, R28, 0x2, R19 ;  /* 0x000000021c067824 */ /* 0x000fe200078e0213 */
[----:B-1----:R0:W4:Y:S02]  /*0d30*/  LDG.E.U16 R17, [R4.64] ;  /* 0x0000000404117981 */ /* 0x002124000c1e1500 */
[----:B0-----:R-:W-:-:S04]  /*0d40*/  LEA R4, P0, R22, R26, 0x1 ;  /* 0x0000001a16047211 */ /* 0x001fc800078008ff */
[----:B------:R-:W-:Y:S01]  /*0d50*/  LEA.HI.X.SX32 R5, R22, R27, 0x1, P0 ;  /* 0x0000001b16057211 */ /* 0x000fe200000f0eff */
[----:B--2---:R0:W-:Y:S04]  /*0d60*/  STL [R1+0x394], R29 ;  /* 0x0003941d01007387 */ /* 0x0041e80000100800 */
[----:B------:R-:W-:Y:S04]  /*0d70*/  STL [R1+0x8c], R6 ;  /* 0x00008c0601007387 */ /* 0x000fe80000100800 */
[----:B0-----:R0:W2:Y:S04]  /*0d80*/  LDG.E.U16 R29, [R8.64] ;  /* 0x00000004081d7981 */ /* 0x0010a8000c1e1500 */
[----:B-----5:R-:W-:Y:S04]  /*0d90*/  STL [R1+0x390], R13 ;  /* 0x0003900d01007387 */ /* 0x020fe80000100800 */
[----:B---3--:R1:W-:Y:S04]  /*0da0*/  STL [R1+0x38c], R16 ;  /* 0x00038c1001007387 */ /* 0x0083e80000100800 */
[----:B-1----:R1:W3:Y:S02]  /*0db0*/  LDG.E.U16 R16, [R2.64] ;  /* 0x0000000402107981 */ /* 0x0022e4000c1e1500 */
[----:B-1----:R-:W-:-:S04]  /*0dc0*/  LEA R2, P0, R7, R26, 0x1 ;  /* 0x0000001a07027211 */ /* 0x002fc800078008ff */
[----:B------:R-:W-:-:S05]  /*0dd0*/  LEA.HI.X.SX32 R3, R7, R27, 0x1, P0 ;  /* 0x0000001b07037211 */ /* 0x000fca00000f0eff */
[----:B------:R-:W5:Y:S01]  /*0de0*/  LDG.E.U16 R2, [R2.64] ;  /* 0x0000000402027981 */ /* 0x000f62000c1e1500 */
[----:B------:R-:W-:-:S03]  /*0df0*/  LEA R10, P1, R21, R26, 0x1 ;  /* 0x0000001a150a7211 */ /* 0x000fc600078208ff */
[----:B----4-:R1:W-:Y:S01]  /*0e00*/  STL [R1+0x120], R17 ;  /* 0x0001201101007387 */ /* 0x0103e20000100800 */
[----:B------:R-:W-:Y:S02]  /*0e10*/  LEA.HI.X.SX32 R11, R21, R27, 0x1, P1 ;  /* 0x0000001b150b7211 */ /* 0x000fe400008f0eff */
[----:B------:R-:W-:-:S03]  /*0e20*/  LEA R13, R28, R6, 0x1 ;  /* 0x000000061c0d7211 */ /* 0x000fc600078e08ff */
[----:B------:R4:W3:Y:S04]  /*0e30*/  LDG.E.U16 R22, [R10.64] ;  /* 0x000000040a167981 */ /* 0x0008e8000c1e1500 */
[----:B-1----:R1:W3:Y:S01]  /*0e40*/  LDG.E.U16 R17, [R4.64] ;  /* 0x0000000404117981 */ /* 0x0022e2000c1e1500 */
[----:B0-----:R-:W-:-:S05]  /*0e50*/  LEA R9, R28, R13, 0x1 ;  /* 0x0000000d1c097211 */ /* 0x001fca00078e08ff */
[----:B------:R-:W-:Y:S01]  /*0e60*/  IMAD R6, R28, 0x2, R9 ;  /* 0x000000021c067824 */ /* 0x000fe200078e0209 */
[----:B-1----:R-:W-:-:S04]  /*0e70*/  LEA R4, P0, R25, R26, 0x1 ;  /* 0x0000001a19047211 */ /* 0x002fc800078008ff */
[----:B------:R-:W-:Y:S02]  /*0e80*/  LEA R8, R28, R6, 0x1 ;  /* 0x000000061c087211 */ /* 0x000fe400078e08ff */
[----:B------:R-:W-:-:S03]  /*0e90*/  LEA.HI.X.SX32 R5, R25, R27, 0x1, P0 ;  /* 0x0000001b19057211 */ /* 0x000fc600000f0eff */
[----:B------:R-:W-:Y:S01]  /*0ea0*/  STL [R1+0x88], R8 ;  /* 0x0000880801007387 */ /* 0x000fe20000100800 */
[----:B------:R-:W-:Y:S02]  /*0eb0*/  LEA R7, R28, R8, 0x1 ;  /* 0x000000081c077211 */ /* 0x000fe400078e08ff */
[----:B----4-:R-:W-:Y:S01]  /*0ec0*/  LEA R10, P1, R14, R26, 0x1 ;  /* 0x0000001a0e0a7211 */ /* 0x010fe200078208ff */
[----:B-----5:R-:W-:Y:S04]  /*0ed0*/  STL [R1+0x37c], R2 ;  /* 0x00037c0201007387 */ /* 0x020fe80000100800 */
[----:B--2---:R0:W-:Y:S04]  /*0ee0*/  STL [R1+0x388], R29 ;  /* 0x0003881d01007387 */ /* 0x0041e80000100800 */
[----:B0-----:R0:W2:Y:S01]  /*0ef0*/  LDG.E.U16 R29, [R4.64] ;  /* 0x00000004041d7981 */ /* 0x0010a2000c1e1500 */
[----:B------:R-:W-:Y:S01]  /*0f00*/  IMAD R8, R28, 0x2, R7 ;  /* 0x000000021c087824 */ /* 0x000fe200078e0207 */
[----:B------:R-:W-:-:S02]  /*0f10*/  LEA.HI.X.SX32 R11, R14, R27, 0x1, P1 ;  /* 0x0000001b0e0b7211 */ /* 0x000fc400008f0eff */
[C---:B------:R-:W-:Y:S02]  /*0f20*/  LEA R14, P0, R15.reuse, R26, 0x1 ;  /* 0x0000001a0f0e7211 */ /* 0x040fe400078008ff */
[C---:B------:R-:W-:Y:S01]  /*0f30*/  LEA R2, R28.reuse, R8, 0x1 ;  /* 0x000000081c027211 */ /* 0x040fe200078e08ff */
[----:B------:R1:W4:Y:S01]  /*0f40*/  LDG.E.U16 R21, [R10.64] ;  /* 0x000000040a157981 */ /* 0x000322000c1e1500 */
[----:B------:R-:W-:Y:S02]  /*0f50*/  LEA.HI.X.SX32 R15, R15, R27, 0x1, P0 ;  /* 0x0000001b0f0f7211 */ /* 0x000fe400000f0eff */
[----:B------:R-:W-:-:S05]  /*0f60*/  LEA R3, R28, R2, 0x1 ;  /* 0x000000021c037211 */ /* 0x000fca00078e08ff */
[----:B------:R5:W-:Y:S01]  /*0f70*/  STL [R1+0x84], R3 ;  /* 0x0000840301007387 */ /* 0x000be20000100800 */
[----:B-1----:R-:W-:-:S03]  /*0f80*/  LEA R10, P0, R24, R26, 0x1 ;  /* 0x0000001a180a7211 */ /* 0x002fc600078008ff */
[----:B---3--:R-:W-:Y:S01]  /*0f90*/  STL [R1+0x11c], R17 ;  /* 0x00011c1101007387 */ /* 0x008fe20000100800 */
[----:B------:R-:W-:-:S03]  /*0fa0*/  LEA.HI.X.SX32 R11, R24, R27, 0x1, P0 ;  /* 0x0000001b180b7211 */ /* 0x000fc600000f0eff */
[----:B------:R1:W-:Y:S01]  /*0fb0*/  STL [R1+0x384], R16 ;  /* 0x0003841001007387 */ /* 0x0003e20000100800 */
[----:B-----5:R-:W-:-:S03]  /*0fc0*/  IMAD R3, R28, 0x2, R3 ;  /* 0x000000021c037824 */ /* 0x020fc600078e0203 */
[----:B------:R3:W5:Y:S01]  /*0fd0*/  LDG.E.U16 R24, [R14.64] ;  /* 0x000000040e187981 */ /* 0x000762000c1e1500 */
[----:B-1----:R-:W-:-:S03]  /*0fe0*/  LEA R16, P1, R12, R26, 0x1 ;  /* 0x0000001a0c107211 */ /* 0x002fc600078208ff */
[----:B------:R1:W-:Y:S01]  /*0ff0*/  STL [R1+0x380], R22 ;  /* 0x0003801601007387 */ /* 0x0003e20000100800 */
[----:B0-----:R-:W-:Y:S02]  /*1000*/  LEA R4, R28, R3, 0x1 ;  /* 0x000000031c047211 */ /* 0x001fe400078e08ff */
[----:B------:R-:W-:Y:S01]  /*1010*/  LEA.HI.X.SX32 R17, R12, R27, 0x1, P1 ;  /* 0x0000001b0c117211 */ /* 0x000fe200008f0eff */
[----:B-1----:R0:W5:Y:S01]  /*1020*/  LDG.E.U16 R22, [R10.64] ;  /* 0x000000040a167981 */ /* 0x002162000c1e1500 */
[----:B------:R-:W-:-:S03]  /*1030*/  LEA R12, R28, R4, 0x1 ;  /* 0x000000041c0c7211 */ /* 0x000fc600078e08ff */
[----:B------:R1:W5:Y:S01]  /*1040*/  LDG.E.U16 R25, [R16.64] ;  /* 0x0000000410197981 */ /* 0x000362000c1e1500 */
[----:B---3--:R-:W-:Y:S01]  /*1050*/  LEA R14, P0, R20, R26, 0x1 ;  /* 0x0000001a140e7211 */ /* 0x008fe200078008ff */
[----:B------:R-:W-:-:S03]  /*1060*/  IMAD R5, R28, 0x2, R12 ;  /* 0x000000021c057824 */ /* 0x000fc600078e020c */
[-C--:B------:R-:W-:Y:S02]  /*1070*/  LEA.HI.X.SX32 R15, R20, R27.reuse, 0x1, P0 ;  /* 0x0000001b140f7211 */ /* 0x080fe400000f0eff */
[C---:B0-----:R-:W-:Y:S01]  /*1080*/  LEA R10, P0, R23.reuse, R26, 0x1 ;  /* 0x0000001a170a7211 */ /* 0x041fe200078008ff */
[----:B------:R-:W-:Y:S03]  /*1090*/  STL [R1+0x7c], R5 ;  /* 0x00007c0501007387 */ /* 0x000fe60000100800 */
[----:B------:R-:W-:-:S05]  /*10a0*/  LEA.HI.X.SX32 R11, R23, R27, 0x1, P0 ;  /* 0x0000001b170b7211 */ /* 0x000fca00000f0eff */
[----:B------:R0:W3:Y:S04]  /*10b0*/  LDG.E.U16 R23, [R10.64] ;  /* 0x000000040a177981 */ /* 0x0000e8000c1e1500 */
[----:B--2---:R2:W-:Y:S04]  /*10c0*/  STL [R1+0x118], R29 ;  /* 0x0001181d01007387 */ /* 0x0045e80000100800 */
[----:B--2---:R2:W3:Y:S01]  /*10d0*/  LDG.E.U16 R29, [R14.64] ;  /* 0x000000040e1d7981 */ /* 0x0044e2000c1e1500 */
[----:B------:R-:W-:Y:S02]  /*10e0*/  LEA R20, R28, R5, 0x1 ;  /* 0x000000051c147211 */ /* 0x000fe400078e08ff */
[----:B-1----:R-:W-:-:S02]  /*10f0*/  LEA R16, P1, R18, R26, 0x1 ;  /* 0x0000001a12107211 */ /* 0x002fc400078208ff */
[----:B------:R-:W-:Y:S02]  /*1100*/  LEA R5, R28, R20, 0x1 ;  /* 0x000000141c057211 */ /* 0x000fe400078e08ff */
[----:B------:R-:W-:-:S03]  /*1110*/  LEA.HI.X.SX32 R17, R18, R27, 0x1, P1 ;  /* 0x0000001b12117211 */ /* 0x000fc600008f0eff */
[C---:B------:R-:W-:Y:S01]  /*1120*/  IMAD R18, R28.reuse, 0x2, R5 ;  /* 0x000000021c127824 */ /* 0x040fe200078e0205 */
[CC--:B--2---:R-:W-:Y:S01]  /*1130*/  LEA R14, P0, R19.reuse, R26.reuse, 0x1 ;  /* 0x0000001a130e7211 */ /* 0x0c4fe200078008ff */
[----:B----4-:R1:W-:Y:S03]  /*1140*/  STL [R1+0x378], R21 ;  /* 0x0003781501007387 */ /* 0x0103e60000100800 */
[-C--:B------:R-:W-:Y:S02]  /*1150*/  LEA.HI.X.SX32 R15, R19, R27.reuse, 0x1, P0 ;  /* 0x0000001b130f7211 */ /* 0x080fe400000f0eff */
[C---:B0-----:R-:W-:Y:S01]  /*1160*/  LEA R10, P0, R13.reuse, R26, 0x1 ;  /* 0x0000001a0d0a7211 */ /* 0x041fe200078008ff */
[----:B-----5:R0:W-:Y:S01]  /*1170*/  STL [R1+0x374], R24 ;  /* 0x0003741801007387 */ /* 0x0201e20000100800 */
[----:B-1----:R-:W-:Y:S02]  /*1180*/  LEA R21, R28, R18, 0x1 ;  /* 0x000000121c157211 */ /* 0x002fe400078e08ff */
[----:B------:R-:W-:-:S02]  /*1190*/  LEA.HI.X.SX32 R11, R13, R27, 0x1, P0 ;  /* 0x0000001b0d0b7211 */ /* 0x000fc400000f0eff */
[----:B------:R1:W2:Y:S04]  /*11a0*/  LDG.E.U16 R13, [R14.64] ;  /* 0x000000040e0d7981 */ /* 0x0002a8000c1e1500 */
[----:B------:R-:W-:Y:S04]  /*11b0*/  STL [R1+0x78], R21 ;  /* 0x0000781501007387 */ /* 0x000fe80000100800 */
[----:B------:R4:W-:Y:S04]  /*11c0*/  STL [R1+0x114], R22 ;  /* 0x0001141601007387 */ /* 0x0009e80000100800 */
[----:B0-----:R0:W5:Y:S01]  /*11d0*/  LDG.E.U16 R24, [R16.64] ;  /* 0x0000000410187981 */ /* 0x001162000c1e1500 */
[----:B----4-:R-:W-:-:S03]  /*11e0*/  LEA R22, R28, R21, 0x1 ;  /* 0x000000151c167211 */ /* 0x010fc600078e08ff */
[----:B------:R4:W-:Y:S02]  /*11f0*/  STL [R1+0x370], R25 ;  /* 0x0003701901007387 */ /* 0x0009e40000100800 */
[C---:B------:R-:W-:Y:S01]  /*1200*/  IMAD R21, R28.reuse, 0x2, R22 ;  /* 0x000000021c157824 */ /* 0x040fe200078e0216 */
[CC--:B0-----:R-:W-:Y:S01]  /*1210*/  LEA R16, P1, R9.reuse, R26.reuse, 0x1 ;  /* 0x0000001a09107211 */ /* 0x0c1fe200078208ff */
[----:B----4-:R0:W2:Y:S03]  /*1220*/  LDG.E.U16 R25, [R10.64] ;  /* 0x000000040a197981 */ /* 0x0100a6000c1e1500 */
[----:B------:R-:W-:Y:S02]  /*1230*/  LEA R19, R28, R21, 0x1 ;  /* 0x000000151c137211 */ /* 0x000fe400078e08ff */
[----:B-1----:R-:W-:Y:S02]  /*1240*/  LEA R14, P0, R6, R26, 0x1 ;  /* 0x0000001a060e7211 */ /* 0x002fe400078008ff */
[----:B------:R-:W-:-:S02]  /*1250*/  LEA.HI.X.SX32 R17, R9, R27, 0x1, P1 ;  /* 0x0000001b09117211 */ /* 0x000fc400008f0eff */
[----:B------:R-:W-:Y:S02]  /*1260*/  LEA R9, R28, R19, 0x1 ;  /* 0x000000131c097211 */ /* 0x000fe400078e08ff */
[----:B------:R-:W-:Y:S01]  /*1270*/  LEA.HI.X.SX32 R15, R6, R27, 0x1, P0 ;  /* 0x0000001b060f7211 */ /* 0x000fe200000f0eff */
[----:B---3--:R1:W-:Y:S04]  /*1280*/  STL [R1+0x36c], R29 ;  /* 0x00036c1d01007387 */ /* 0x0083e80000100800 */
[----:B------:R-:W-:Y:S04]  /*1290*/  STL [R1+0x74], R9 ;  /* 0x0000740901007387 */ /* 0x000fe80000100800 */
[----:B------:R3:W-:Y:S04]  /*12a0*/  STL [R1+0x110], R23 ;  /* 0x0001101701007387 */ /* 0x0007e80000100800 */
[----:B-1----:R1:W4:Y:S04]  /*12b0*/  LDG.E.U16 R29, [R16.64] ;  /* 0x00000004101d7981 */ /* 0x002328000c1e1500 */
[----:B---3--:R3:W4:Y:S01]  /*12c0*/  LDG.E.U16 R23, [R14.64] ;  /* 0x000000040e177981 */ /* 0x008722000c1e1500 */
[----:B------:R-:W-:-:S02]  /*12d0*/  LEA R6, P0, R7, R26, 0x1 ;  /* 0x0000001a07067211 */ /* 0x000fc400078008ff */
[----:B0-----:R-:W-:Y:S01]  /*12e0*/  LEA R10, P1, R8, R26, 0x1 ;  /* 0x0000001a080a7211 */ /* 0x001fe200078208ff */
[----:B-1----:R-:W-:Y:S01]  /*12f0*/  IMAD R16, R28, 0x2, R9 ;  /* 0x000000021c107824 */ /* 0x002fe200078e0209 */
[-C--:B------:R-:W-:Y:S02]  /*1300*/  LEA.HI.X.SX32 R7, R7, R27.reuse, 0x1, P0 ;  /* 0x0000001b07077211 */ /* 0x080fe400000f0eff */
[----:B------:R-:W-:Y:S02]  /*1310*/  LEA.HI.X.SX32 R11, R8, R27, 0x1, P1 ;  /* 0x0000001b080b7211 */ /* 0x000fe400008f0eff */
[----:B------:R-:W-:Y:S02]  /*1320*/  LEA R9, R28, R16, 0x1 ;  /* 0x000000101c097211 */ /* 0x000fe400078e08ff */
[----:B---3--:R-:W-:Y:S02]  /*1330*/  LEA R14, P0, R2, R26, 0x1 ;  /* 0x0000001a020e7211 */ /* 0x008fe400078008ff */
[----:B------:R-:W-:Y:S01]  /*1340*/  LEA R8, R28, R9, 0x1 ;  /* 0x000000091c087211 */ /* 0x000fe200078e08ff */
[----:B-----5:R0:W-:Y:S04]  /*1350*/  STL [R1+0x364], R24 ;  /* 0x0003641801007387 */ /* 0x0201e80000100800 */
[----:B--2---:R1:W-:Y:S01]  /*1360*/  STL [R1+0x360], R13 ;  /* 0x0003600d01007387 */ /* 0x0043e20000100800 */
[----:B------:R-:W-:-:S03]  /*1370*/  LEA.HI.X.SX32 R15, R2, R27, 0x1, P0 ;  /* 0x0000001b020f7211 */ /* 0x000fc600000f0eff */
[----:B0-----:R0:W2:Y:S01]  /*1380*/  LDG.E.U16 R24, [R6.64] ;  /* 0x0000000406187981 */ /* 0x0010a2000c1e1500 */
[C---:B------:R-:W-:Y:S01]  /*1390*/  LEA R2, P0, R3.reuse, R26, 0x1 ;  /* 0x0000001a03027211 */ /* 0x040fe200078008ff */
[----:B-1----:R-:W-:Y:S02]  /*13a0*/  IMAD R13, R28, 0x2, R8 ;  /* 0x000000021c0d7824 */ /* 0x002fe400078e0208 */
[----:B------:R1:W-:Y:S01]  /*13b0*/  STL [R1+0x10c], R25 ;  /* 0x00010c1901007387 */ /* 0x0003e20000100800 */
[----:B------:R-:W-:-:S03]  /*13c0*/  LEA.HI.X.SX32 R3, R3, R27, 0x1, P0 ;  /* 0x0000001b03037211 */ /* 0x000fc600000f0eff */
[----:B------:R3:W2:Y:S04]  /*13d0*/  LDG.E.U16 R17, [R14.64] ;  /* 0x000000040e117981 */ /* 0x0006a8000c1e1500 */
[----:B-1----:R1:W2:Y:S04]  /*13e0*/  LDG.E.U16 R25, [R10.64] ;  /* 0x000000040a197981 */ /* 0x0022a8000c1e1500 */
[----:B------:R-:W-:Y:S01]  /*13f0*/  STL [R1+0x70], R13 ;  /* 0x0000700d01007387 */ /* 0x000fe20000100800 */
[----:B-1----:R-:W-:-:S04]  /*1400*/  LEA R10, P1, R4, R26, 0x1 ;  /* 0x0000001a040a7211 */ /* 0x002fc800078208ff */
[----:B------:R-:W-:Y:S01]  /*1410*/  LEA.HI.X.SX32 R11, R4, R27, 0x1, P1 ;  /* 0x0000001b040b7211 */ /* 0x000fe200008f0eff */
[----:B----4-:R1:W-:Y:S04]  /*1420*/  STL [R1+0x354], R29 ;  /* 0x0003541d01007387 */ /* 0x0103e80000100800 */
[----:B------:R4:W-:Y:S04]  /*1430*/  STL [R1+0x350], R23 ;  /* 0x0003501701007387 */ /* 0x0009e80000100800 */
[----:B-1----:R1:W5:Y:S04]  /*1440*/  LDG.E.U16 R29, [R2.64] ;  /* 0x00000004021d7981 */ /* 0x002368000c1e1500 */
[----:B----4-:R4:W5:Y:S01]  /*1450*/  LDG.E.U16 R23, [R10.64] ;  /* 0x000000040a177981 */ /* 0x010962000c1e1500 */
[----:B0-----:R-:W-:-:S04]  /*1460*/  LEA R6, R28, R13, 0x1 ;  /* 0x0000000d1c067211 */ /* 0x001fc800078e08ff */
[----:B------:R-:W-:Y:S02]  /*1470*/  LEA R7, R28, R6, 0x1 ;  /* 0x000000061c077211 */ /* 0x000fe400078e08ff */
[----:B---3--:R-:W-:-:S03]  /*1480*/  LEA R14, P0, R12, R26, 0x1 ;  /* 0x0000001a0c0e7211 */ /* 0x008fc600078008ff */
[----:B------:R-:W-:Y:S01]  /*1490*/  IMAD R4, R28, 0x2, R7 ;  /* 0x000000021c047824 */ /* 0x000fe200078e0207 */
[-C--:B------:R-:W-:Y:S02]  /*14a0*/  LEA.HI.X.SX32 R15, R12, R27.reuse, 0x1, P0 ;  /* 0x0000001b0c0f7211 */ /* 0x080fe400000f0eff */
[----:B----4-:R-:W-:Y:S02]  /*14b0*/  LEA R10, P0, R20, R26, 0x1 ;  /* 0x0000001a140a7211 */ /* 0x010fe400078008ff */
[----:B------:R-:W-:Y:S02]  /*14c0*/  LEA R13, R28, R4, 0x1 ;  /* 0x000000041c0d7211 */ /* 0x000fe400078e08ff */
[----:B------:R-:W-:Y:S02]  /*14d0*/  LEA.HI.X.SX32 R11, R20, R27, 0x1, P0 ;  /* 0x0000001b140b7211 */ /* 0x000fe400000f0eff */
[----:B-1----:R-:W-:Y:S01]  /*14e0*/  LEA R2, R28, R13, 0x1 ;  /* 0x0000000d1c027211 */ /* 0x002fe200078e08ff */
[----:B------:R-:W-:Y:S01]  /*14f0*/  STL [R1+0x68], R13 ;  /* 0x0000680d01007387 */ /* 0x000fe20000100800 */
[----:B------:R-:W-:-:S03]  /*1500*/  LEA R12, P1, R5, R26, 0x1 ;  /* 0x0000001a050c7211 */ /* 0x000fc600078208ff */
[----:B--2---:R0:W-:Y:S01]  /*1510*/  STL [R1+0x108], R24 ;  /* 0x0001081801007387 */ /* 0x0041e20000100800 */
[----:B------:R-:W-:-:S03]  /*1520*/  IMAD R3, R28, 0x2, R2 ;  /* 0x000000021c037824 */ /* 0x000fc600078e0202 */
[----:B0-----:R0:W2:Y:S04]  /*1530*/  LDG.E.U16 R24, [R14.64] ;  /* 0x000000040e187981 */ /* 0x0010a8000c1e1500 */
[----:B------:R1:W-:Y:S01]  /*1540*/  STL [R1+0x34c], R25 ;  /* 0x00034c1901007387 */ /* 0x0003e20000100800 */
[----:B------:R-:W-:Y:S02]  /*1550*/  LEA.HI.X.SX32 R13, R5, R27, 0x1, P1 ;  /* 0x0000001b050d7211 */ /* 0x000fe400008f0eff */
[----:B------:R-:W-:Y:S01]  /*1560*/  LEA R5, R28, R3, 0x1 ;  /* 0x000000031c057211 */ /* 0x000fe200078e08ff */
[----:B-1----:R1:W3:Y:S01]  /*1570*/  LDG.E.U16 R25, [R10.64] ;  /* 0x000000040a197981 */ /* 0x0022e2000c1e1500 */
[----:B0-----:R-:W-:-:S03]  /*1580*/  LEA R14, P0, R18, R26, 0x1 ;  /* 0x0000001a120e7211 */ /* 0x001fc600078008ff */
[----:B------:R0:W-:Y:S01]  /*1590*/  STL [R1+0x348], R17 ;  /* 0x0003481101007387 */ /* 0x0001e20000100800 */
[----:B------:R-:W-:Y:S02]  /*15a0*/  LEA.HI.X.SX32 R15, R18, R27, 0x1, P0 ;  /* 0x0000001b120f7211 */ /* 0x000fe400000f0eff */
[C---:B0-----:R-:W-:Y:S01]  /*15b0*/  LEA R17, R28.reuse, R5, 0x1 ;  /* 0x000000051c117211 */ /* 0x041fe200078e08ff */
[----:B-----5:R0:W-:Y:S04]  /*15c0*/  STL [R1+0x104], R29 ;  /* 0x0001041d01007387 */ /* 0x0201e80000100800 */
[----:B------:R-:W-:Y:S04]  /*15d0*/  STL [R1+0x64], R17 ;  /* 0x0000641101007387 */ /* 0x000fe80000100800 */
[----:B------:R4:W-:Y:S04]  /*15e0*/  STL [R1+0x344], R23 ;  /* 0x0003441701007387 */ /* 0x0009e80000100800 */
[----:B0-----:R0:W5:Y:S04]  /*15f0*/  LDG.E.U16 R29, [R12.64] ;  /* 0x000000040c1d7981 */ /* 0x001168000c1e1500 */
[----:B----4-:R4:W5:Y:S01]  /*1600*/  LDG.E.U16 R23, [R14.64] ;  /* 0x000000040e177981 */ /* 0x010962000c1e1500 */
[-C--:B-1----:R-:W-:Y:S01]  /*1610*/  LEA R10, P1, R21, R26.reuse, 0x1 ;  /* 0x0000001a150a7211 */ /* 0x082fe200078208ff */
[----:B------:R-:W-:Y:S01]  /*1620*/  IMAD R17, R28, 0x2, R17 ;  /* 0x000000021c117824 */ /* 0x000fe200078e0211 */
[----:B0-----:R-:W-:-:S02]  /*1630*/  LEA R12, P0, R22, R26, 0x1 ;  /* 0x0000001a160c7211 */ /* 0x001fc400078008ff */
[-C--:B------:R-:W-:Y:S02]  /*1640*/  LEA.HI.X.SX32 R11, R21, R27.reuse, 0x1, P1 ;  /* 0x0000001b150b7211 */ /* 0x080fe400008f0eff */
[----:B------:R-:W-:Y:S02]  /*1650*/  LEA.HI.X.SX32 R13, R22, R27, 0x1, P0 ;  /* 0x0000001b160d7211 */ /* 0x000fe400000f0eff */
[C---:B----4-:R-:W-:Y:S02]  /*1660*/  LEA R14, P0, R19.reuse, R26, 0x1 ;  /* 0x0000001a130e7211 */ /* 0x050fe400078008ff */
[C---:B------:R-:W-:Y:S02]  /*1670*/  LEA R18, R28.reuse, R17, 0x1 ;  /* 0x000000111c127211 */ /* 0x040fe400078e08ff */
[----:B------:R-:W-:Y:S02]  /*1680*/  LEA.HI.X.SX32 R15, R19, R27, 0x1, P0 ;  /* 0x0000001b130f7211 */ /* 0x000fe400000f0eff */
[C---:B------:R-:W-:Y:S01]  /*1690*/  LEA R20, R28.reuse, R18, 0x1 ;  /* 0x000000121c147211 */ /* 0x040fe200078e08ff */
[----:B--2---:R0:W-:Y:S04]  /*16a0*/  STL [R1+0x340], R24 ;  /* 0x0003401801007387 */ /* 0x0041e80000100800 */
[----:B------:R-:W-:Y:S01]  /*16b0*/  IMAD R21, R28, 0x2, R20 ;  /* 0x000000021c157824 */ /* 0x000fe200078e0214 */
[----:B0-----:R0:W2:Y:S04]  /*16c0*/  LDG.E.U16 R24, [R12.64] ;  /* 0x000000040c187981 */ /* 0x0010a8000c1e1500 */
[----:B---3--:R1:W-:Y:S04]  /*16d0*/  STL [R1+0x100], R25 ;  /* 0x0001001901007387 */ /* 0x0083e80000100800 */
[----:B-1----:R1:W3:Y:S01]  /*16e0*/  LDG.E.U16 R25, [R10.64] ;  /* 0x000000040a197981 */ /* 0x0022e2000c1e1500 */
[----:B0-----:R-:W-:-:S02]  /*16f0*/  LEA R12, P1, R9, R26, 0x1 ;  /* 0x0000001a090c7211 */ /* 0x001fc400078208ff */
[----:B-1----:R-:W-:-:S04]  /*1700*/  LEA R10, P0, R16, R26, 0x1 ;  /* 0x0000001a100a7211 */ /* 0x002fc800078008ff */
[-C--:B------:R-:W-:Y:S02]  /*1710*/  LEA.HI.X.SX32 R11, R16, R27.reuse, 0x1, P0 ;  /* 0x0000001b100b7211 */ /* 0x080fe400000f0eff */
[----:B------:R0:W3:Y:S01]  /*1720*/  LDG.E.U16 R16, [R14.64] ;  /* 0x000000040e107981 */ /* 0x0000e2000c1e1500 */
[----:B------:R-:W-:-:S03]  /*1730*/  LEA.HI.X.SX32 R13, R9, R27, 0x1, P1 ;  /* 0x0000001b090d7211 */ /* 0x000fc600008f0eff */
[----:B------:R-:W-:Y:S04]  /*1740*/  STL [R1+0x60], R21 ;  /* 0x0000601501007387 */ /* 0x000fe80000100800 */
[----:B-----5:R1:W-:Y:S04]  /*1750*/  STL [R1+0x33c], R29 ;  /* 0x00033c1d01007387 */ /* 0x0203e80000100800 */
[----:B------:R5:W-:Y:S04]  /*1760*/  STL [R1+0x338], R23 ;  /* 0x0003381701007387 */ /* 0x000be80000100800 */
[----:B-1----:R1:W4:Y:S04]  /*1770*/  LDG.E.U16 R29, [R10.64] ;  /* 0x000000040a1d7981 */ /* 0x002328000c1e1500 */
[----:B-----5:R5:W4:Y:S01]  /*1780*/  LDG.E.U16 R23, [R12.64] ;  /* 0x000000040c177981 */ /* 0x020b22000c1e1500 */
[----:B------:R-:W-:-:S04]  /*1790*/  LEA R22, R28, R21, 0x1 ;  /* 0x000000151c167211 */ /* 0x000fc800078e08ff */
[----:B------:R-:W-:-:S05]  /*17a0*/  LEA R21, R28, R22, 0x1 ;  /* 0x000000161c157211 */ /* 0x000fca00078e08ff */
[----:B------:R-:W-:Y:S01]  /*17b0*/  IMAD R19, R28, 0x2, R21 ;  /* 0x000000021c137824 */ /* 0x000fe200078e0215 */
[----:B0-----:R-:W-:-:S04]  /*17c0*/  LEA R14, P0, R8, R26, 0x1 ;  /* 0x0000001a080e7211 */ /* 0x001fc800078008ff */
[----:B------:R-:W-:Y:S02]  /*17d0*/  LEA R9, R28, R19, 0x1 ;  /* 0x000000131c097211 */ /* 0x000fe400078e08ff */
[----:B------:R-:W-:Y:S02]  /*17e0*/  LEA.HI.X.SX32 R15, R8, R27, 0x1, P0 ;  /* 0x0000001b080f7211 */ /* 0x000fe400000f0eff */
[----:B-----5:R-:W-:Y:S01]  /*17f0*/  LEA R13, R28, R9, 0x1 ;  /* 0x000000091c0d7211 */ /* 0x020fe200078e08ff */
[----:B------:R0:W-:Y:S01]  /*1800*/  STL [R1+0x5c], R9 ;  /* 0x00005c0901007387 */ /* 0x0001e20000100800 */
[-C--:B-1----:R-:W-:Y:S02]  /*1810*/  LEA R10, P0, R6, R26.reuse, 0x1 ;  /* 0x0000001a060a7211 */ /* 0x082fe400078008ff */
[----:B------:R-:W-:Y:S01]  /*1820*/  LEA R8, P1, R7, R26, 0x1 ;  /* 0x0000001a07087211 */ /* 0x000fe200078208ff */
[----:B------:R-:W-:Y:S01]  /*1830*/  IMAD R12, R28, 0x2, R13 ;  /* 0x000000021c0c7824 */ /* 0x000fe200078e020d */
[----:B--2---:R1:W-:Y:S01]  /*1840*/  STL [R1+0xfc], R24 ;  /* 0x0000fc1801007387 */ /* 0x0043e20000100800 */
[----:B------:R-:W-:-:S02]  /*1850*/  LEA.HI.X.SX32 R11, R6, R27, 0x1, P0 ;  /* 0x0000001b060b7211 */ /* 0x000fc400000f0eff */
[C---:B------:R-:W-:Y:S02]  /*1860*/  LEA R6, P0, R4.reuse, R26, 0x1 ;  /* 0x0000001a04067211 */ /* 0x040fe400078008ff */
[-C--:B0-----:R-:W-:Y:S01]  /*1870*/  LEA.HI.X.SX32 R9, R7, R27.reuse, 0x1, P1 ;  /* 0x0000001b07097211 */ /* 0x081fe200008f0eff */
[----:B-1----:R0:W2:Y:S01]  /*1880*/  LDG.E.U16 R24, [R14.64] ;  /* 0x000000040e187981 */ /* 0x0020a2000c1e1500 */
[----:B------:R-:W-:-:S03]  /*1890*/  LEA.HI.X.SX32 R7, R4, R27, 0x1, P0 ;  /* 0x0000001b04077211 */ /* 0x000fc600000f0eff */
[----:B---3--:R1:W-:Y:S01]  /*18a0*/  STL [R1+0x334], R25 ;  /* 0x0003341901007387 */ /* 0x0083e20000100800 */
[----:B0-----:R-:W-:-:S03]  /*18b0*/  LEA R14, R28, R12, 0x1 ;  /* 0x0000000c1c0e7211 */ /* 0x001fc600078e08ff */
[----:B-1----:R0:W3:Y:S01]  /*18c0*/  LDG.E.U16 R25, [R10.64] ;  /* 0x000000040a197981 */ /* 0x0020e2000c1e1500 */
[----:B------:R-:W-:-:S03]  /*18d0*/  LEA R15, R28, R14, 0x1 ;  /* 0x0000000e1c0f7211 */ /* 0x000fc600078e08ff */
[----:B------:R1:W-:Y:S04]  /*18e0*/  STL [R1+0x330], R16 ;  /* 0x0003301001007387 */ /* 0x0003e80000100800 */
[----:B------:R-:W-:Y:S04]  /*18f0*/  STL [R1+0x58], R15 ;  /* 0x0000580f01007387 */ /* 0x000fe80000100800 */
[----:B-1----:R1:W3:Y:S02]  /*1900*/  LDG.E.U16 R16, [R8.64] ;  /* 0x0000000408107981 */ /* 0x0022e4000c1e1500 */
[----:B-1----:R-:W-:-:S04]  /*1910*/  LEA R8, P0, R2, R26, 0x1 ;  /* 0x0000001a02087211 */ /* 0x002fc800078008ff */
[----:B------:R-:W-:Y:S01]  /*1920*/  LEA.HI.X.SX32 R9, R2, R27, 0x1, P0 ;  /* 0x0000001b02097211 */ /* 0x000fe200000f0eff */
[----:B----4-:R1:W-:Y:S04]  /*1930*/  STL [R1+0xf8], R29 ;  /* 0x0000f81d01007387 */ /* 0x0103e80000100800 */
[----:B------:R4:W-:Y:S04]  /*1940*/  STL [R1+0x32c], R23 ;  /* 0x00032c1701007387 */ /* 0x0009e80000100800 */
[----:B-1----:R1:W5:Y:S04]  /*1950*/  LDG.E.U16 R29, [R6.64] ;  /* 0x00000004061d7981 */ /* 0x002368000c1e1500 */
[----:B----4-:R4:W5:Y:S01]  /*1960*/  LDG.E.U16 R23, [R8.64] ;  /* 0x0000000408177981 */ /* 0x010962000c1e1500 */
[----:B------:R-:W-:Y:S01]  /*1970*/  IMAD R4, R28, 0x2, R15 ;  /* 0x000000021c047824 */ /* 0x000fe200078e020f */
[----:B0-----:R-:W-:-:S04]  /*1980*/  LEA R10, P1, R3, R26, 0x1 ;  /* 0x0000001a030a7211 */ /* 0x001fc800078208ff */
[C---:B------:R-:W-:Y:S02]  /*1990*/  LEA R15, R28.reuse, R4, 0x1 ;  /* 0x000000041c0f7211 */ /* 0x040fe400078e08ff */
[----:B------:R-:W-:Y:S02]  /*19a0*/  LEA.HI.X.SX32 R11, R3, R27, 0x1, P1 ;  /* 0x0000001b030b7211 */ /* 0x000fe400008f0eff */
[----:B-1----:R-:W-:Y:S02]  /*19b0*/  LEA R6, R28, R15, 0x1 ;  /* 0x0000000f1c067211 */ /* 0x002fe400078e08ff */
[----:B------:R-:W-:-:S03]  /*19c0*/  LEA R2, P0, R5, R26, 0x1 ;  /* 0x0000001a05027211 */ /* 0x000fc600078008ff */
[----:B------:R-:W-:Y:S01]  /*19d0*/  IMAD R7, R28, 0x2, R6 ;  /* 0x000000021c077824 */ /* 0x000fe200078e0206 */
[-C--:B------:R-:W-:Y:S02]  /*19e0*/  LEA.HI.X.SX32 R3, R5, R27.reuse, 0x1, P0 ;  /* 0x0000001b05037211 */ /* 0x080fe400000f0eff */
[C---:B----4-:R-:W-:Y:S01]  /*19f0*/  LEA R8, P0, R17.reuse, R26, 0x1 ;  /* 0x0000001a11087211 */ /* 0x050fe200078008ff */
[----:B--2---:R0:W-:Y:S04]  /*1a00*/  STL [R1+0x328], R24 ;  /* 0x0003281801007387 */ /* 0x0041e80000100800 */
[----:B------:R-:W-:Y:S04]  /*1a10*/  STL [R1+0x54], R7 ;  /* 0x0000540701007387 */ /* 0x000fe80000100800 */
[----:B0-----:R0:W2:Y:S01]  /*1a20*/  LDG.E.U16 R24, [R10.64] ;  /* 0x000000040a187981 */ /* 0x0010a2000c1e1500 */
[----:B------:R-:W-:-:S03]  /*1a30*/  LEA.HI.X.SX32 R9, R17, R27, 0x1, P0 ;  /* 0x0000001b11097211 */ /* 0x000fc600000f0eff */
[----:B---3--:R1:W-:Y:S01]  /*1a40*/  STL [R1+0xf4], R25 ;  /* 0x0000f41901007387 */ /* 0x0083e20000100800 */
[----:B0-----:R-:W-:-:S03]  /*1a50*/  LEA R10, P1, R18, R26, 0x1 ;  /* 0x0000001a120a7211 */ /* 0x001fc600078208ff */
[----:B-1----:R0:W3:Y:S01]  /*1a60*/  LDG.E.U16 R25, [R2.64] ;  /* 0x0000000402197981 */ /* 0x0020e2000c1e1500 */
[----:B------:R-:W-:-:S03]  /*1a70*/  LEA.HI.X.SX32 R11, R18, R27, 0x1, P1 ;  /* 0x0000001b120b7211 */ /* 0x000fc600008f0eff */
[----:B------:R-:W-:Y:S04]  /*1a80*/  STL [R1+0x324], R16 ;  /* 0x0003241001007387 */ /* 0x000fe80000100800 */
[----:B-----5:R1:W-:Y:S04]  /*1a90*/  STL [R1+0x320], R29 ;  /* 0x0003201d01007387 */ /* 0x0203e80000100800 */
[----:B------:R4:W-:Y:S04]  /*1aa0*/  STL [R1+0xf0], R23 ;  /* 0x0000f01701007387 */ /* 0x0009e80000100800 */
[----:B-1----:R1:W5:Y:S04]  /*1ab0*/  LDG.E.U16 R29, [R8.64] ;  /* 0x00000004081d7981 */ /* 0x002368000c1e1500 */
[----:B----4-:R4:W5:Y:S01]  /*1ac0*/  LDG.E.U16 R23, [R10.64] ;  /* 0x000000040a177981 */ /* 0x010962000c1e1500 */
[----:B------:R-:W-:-:S04]  /*1ad0*/  LEA R5, R28, R7, 0x1 ;  /* 0x000000071c057211 */ /* 0x000fc800078e08ff */
[----:B------:R-:W-:-:S05]  /*1ae0*/  LEA R7, R28, R5, 0x1 ;  /* 0x000000051c077211 */ /* 0x000fca00078e08ff */
[----:B------:R-:W-:Y:S01]  /*1af0*/  IMAD R16, R28, 0x2, R7 ;  /* 0x000000021c107824 */ /* 0x000fe200078e0207 */
[----:B0-----:R-:W-:-:S04]  /*1b00*/  LEA R2, P0, R20, R26, 0x1 ;  /* 0x0000001a14027211 */ /* 0x001fc800078008ff */
[----:B------:R-:W-:Y:S02]  /*1b10*/  LEA R17, R28, R16, 0x1 ;  /* 0x000000101c117211 */ /* 0x000fe400078e08ff */
[----:B------:R-:W-:-:S03]  /*1b20*/  LEA.HI.X.SX32 R3, R20, R27, 0x1, P0 ;  /* 0x0000001b14037211 */ /* 0x000fc600000f0eff */
[----:B------:R0:W-:Y:S01]  /*1b30*/  STL [R1+0x50], R17 ;  /* 0x0000501101007387 */ /* 0x0001e20000100800 */
[----:B----4-:R-:W-:-:S03]  /*1b40*/  LEA R10, P0, R22, R26, 0x1 ;  /* 0x0000001a160a7211 */ /* 0x010fc600078008ff */
[----:B--2---:R2:W-:Y:S01]  /*1b50*/  STL [R1+0x31c], R24 ;  /* 0x00031c1801007387 */ /* 0x0045e20000100800 */
[----:B0-----:R-:W-:Y:S02]  /*1b60*/  LEA R17, R28, R17, 0x1 ;  /* 0x000000111c117211 */ /* 0x001fe400078e08ff */
[----:B------:R-:W-:Y:S01]  /*1b70*/  LEA.HI.X.SX32 R11, R22, R27, 0x1, P0 ;  /* 0x0000001b160b7211 */ /* 0x000fe200000f0eff */
[----:B--2---:R0:W2:Y:S02]  /*1b80*/  LDG.E.U16 R24, [R2.64] ;  /* 0x0000000402187981 */ /* 0x0040a4000c1e1500 */
[C---:B------:R-:W-:Y:S01]  /*1b90*/  IMAD R18, R28.reuse, 0x2, R17 ;  /* 0x000000021c127824 */ /* 0x040fe200078e0211 */
[----:B-1----:R-:W-:Y:S01]  /*1ba0*/  LEA R8, P1, R21, R26, 0x1 ;  /* 0x0000001a15087211 */ /* 0x002fe200078208ff */
[----:B---3--:R1:W-:Y:S03]  /*1bb0*/  STL [R1+0x318], R25 ;  /* 0x0003181901007387 */ /* 0x0083e60000100800 */
[----:B------:R-:W-:-:S02]  /*1bc0*/  LEA R20, R28, R18, 0x1 ;  /* 0x000000121c147211 */ /* 0x000fc400078e08ff */
[-C--:B------:R-:W-:Y:S02]  /*1bd0*/  LEA.HI.X.SX32 R9, R21, R27.reuse, 0x1, P1 ;  /* 0x0000001b15097211 */ /* 0x080fe400008f0eff */
[C---:B0-----:R-:W-:Y:S01]  /*1be0*/  LEA R2, P0, R19.reuse, R26, 0x1 ;  /* 0x0000001a13027211 */ /* 0x041fe200078008ff */
[----:B-1----:R0:W3:Y:S01]  /*1bf0*/  LDG.E.U16 R25, [R10.64] ;  /* 0x000000040a197981 */ /* 0x0020e2000c1e1500 */
[C---:B------:R-:W-:Y:S02]  /*1c00*/  LEA R21, R28.reuse, R20, 0x1 ;  /* 0x000000141c157211 */ /* 0x040fe400078e08ff */
[----:B------:R-:W-:Y:S01]  /*1c10*/  LEA.HI.X.SX32 R3, R19, R27, 0x1, P0 ;  /* 0x0000001b13037211 */ /* 0x000fe200000f0eff */
[----:B-----5:R1:W-:Y:S04]  /*1c20*/  STL [R1+0xec], R29 ;  /* 0x0000ec1d01007387 */ /* 0x0203e80000100800 */
[----:B------:R-:W-:Y:S04]  /*1c30*/  STL [R1+0x4c], R21 ;  /* 0x00004c1501007387 */ /* 0x000fe80000100800 */
[----:B------:R4:W-:Y:S04]  /*1c40*/  STL [R1+0x314], R23 ;  /* 0x0003141701007387 */ /* 0x0009e80000100800 */
[----:B-1----:R1:W5:Y:S04]  /*1c50*/  LDG.E.U16 R29, [R8.64] ;  /* 0x00000004081d7981 */ /* 0x002368000c1e1500 */
[----:B----4-:R4:W5:Y:S01]  /*1c60*/  LDG.E.U16 R23, [R2.64] ;  /* 0x0000000402177981 */ /* 0x010962000c1e1500 */
[----:B------:R-:W-:Y:S01]  /*1c70*/  IMAD R22, R28, 0x2, R21 ;  /* 0x000000021c167824 */ /* 0x000fe200078e0215 */
[----:B-1----:R-:W-:-:S04]  /*1c80*/  LEA R8, P0, R13, R26, 0x1 ;  /* 0x0000001a0d087211 */ /* 0x002fc800078008ff */
[-C--:B------:R-:W-:Y:S02]  /*1c90*/  LEA.HI.X.SX32 R9, R13, R27.reuse, 0x1, P0 ;  /* 0x0000001b0d097211 */ /* 0x080fe400000f0eff */
[----:B0-----:R-:W-:Y:S02]  /*1ca0*/  LEA R10, P1, R12, R26, 0x1 ;  /* 0x0000001a0c0a7211 */ /* 0x001fe400078208ff */
[----:B------:R-:W-:Y:S02]  /*1cb0*/  LEA R21, R28, R22, 0x1 ;  /* 0x000000161c157211 */ /* 0x000fe400078e08ff */
[----:B------:R-:W-:Y:S02]  /*1cc0*/  LEA.HI.X.SX32 R11, R12, R27, 0x1, P1 ;  /* 0x0000001b0c0b7211 */ /* 0x000fe400008f0eff */
[----:B------:R-:W-:Y:S02]  /*1cd0*/  LEA R19, R28, R21, 0x1 ;  /* 0x000000151c137211 */ /* 0x000fe400078e08ff */
[CC--:B----4-:R-:W-:Y:S01]  /*1ce0*/  LEA R2, P0, R14.reuse, R26.reuse, 0x1 ;  /* 0x0000001a0e027211 */ /* 0x0d0fe200078008ff */
[----:B--2---:R0:W-:Y:S03]  /*1cf0*/  STL [R1+0x310], R24 ;  /* 0x0003101801007387 */ /* 0x0041e60000100800 */
[----:B------:R-:W-:Y:S01]  /*1d00*/  LEA.HI.X.SX32 R3, R14, R27, 0x1, P0 ;  /* 0x0000001b0e037211 */ /* 0x000fe200000f0eff */
[----:B------:R-:W-:Y:S01]  /*1d10*/  IMAD R12, R28, 0x2, R19 ;  /* 0x000000021c0c7824 */ /* 0x000fe200078e0213 */
[----:B0-----:R0:W2:Y:S04]  /*1d20*/  LDG.E.U16 R24, [R8.64] ;  /* 0x0000000408187981 */ /* 0x0010a8000c1e1500 */
[----:B---3--:R1:W-:Y:S01]  /*1d30*/  STL [R1+0xe8], R25 ;  /* 0x0000e81901007387 */ /* 0x0083e20000100800 */
[----:B0-----:R-:W-:-:S03]  /*1d40*/  LEA R8, P0, R4, R26, 0x1 ;  /* 0x0000001a04087211 */ /* 0x001fc600078008ff */
[----:B-1----:R0:W3:Y:S01]  /*1d50*/  LDG.E.U16 R25, [R10.64] ;  /* 0x000000040a197981 */ /* 0x0020e2000c1e1500 */
[----:B------:R-:W-:-:S03]  /*1d60*/  LEA.HI.X.SX32 R9, R4, R27, 0x1, P0 ;  /* 0x0000001b04097211 */ /* 0x000fc600000f0eff */
[----:B------:R-:W-:Y:S01]  /*1d70*/  STL [R1+0x48], R12 ;  /* 0x0000480c01007387 */ /* 0x000fe20000100800 */
[----:B0-----:R-:W-:-:S04]  /*1d80*/  LEA R10, P1, R15, R26, 0x1 ;  /* 0x0000001a0f0a7211 */ /* 0x001fc800078208ff */
[----:B------:R-:W-:Y:S02]  /*1d90*/  LEA.HI.X.SX32 R11, R15, R27, 0x1, P1 ;  /* 0x0000001b0f0b7211 */ /* 0x000fe400008f0eff */
[----:B------:R0:W4:Y:S04]  /*1da0*/  LDG.E.U16 R15, [R8.64] ;  /* 0x00000004080f7981 */ /* 0x000128000c1e1500 */
[----:B-----5:R1:W-:Y:S04]  /*1db0*/  STL [R1+0x30c], R29 ;  /* 0x00030c1d01007387 */ /* 0x0203e80000100800 */
[----:B------:R5:W-:Y:S04]  /*1dc0*/  STL [R1+0x308], R23 ;  /* 0x0003081701007387 */ /* 0x000be80000100800 */
[----:B-1----:R1:W4:Y:S04]  /*1dd0*/  LDG.E.U16 R29, [R2.64] ;  /* 0x00000004021d7981 */ /* 0x002328000c1e1500 */
[----:B-----5:R5:W4:Y:S01]  /*1de0*/  LDG.E.U16 R23, [R10.64] ;  /* 0x000000040a177981 */ /* 0x020b22000c1e1500 */
[----:B------:R-:W-:-:S04]  /*1df0*/  LEA R12, R28, R12, 0x1 ;  /* 0x0000000c1c0c7211 */ /* 0x000fc800078e08ff */
[----:B------:R-:W-:-:S05]  /*1e00*/  LEA R13, R28, R12, 0x1 ;  /* 0x0000000c1c0d7211 */ /* 0x000fca00078e08ff */
[----:B------:R-:W-:Y:S01]  /*1e10*/  IMAD R4, R28, 0x2, R13 ;  /* 0x000000021c047824 */ /* 0x000fe200078e020d */
[----:B-1----:R-:W-:-:S04]  /*1e20*/  LEA R2, P0, R6, R26, 0x1 ;  /* 0x0000001a06027211 */ /* 0x002fc800078008ff */
[----:B------:R-:W-:Y:S02]  /*1e30*/  LEA R14, R28, R4, 0x1 ;  /* 0x000000041c0e7211 */ /* 0x000fe400078e08ff */
[----:B------:R-:W-:Y:S02]  /*1e40*/  LEA.HI.X.SX32 R3, R6, R27, 0x1, P0 ;  /* 0x0000001b06037211 */ /* 0x000fe400000f0eff */
[----:B-----5:R-:W-:Y:S01]  /*1e50*/  LEA R10, R28, R14, 0x1 ;  /* 0x0000000e1c0a7211 */ /* 0x020fe200078e08ff */
[----:B------:R-:W-:Y:S01]  /*1e60*/  STL [R1+0x44], R14 ;  /* 0x0000440e01007387 */ /* 0x000fe20000100800 */
[----:B0-----:R-:W-:-:S03]  /*1e70*/  LEA R8, P0, R5, R26, 0x1 ;  /* 0x0000001a05087211 */ /* 0x001fc600078008ff */
[----:B--2---:R0:W-:Y:S01]  /*1e80*/  STL [R1+0xe4], R24 ;  /* 0x0000e41801007387 */ /* 0x0041e20000100800 */
[C---:B------:R-:W-:Y:S01]  /*1e90*/  IMAD R11, R28.reuse, 0x2, R10 ;  /* 0x000000021c0b7824 */ /* 0x040fe200078e020a */
[----:B------:R-:W-:Y:S02]  /*1ea0*/  LEA.HI.X.SX32 R9, R5, R27, 0x1, P0 ;  /* 0x0000001b05097211 */ /* 0x000fe400000f0eff */
[----:B------:R-:W-:Y:S01]  /*1eb0*/  LEA R6, P1, R7, R26, 0x1 ;  /* 0x0000001a07067211 */ /* 0x000fe200078208ff */
[----:B0-----:R0:W2:Y:S01]  /*1ec0*/  LDG.E.U16 R24, [R2.64] ;  /* 0x0000000402187981 */ /* 0x0010a2000c1e1500 */
[----:B------:R-:W-:-:S03]  /*1ed0*/  LEA R5, R28, R11, 0x1 ;  /* 0x0000000b1c057211 */ /* 0x000fc600078e08ff */
[----:B---3--:R1:W-:Y:S01]  /*1ee0*/  STL [R1+0x304], R25 ;  /* 0x0003041901007387 */ /* 0x0083e20000100800 */
[----:B------:R-:W-:Y:S02]  /*1ef0*/  LEA R14, R28, R5, 0x1 ;  /* 0x000000051c0e7211 */ /* 0x000fe400078e08ff */
[-C--:B------:R-:W-:Y:S02]  /*1f00*/  LEA.HI.X.SX32 R7, R7, R27.reuse, 0x1, P1 ;  /* 0x0000001b07077211 */ /* 0x080fe400008f0eff */
[CC--:B0-----:R-:W-:Y:S01]  /*1f10*/  LEA R2, P0, R16.reuse, R26.reuse, 0x1 ;  /* 0x0000001a10027211 */ /* 0x0c1fe200078008ff */
[----:B-1----:R0:W3:Y:S03]  /*1f20*/  LDG.E.U16 R25, [R8.64] ;  /* 0x0000000408197981 */ /* 0x0020e6000c1e1500 */
[----:B------:R-:W-:Y:S01]  /*1f30*/  LEA.HI.X.SX32 R3, R16, R27, 0x1, P0 ;  /* 0x0000001b10037211 */ /* 0x000fe200000f0eff */
[----:B----4-:R1:W-:Y:S04]  /*1f40*/  STL [R1+0x300], R29 ;  /* 0x0003001d01007387 */ /* 0x0103e80000100800 */
[----:B------:R-:W-:Y:S04]  /*1f50*/  STL [R1+0x40], R14 ;  /* 0x0000400e01007387 */ /* 0x000fe80000100800 */
[----:B------:R-:W-:Y:S04]  /*1f60*/  STL [R1+0xe0], R15 ;  /* 0x0000e00f01007387 */ /* 0x000fe80000100800 */
[----:B-1----:R1:W4:Y:S04]  /*1f70*/  LDG.E.U16 R29, [R6.64] ;  /* 0x00000004061d7981 */ /* 0x002328000c1e1500 */
[----:B------:R5:W-:Y:S04]  /*1f80*/  STL [R1+0x2fc], R23 ;  /* 0x0002fc1701007387 */ /* 0x000be80000100800 */
[----:B-----5:R5:W4:Y:S01]  /*1f90*/  LDG.E.U16 R23, [R2.64] ;  /* 0x0000000402177981 */ /* 0x020b22000c1e1500 */
[----:B-1----:R-:W-:Y:S01]  /*1fa0*/  LEA R6, P0, R17, R26, 0x1 ;  /* 0x0000001a11067211 */ /* 0x002fe200078008ff */
[----:B------:R-:W-:-:S03]  /*1fb0*/  IMAD R14, R28, 0x2, R14 ;  /* 0x000000021c0e7824 */ /* 0x000fc600078e020e */
[-C--:B------:R-:W-:Y:S02]  /*1fc0*/  LEA.HI.X.SX32 R7, R17, R27.reuse, 0x1, P0 ;  /* 0x0000001b11077211 */ /* 0x080fe400000f0eff */
[----:B0-----:R-:W-:Y:S02]  /*1fd0*/  LEA R8, P1, R18, R26, 0x1 ;  /* 0x0000001a12087211 */ /* 0x001fe400078208ff */
[----:B------:R-:W-:Y:S02]  /*1fe0*/  LEA R15, R28, R14, 0x1 ;  /* 0x0000000e1c0f7211 */ /* 0x000fe400078e08ff */
[----:B------:R-:W-:Y:S01]  /*1ff0*/  LEA.HI.X.SX32 R9, R18, R27, 0x1, P1 ;  /* 0x0000001b12097211 */ /* 0x000fe200008f0eff */
[----:B--2---:R0:W-:Y:S01]  /*2000*/  STL [R1+0x2f8], R24 ;  /* 0x0002f81801007387 */ /* 0x0041e20000100800 */
[----:B------:R-:W-:Y:S02]  /*2010*/  LEA R16, R28, R15, 0x1 ;  /* 0x0000000f1c107211 */ /* 0x000fe400078e08ff */
[CC--:B-----5:R-:W-:Y:S01]  /*2020*/  LEA R2, P0, R20.reuse, R26.reuse, 0x1 ;  /* 0x0000001a14027211 */ /* 0x0e0fe200078008ff */
[----:B0-----:R0:W2:Y:S03]  /*2030*/  LDG.E.U16 R24, [R6.64] ;  /* 0x0000000406187981 */ /* 0x0010a6000c1e1500 */
[----:B------:R-:W-:Y:S01]  /*2040*/  LEA.HI.X.SX32 R3, R20, R27, 0x1, P0 ;  /* 0x0000001b14037211 */ /* 0x000fe200000f0eff */
[----:B------:R-:W-:Y:S01]  /*2050*/  IMAD R17, R28, 0x2, R16 ;  /* 0x000000021c117824 */ /* 0x000fe200078e0210 */
[----:B---3--:R1:W-:Y:S04]  /*2060*/  STL [R1+0xdc], R25 ;  /* 0x0000dc1901007387 */ /* 0x0083e80000100800 */
[----:B------:R-:W-:Y:S04]  /*2070*/  STL [R1+0x3c], R17 ;  /* 0x00003c1101007387 */ /* 0x000fe80000100800 */
[----:B-1----:R1:W3:Y:S02]  /*2080*/  LDG.E.U16 R25, [R8.64] ;  /* 0x0000000408197981 */ /* 0x0022e4000c1e1500 */
[----:B-1----:R-:W-:-:S04]  /*2090*/  LEA R8, P0, R22, R26, 0x1 ;  /* 0x0000001a16087211 */ /* 0x002fc800078008ff */
[----:B------:R-:W-:Y:S01]  /*20a0*/  LEA.HI.X.SX32 R9, R22, R27, 0x1, P0 ;  /* 0x0000001b16097211 */ /* 0x000fe200000f0eff */
[----:B----4-:R1:W-:Y:S04]  /*20b0*/  STL [R1+0x2f4], R29 ;  /* 0x0002f41d01007387 */ /* 0x0103e80000100800 */
[----:B-1----:R1:W4:Y:S04]  /*20c0*/  LDG.E.U16 R29, [R2.64] ;  /* 0x00000004021d7981 */ /* 0x002328000c1e1500 */
[----:B------:R5:W-:Y:S04]  /*20d0*/  STL [R1+0x2f0], R23 ;  /* 0x0002f01701007387 */ /* 0x000be80000100800 */
[----:B-----5:R5:W4:Y:S01]  /*20e0*/  LDG.E.U16 R23, [R8.64] ;  /* 0x0000000408177981 */ /* 0x020b22000c1e1500 */
[----:B------:R-:W-:-:S04]  /*20f0*/  LEA R17, R28, R17, 0x1 ;  /* 0x000000111c117211 */ /* 0x000fc800078e08ff */
[----:B------:R-:W-:Y:S02]  /*2100*/  LEA R18, R28, R17, 0x1 ;  /* 0x000000111c127211 */ /* 0x000fe400078e08ff */
[----:B0-----:R-:W-:-:S03]  /*2110*/  LEA R6, P1, R21, R26, 0x1 ;  /* 0x0000001a15067211 */ /* 0x001fc600078208ff */
[----:B------:R-:W-:Y:S01]  /*2120*/  IMAD R20, R28, 0x2, R18 ;  /* 0x000000021c147824 */ /* 0x000fe200078e0212 */
[----:B------:R-:W-:-:S04]  /*2130*/  LEA.HI.X.SX32 R7, R21, R27, 0x1, P1 ;  /* 0x0000001b15077211 */ /* 0x000fc800008f0eff */
[C---:B------:R-:W-:Y:S01]  /*2140*/  LEA R21, R28.reuse, R20, 0x1 ;  /* 0x000000141c157211 */ /* 0x040fe200078e08ff */
[----:B--2---:R0:W-:Y:S01]  /*2150*/  STL [R1+0xd8], R24 ;  /* 0x0000d81801007387 */ /* 0x0041e20000100800 */
[C---:B-1----:R-:W-:Y:S02]  /*2160*/  LEA R2, P0, R19.reuse, R26, 0x1 ;  /* 0x0000001a13027211 */ /* 0x042fe400078008ff */
[----:B------:R-:W-:Y:S01]  /*2170*/  LEA R22, R28, R21, 0x1 ;  /* 0x000000151c167211 */ /* 0x000fe200078e08ff */
[----:B------:R1:W-:Y:S01]  /*2180*/  STL [R1+0x38], R21 ;  /* 0x0000381501007387 */ /* 0x0003e20000100800 */
[----:B------:R-:W-:-:S03]  /*2190*/  LEA.HI.X.SX32 R3, R19, R27, 0x1, P0 ;  /* 0x0000001b13037211 */ /* 0x000fc600000f0eff */
[----:B0-----:R0:W2:Y:S01]  /*21a0*/  LDG.E.U16 R24, [R6.64] ;  /* 0x0000000406187981 */ /* 0x0010a2000c1e1500 */
[----:B-1----:R-:W-:-:S03]  /*21b0*/  IMAD R21, R28, 0x2, R22 ;  /* 0x000000021c157824 */ /* 0x002fc600078e0216 */
[----:B---3--:R1:W-:Y:S01]  /*21c0*/  STL [R1+0x2ec], R25 ;  /* 0x0002ec1901007387 */ /* 0x0083e20000100800 */
[CC--:B-----5:R-:W-:Y:S02]  /*21d0*/  LEA R8, P1, R13.reuse, R26.reuse, 0x1 ;  /* 0x0000001a0d087211 */ /* 0x0e0fe400078208ff */
[----:B0-----:R-:W-:Y:S02]  /*21e0*/  LEA R6, P0, R12, R26, 0x1 ;  /* 0x0000001a0c067211 */ /* 0x001fe400078008ff */
[----:B------:R-:W-:Y:S02]  /*21f0*/  LEA R19, R28, R21, 0x1 ;  /* 0x000000151c137211 */ /* 0x000fe400078e08ff */
[----:B------:R-:W-:Y:S01]  /*2200*/  LEA.HI.X.SX32 R7, R12, R27, 0x1, P0 ;  /* 0x0000001b0c077211 */ /* 0x000fe200000f0eff */
[----:B-1----:R0:W3:Y:S01]  /*2210*/  LDG.E.U16 R25, [R2.64] ;  /* 0x0000000402197981 */ /* 0x0020e2000c1e1500 */
[----:B------:R-:W-:Y:S02]  /*2220*/  LEA R12, R28, R19, 0x1 ;  /* 0x000000131c0c7211 */ /* 0x000fe400078e08ff */
[----:B------:R-:W-:-:S05]  /*2230*/  LEA.HI.X.SX32 R9, R13, R27, 0x1, P1 ;  /* 0x0000001b0d097211 */ /* 0x000fca00008f0eff */
[----:B------:R1:W5:Y:S01]  /*2240*/  LDG.E.U16 R13, [R8.64] ;  /* 0x00000004080d7981 */ /* 0x000362000c1e1500 */
[----:B0-----:R-:W-:-:S04]  /*2250*/  LEA R2, P0, R4, R26, 0x1 ;  /* 0x0000001a04027211 */ /* 0x001fc800078008ff */
[----:B------:R-:W-:Y:S01]  /*2260*/  LEA.HI.X.SX32 R3, R4, R27, 0x1, P0 ;  /* 0x0000001b04037211 */ /* 0x000fe200000f0eff */
[----:B----4-:R0:W-:Y:S04]  /*2270*/  STL [R1+0x2e8], R29 ;  /* 0x0002e81d01007387 */ /* 0x0101e80000100800 */
[----:B------:R-:W-:Y:S04]  /*2280*/  STL [R1+0x34], R12 ;  /* 0x0000340c01007387 */ /* 0x000fe80000100800 */
[----:B0-----:R0:W4:Y:S04]  /*2290*/  LDG.E.U16 R29, [R6.64] ;  /* 0x00000004061d7981 */ /* 0x001128000c1e1500 */
[----:B------:R0:W-:Y:S04]  /*22a0*/  STL [R1+0xd4], R23 ;  /* 0x0000d41701007387 */ /* 0x0001e80000100800 */
[----:B0-----:R0:W5:Y:S01]  /*22b0*/  LDG.E.U16 R23, [R2.64] ;  /* 0x0000000402177981 */ /* 0x001162000c1e1500 */
[----:B------:R-:W-:Y:S01]  /*22c0*/  IMAD R4, R28, 0x2, R12 ;  /* 0x000000021c047824 */ /* 0x000fe200078e020c */
[----:B------:R-:W-:-:S04]  /*22d0*/  LEA R6, P0, R10, R26, 0x1 ;  /* 0x0000001a0a067211 */ /* 0x000fc800078008ff */
[----:B------:R-:W-:Y:S02]  /*22e0*/  LEA R12, R28, R4, 0x1 ;  /* 0x000000041c0c7211 */ /* 0x000fe400078e08ff */
[-C--:B------:R-:W-:Y:S02]  /*22f0*/  LEA.HI.X.SX32 R7, R10, R27.reuse, 0x1, P0 ;  /* 0x0000001b0a077211 */ /* 0x080fe400000f0eff */
[----:B-1----:R-:W-:Y:S02]  /*2300*/  LEA R8, P1, R11, R26, 0x1 ;  /* 0x0000001a0b087211 */ /* 0x002fe400078208ff */
[C---:B------:R-:W-:Y:S02]  /*2310*/  LEA R10, R28.reuse, R12, 0x1 ;  /* 0x0000000c1c0a7211 */ /* 0x040fe400078e08ff */
[-C--:B0-----:R-:W-:Y:S01]  /*2320*/  LEA R2, P0, R5, R26.reuse, 0x1 ;  /* 0x0000001a05027211 */ /* 0x081fe200078008ff */
[----:B--2---:R0:W-:Y:S01]  /*2330*/  STL [R1+0x2e4], R24 ;  /* 0x0002e41801007387 */ /* 0x0041e20000100800 */
[-C--:B------:R-:W-:Y:S01]  /*2340*/  LEA.HI.X.SX32 R9, R11, R27.reuse, 0x1, P1 ;  /* 0x0000001b0b097211 */ /* 0x080fe200008f0eff */
[----:B------:R-:W-:Y:S01]  /*2350*/  IMAD R11, R28, 0x2, R10 ;  /* 0x000000021c0b7824 */ /* 0x000fe200078e020a */
[----:B------:R-:W-:Y:S01]  /*2360*/  LEA.HI.X.SX32 R3, R5, R27, 0x1, P0 ;  /* 0x0000001b05037211 */ /* 0x000fe200000f0eff */
[----:B0-----:R0:W2:Y:S04]  /*2370*/  LDG.E.U16 R24, [R6.64] ;  /* 0x0000000406187981 */ /* 0x0010a8000c1e1500 */
[----:B---3--:R1:W-:Y:S01]  /*2380*/  STL [R1+0x2e0], R25 ;  /* 0x0002e01901007387 */ /* 0x0083e20000100800 */
[----:B0-----:R-:W-:-:S03]  /*2390*/  LEA R6, P0, R14, R26, 0x1 ;  /* 0x0000001a0e067211 */ /* 0x001fc600078008ff */
[----:B------:R-:W-:Y:S01]  /*23a0*/  STL [R1+0x30], R11 ;  /* 0x0000300b01007387 */ /* 0x000fe20000100800 */
[----:B------:R-:W-:-:S03]  /*23b0*/  LEA.HI.X.SX32 R7, R14, R27, 0x1, P0 ;  /* 0x0000001b0e077211 */ /* 0x000fc600000f0eff */
[----:B-1----:R0:W3:Y:S04]  /*23c0*/  LDG.E.U16 R25, [R8.64] ;  /* 0x0000000408197981 */ /* 0x0020e8000c1e1500 */
[----:B----4-:R1:W-:Y:S04]  /*23d0*/  STL [R1+0xd0], R29 ;  /* 0x0000d01d01007387 */ /* 0x0103e80000100800 */
[----:B-----5:R-:W-:Y:S04]  /*23e0*/  STL [R1+0x2dc], R13 ;  /* 0x0002dc0d01007387 */ /* 0x020fe80000100800 */
[----:B-1----:R1:W4:Y:S04]  /*23f0*/  LDG.E.U16 R29, [R2.64] ;  /* 0x00000004021d7981 */ /* 0x002328000c1e1500 */
[----:B------:R5:W-:Y:S04]  /*2400*/  STL [R1+0x2d8], R23 ;  /* 0x0002d81701007387 */ /* 0x000be80000100800 */
[----:B-----5:R5:W4:Y:S01]  /*2410*/  LDG.E.U16 R23, [R6.64] ;  /* 0x0000000406177981 */ /* 0x020b22000c1e1500 */
[----:B------:R-:W-:-:S02]  /*2420*/  LEA R5, R28, R11, 0x1 ;  /* 0x0000000b1c057211 */ /* 0x000fc400078e08ff */
[CC--:B0-----:R-:W-:Y:S02]  /*2430*/  LEA R8, P1, R15.reuse, R26.reuse, 0x1 ;  /* 0x0000001a0f087211 */ /* 0x0c1fe400078208ff */
[----:B------:R-:W-:Y:S02]  /*2440*/  LEA R11, R28, R5, 0x1 ;  /* 0x000000051c0b7211 */ /* 0x000fe400078e08ff */
[----:B------:R-:W-:Y:S02]  /*2450*/  LEA.HI.X.SX32 R9, R15, R27, 0x1, P1 ;  /* 0x0000001b0f097211 */ /* 0x000fe400008f0eff */
[----:B-1----:R-:W-:Y:S01]  /*2460*/  LEA R2, P0, R16, R26, 0x1 ;  /* 0x0000001a10027211 */ /* 0x002fe200078008ff */
[----:B------:R-:W-:-:S03]  /*2470*/  IMAD R13, R28, 0x2, R11 ;  /* 0x000000021c0d7824 */ /* 0x000fc600078e020b */
[----:B------:R-:W-:Y:S01]  /*2480*/  LEA.HI.X.SX32 R3, R16, R27, 0x1, P0 ;  /* 0x0000001b10037211 */ /* 0x000fe200000f0eff */
[----:B--2---:R0:W-:Y:S01]  /*2490*/  STL [R1+0xcc], R24 ;  /* 0x0000cc1801007387 */ /* 0x0041e20000100800 */
[CC--:B-----5:R-:W-:Y:S02]  /*24a0*/  LEA R6, P0, R17.reuse, R26.reuse, 0x1 ;  /* 0x0000001a11067211 */ /* 0x0e0fe400078008ff */
[----:B------:R-:W-:Y:S02]  /*24b0*/  LEA R14, R28, R13, 0x1 ;  /* 0x0000000d1c0e7211 */ /* 0x000fe400078e08ff */
[----:B------:R-:W-:Y:S01]  /*24c0*/  LEA.HI.X.SX32 R7, R17, R27, 0x1, P0 ;  /* 0x0000001b11077211 */ /* 0x000fe200000f0eff */
[----:B0-----:R0:W2:Y:S04]  /*24d0*/  LDG.E.U16 R24, [R8.64] ;  /* 0x0000000408187981 */ /* 0x0010a8000c1e1500 */
[----:B------:R-:W-:Y:S01]  /*24e0*/  STL [R1+0x2c], R14 ;  /* 0x00002c0e01007387 */ /* 0x000fe20000100800 */
[----:B0-----:R-:W-:-:S03]  /*24f0*/  LEA R8, P1, R18, R26, 0x1 ;  /* 0x0000001a12087211 */ /* 0x001fc600078208ff */
[----:B---3--:R0:W-:Y:S01]  /*2500*/  STL [R1+0x2d4], R25 ;  /* 0x0002d41901007387 */ /* 0x0081e20000100800 */
[----:B------:R-:W-:-:S03]  /*2510*/  LEA.HI.X.SX32 R9, R18, R27, 0x1, P1 ;  /* 0x0000001b12097211 */ /* 0x000fc600008f0eff */
[----:B0-----:R0:W3:Y:S04]  /*2520*/  LDG.E.U16 R25, [R2.64] ;  /* 0x0000000402197981 */ /* 0x0010e8000c1e1500 */
[----:B----4-:R1:W-:Y:S04]  /*2530*/  STL [R1+0x2d0], R29 ;  /* 0x0002d01d01007387 */ /* 0x0103e80000100800 */
[----:B-1----:R1:W4:Y:S04]  /*2540*/  LDG.E.U16 R29, [R6.64] ;  /* 0x00000004061d7981 */ /* 0x002328000c1e1500 */
[----:B------:R5:W-:Y:S04]  /*2550*/  STL [R1+0xc8], R23 ;  /* 0x0000c81701007387 */ /* 0x000be80000100800 */
[----:B-----5:R5:W4:Y:S01]  /*2560*/  LDG.E.U16 R23, [R8.64] ;  /* 0x0000000408177981 */ /* 0x020b22000c1e1500 */
[----:B------:R-:W-:-:S05]  /*2570*/  LEA R14, R28, R14, 0x1 ;  /* 0x0000000e1c0e7211 */ /* 0x000fca00078e08ff */
[----:B------:R-:W-:-:S05]  /*2580*/  IMAD R15, R28, 0x2, R14 ;  /* 0x000000021c0f7824 */ /* 0x000fca00078e020e */
[----:B------:R-:W-:-:S04]  /*2590*/  LEA R16, R28, R15, 0x1 ;  /* 0x0000000f1c107211 */ /* 0x000fc800078e08ff */
[----:B------:R-:W-:Y:S02]  /*25a0*/  LEA R17, R28, R16, 0x1 ;  /* 0x000000101c117211 */ /* 0x000fe400078e08ff */
[----:B0-----:R-:W-:-:S03]  /*25b0*/  LEA R2, P0, R20, R26, 0x1 ;  /* 0x0000001a14027211 */ /* 0x001fc600078008ff */
[----:B------:R0:W-:Y:S01]  /*25c0*/  STL [R1+0x28], R17 ;  /* 0x0000281101007387 */ /* 0x0001e20000100800 */
[----:B------:R-:W-:Y:S02]  /*25d0*/  LEA.HI.X.SX32 R3, R20, R27, 0x1, P0 ;  /* 0x0000001b14037211 */ /* 0x000fe400000f0eff */
[-C--:B-----5:R-:W-:Y:S01]  /*25e0*/  LEA R8, P0, R22, R26.reuse, 0x1 ;  /* 0x0000001a16087211 */ /* 0x0a0fe200078008ff */
[C---:B0-----:R-:W-:Y:S01]  /*25f0*/  IMAD R17, R28.reuse, 0x2, R17 ;  /* 0x000000021c117824 */ /* 0x041fe200078e0211 */
[----:B--2---:R0:W-:Y:S04]  /*2600*/  STL [R1+0x2cc], R24 ;  /* 0x0002cc1801007387 */ /* 0x0041e80000100800 */
[----:B------:R-:W-:Y:S02]  /*2610*/  LEA R18, R28, R17, 0x1 ;  /* 0x000000111c127211 */ /* 0x000fe400078e08ff */
[----:B-1----:R-:W-:-:S02]  /*2620*/  LEA R6, P1, R21, R26, 0x1 ;  /* 0x0000001a15067211 */ /* 0x002fc400078208ff */
[----:B------:R-:W-:Y:S01]  /*2630*/  LEA R20, R28, R18, 0x1 ;  /* 0x000000121c147211 */ /* 0x000fe200078e08ff */
[----:B0-----:R0:W2:Y:S01]  /*2640*/  LDG.E.U16 R24, [R2.64] ;  /* 0x0000000402187981 */ /* 0x0010a2000c1e1500 */
[-C--:B------:R-:W-:Y:S02]  /*2650*/  LEA.HI.X.SX32 R9, R22, R27.reuse, 0x1, P0 ;  /* 0x0000001b16097211 */ /* 0x080fe400000f0eff */
[----:B------:R-:W-:Y:S01]  /*2660*/  LEA.HI.X.SX32 R7, R21, R27, 0x1, P1 ;  /* 0x0000001b15077211 */ /* 0x000fe200008f0eff */
[----:B------:R-:W-:Y:S01]  /*2670*/  IMAD R21, R28, 0x2, R20 ;  /* 0x000000021c157824 */ /* 0x000fe200078e0214 */
[----:B---3--:R1:W-:Y:S01]  /*2680*/  STL [R1+0x2c8], R25 ;  /* 0x0002c81901007387 */ /* 0x0083e20000100800 */
[----:B0-----:R-:W-:-:S04]  /*2690*/  LEA R2, P0, R19, R26, 0x1 ;  /* 0x0000001a13027211 */ /* 0x001fc800078008ff */
[----:B------:R-:W-:Y:S01]  /*26a0*/  LEA.HI.X.SX32 R3, R19, R27, 0x1, P0 ;  /* 0x0000001b13037211 */ /* 0x000fe200000f0eff */
[----:B-1----:R0:W3:Y:S04]  /*26b0*/  LDG.E.U16 R25, [R8.64] ;  /* 0x0000000408197981 */ /* 0x0020e8000c1e1500 */
[----:B----4-:R1:W-:Y:S04]  /*26c0*/  STL [R1+0xc4], R29 ;  /* 0x0000c41d01007387 */ /* 0x0103e80000100800 */
[----:B------:R-:W-:Y:S04]  /*26d0*/  STL [R1+0x24], R21 ;  /* 0x0000241501007387 */ /* 0x000fe80000100800 */
[----:B-1----:R1:W4:Y:S04]  /*26e0*/  LDG.E.U16 R29, [R6.64] ;  /* 0x00000004061d7981 */ /* 0x002328000c1e1500 */
[----:B------:R5:W-:Y:S04]  /*26f0*/  STL [R1+0x2c4], R23 ;  /* 0x0002c41701007387 */ /* 0x000be80000100800 */
[----:B-----5:R5:W4:Y:S01]  /*2700*/  LDG.E.U16 R23, [R2.64] ;  /* 0x0000000402177981 */ /* 0x020b22000c1e1500 */
[----:B-1----:R-:W-:-:S04]  /*2710*/  LEA R6, P0, R4, R26, 0x1 ;  /* 0x0000001a04067211 */ /* 0x002fc800078008ff */
[-C--:B------:R-:W-:Y:S02]  /*2720*/  LEA.HI.X.SX32 R7, R4, R27.reuse, 0x1, P0 ;  /* 0x0000001b04077211 */ /* 0x080fe400000f0eff */
[-C--:B0-----:R-:W-:Y:S02]  /*2730*/  LEA R8, P1, R12, R26.reuse, 0x1 ;  /* 0x0000001a0c087211 */ /* 0x081fe400078208ff */
[-C--:B-----5:R-:W-:Y:S02]  /*2740*/  LEA R2, P0, R10, R26.reuse, 0x1 ;  /* 0x0000001a0a027211 */ /* 0x0a0fe400078008ff */
[-C--:B------:R-:W-:Y:S02]  /*2750*/  LEA.HI.X.SX32 R9, R12, R27.reuse, 0x1, P1 ;  /* 0x0000001b0c097211 */ /* 0x080fe400008f0eff */
[-C--:B------:R-:W-:Y:S02]  /*2760*/  LEA.HI.X.SX32 R3, R10, R27.reuse, 0x1, P0 ;  /* 0x0000001b0a037211 */ /* 0x080fe400000f0eff */
[C---:B------:R-:W-:Y:S01]  /*2770*/  LEA R4, P0, R5.reuse, R26, 0x1 ;  /* 0x0000001a05047211 */ /* 0x040fe200078008ff */
[----:B------:R0:W5:Y:S03]  /*2780*/  LDG.E.U16 R12, [R8.64] ;  /* 0x00000004080c7981 */ /* 0x000166000c1e1500 */
[----:B------:R-:W-:Y:S01]  /*2790*/  LEA.HI.X.SX32 R5, R5, R27, 0x1, P0 ;  /* 0x0000001b05057211 */ /* 0x000fe200000f0eff */
[----:B--2---:R1:W-:Y:S04]  /*27a0*/  STL [R1+0x2c0], R24 ;  /* 0x0002c01801007387 */ /* 0x0043e80000100800 */
[----:B-1----:R1:W2:Y:S04]  /*27b0*/  LDG.E.U16 R24, [R6.64] ;  /* 0x0000000406187981 */ /* 0x0022a8000c1e1500 */
[----:B---3--:R-:W-:Y:S04]  /*27c0*/  STL [R1+0xc0], R25 ;  /* 0x0000c01901007387 */ /* 0x008fe80000100800 */
[----:B----4-:R3:W-:Y:S04]  /*27d0*/  STL [R1+0x2bc], R29 ;  /* 0x0002bc1d01007387 */ /* 0x0107e80000100800 */
[----:B---3--:R3:W4:Y:S04]  /*27e0*/  LDG.E.U16 R29, [R2.64] ;  /* 0x00000004021d7981 */ /* 0x008728000c1e1500 */
[----:B------:R0:W-:Y:S04]  /*27f0*/  STL [R1+0x2b8], R23 ;  /* 0x0002b81701007387 */ /* 0x0001e80000100800 */
[----:B0-----:R0:W4:Y:S01]  /*2800*/  LDG.E.U16 R23, [R4.64] ;  /* 0x0000000404177981 */ /* 0x001122000c1e1500 */
[----:B------:R-:W-:-:S04]  /*2810*/  LEA R22, R28, R21, 0x1 ;  /* 0x000000151c167211 */ /* 0x000fc800078e08ff */
[----:B------:R-:W-:-:S05]  /*2820*/  LEA R21, R28, R22, 0x1 ;  /* 0x000000161c157211 */ /* 0x000fca00078e08ff */
[----:B------:R-:W-:-:S05]  /*2830*/  IMAD R19, R28, 0x2, R21 ;  /* 0x000000021c137824 */ /* 0x000fca00078e0215 */
[----:B------:R-:W-:-:S04]  /*2840*/  LEA R25, R28, R19, 0x1 ;  /* 0x000000131c197211 */ /* 0x000fc800078e08ff */
[----:B------:R-:W-:Y:S02]  /*2850*/  LEA R8, R28, R25, 0x1 ;  /* 0x000000191c087211 */ /* 0x000fe400078e08ff */
[----:B-1----:R-:W-:-:S03]  /*2860*/  LEA R6, P1, R11, R26, 0x1 ;  /* 0x0000001a0b067211 */ /* 0x002fc600078208ff */
[C---:B------:R-:W-:Y:S01]  /*2870*/  IMAD R9, R28.reuse, 0x2, R8 ;  /* 0x000000021c097824 */ /* 0x040fe200078e0208 */
[----:B------:R-:W-:Y:S02]  /*2880*/  LEA.HI.X.SX32 R7, R11, R27, 0x1, P1 ;  /* 0x0000001b0b077211 */ /* 0x000fe400008f0eff */
[C---:B---3--:R-:W-:Y:S02]  /*2890*/  LEA R2, P0, R13.reuse, R26, 0x1 ;  /* 0x0000001a0d027211 */ /* 0x048fe400078008ff */
[C---:B------:R-:W-:Y:S01]  /*28a0*/  LEA R10, R28.reuse, R9, 0x1 ;  /* 0x000000091c0a7211 */ /* 0x040fe200078e08ff */
[----:B--2---:R1:W-:Y:S01]  /*28b0*/  STL [R1+0xbc], R24 ;  /* 0x0000bc1801007387 */ /* 0x0043e20000100800 */
[-C--:B------:R-:W-:Y:S02]  /*28c0*/  LEA.HI.X.SX32 R3, R13, R27.reuse, 0x1, P0 ;  /* 0x0000001b0d037211 */ /* 0x080fe400000f0eff */
[----:B------:R-:W-:Y:S02]  /*28d0*/  LEA R11, R28, R10, 0x1 ;  /* 0x0000000a1c0b7211 */ /* 0x000fe400078e08ff */
[CC--:B0-----:R-:W-:Y:S01]  /*28e0*/  LEA R4, P0, R14.reuse, R26.reuse, 0x1 ;  /* 0x0000001a0e047211 */ /* 0x0c1fe200078008ff */
[----:B-1----:R0:W2:Y:S03]  /*28f0*/  LDG.E.U16 R24, [R6.64] ;  /* 0x0000000406187981 */ /* 0x0020a6000c1e1500 */
[----:B------:R-:W-:Y:S01]  /*2900*/  LEA.HI.X.SX32 R5, R14, R27, 0x1, P0 ;  /* 0x0000001b0e057211 */ /* 0x000fe200000f0eff */
[----:B------:R-:W-:Y:S04]  /*2910*/  STL [R1+0x18], R11 ;  /* 0x0000180b01007387 */ /* 0x000fe80000100800 */
[----:B-----5:R-:W-:Y:S04]  /*2920*/  STL [R1+0x2b4], R12 ;  /* 0x0002b40c01007387 */ /* 0x020fe80000100800 */
[----:B----4-:R1:W-:Y:S04]  /*2930*/  STL [R1+0x2b0], R29 ;  /* 0x0002b01d01007387 */ /* 0x0103e80000100800 */
[----:B-1----:R1:W3:Y:S04]  /*2940*/  LDG.E.U16 R29, [R2.64] ;  /* 0x00000004021d7981 */ /* 0x0022e8000c1e1500 */
[----:B------:R4:W-:Y:S04]  /*2950*/  STL [R1+0xb8], R23 ;  /* 0x0000b81701007387 */ /* 0x0009e80000100800 */
[----:B----4-:R4:W5:Y:S01]  /*2960*/  LDG.E.U16 R23, [R4.64] ;  /* 0x0000000404177981 */ /* 0x010962000c1e1500 */
[----:B------:R-:W-:Y:S01]  /*2970*/  IMAD R11, R28, 0x2, R11 ;  /* 0x000000021c0b7824 */ /* 0x000fe200078e020b */
[----:B0-----:R-:W-:-:S04]  /*2980*/  LEA R6, P1, R15, R26, 0x1 ;  /* 0x0000001a0f067211 */ /* 0x001fc800078208ff */
[C---:B------:R-:W-:Y:S02]  /*2990*/  LEA R12, R28.reuse, R11, 0x1 ;  /* 0x0000000b1c0c7211 */ /* 0x040fe400078e08ff */
[----:B------:R-:W-:Y:S02]  /*29a0*/  LEA.HI.X.SX32 R7, R15, R27, 0x1, P1 ;  /* 0x0000001b0f077211 */ /* 0x000fe400008f0eff */
[----:B------:R-:W-:Y:S02]  /*29b0*/  LEA R13, R28, R12, 0x1 ;  /* 0x0000000c1c0d7211 */ /* 0x000fe400078e08ff */
[----:B-1----:R-:W-:-:S03]  /*29c0*/  LEA R2, P0, R16, R26, 0x1 ;  /* 0x0000001a10027211 */ /* 0x002fc600078008ff */
[----:B------:R-:W-:Y:S01]  /*29d0*/  IMAD R14, R28, 0x2, R13 ;  /* 0x000000021c0e7824 */ /* 0x000fe200078e020d */
[----:B------:R-:W-:Y:S02]  /*29e0*/  LEA.HI.X.SX32 R3, R16, R27, 0x1, P0 ;  /* 0x0000001b10037211 */ /* 0x000fe400000f0eff */
[----:B----4-:R-:W-:-:S04]  /*29f0*/  LEA R4, P0, R17, R26, 0x1 ;  /* 0x0000001a11047211 */ /* 0x010fc800078008ff */
[----:B------:R-:W-:Y:S01]  /*2a00*/  LEA.HI.X.SX32 R5, R17, R27, 0x1, P0 ;  /* 0x0000001b11057211 */ /* 0x000fe200000f0eff */
[----:B--2---:R0:W-:Y:S04]  /*2a10*/  STL [R1+0x2ac], R24 ;  /* 0x0002ac1801007387 */ /* 0x0041e80000100800 */
[----:B0-----:R0:W2:Y:S04]  /*2a20*/  LDG.E.U16 R24, [R6.64] ;  /* 0x0000000406187981 */ /* 0x0010a8000c1e1500 */
[----:B------:R-:W-:Y:S04]  /*2a30*/  STL [R1+0x10], R14 ;  /* 0x0000100e01007387 */ /* 0x000fe80000100800 */
[----:B---3--:R1:W-:Y:S04]  /*2a40*/  STL [R1+0x2a8], R29 ;  /* 0x0002a81d01007387 */ /* 0x0083e80000100800 */
[----:B-1----:R1:W3:Y:S04]  /*2a50*/  LDG.E.U16 R29, [R2.64] ;  /* 0x00000004021d7981 */ /* 0x0022e8000c1e1500 */
[----:B-----5:R4:W-:Y:S04]  /*2a60*/  STL [R1+0xb4], R23 ;  /* 0x0000b41701007387 */ /* 0x0209e80000100800 */
[----:B----4-:R-:W4:Y:S01]  /*2a70*/  LDG.E.U16 R23, [R4.64] ;  /* 0x0000000404177981 */ /* 0x010f22000c1e1500 */
[----:B------:R-:W-:-:S02]  /*2a80*/  LEA R14, R28, R14, 0x1 ;  /* 0x0000000e1c0e7211 */ /* 0x000fc400078e08ff */
[----:B0-----:R-:W-:Y:S02]  /*2a90*/  LEA R6, P1, R18, R26, 0x1 ;  /* 0x0000001a12067211 */ /* 0x001fe400078208ff */
[----:B------:R-:W-:Y:S02]  /*2aa0*/  LEA R15, R28, R14, 0x1 ;  /* 0x0000000e1c0f7211 */ /* 0x000fe400078e08ff */
[----:B------:R-:W-:Y:S02]  /*2ab0*/  LEA.HI.X.SX32 R7, R18, R27, 0x1, P1 ;  /* 0x0000001b12077211 */ /* 0x000fe400008f0eff */
[----:B-1----:R-:W-:Y:S01]  /*2ac0*/  LEA R2, P0, R20, R26, 0x1 ;  /* 0x0000001a14027211 */ /* 0x002fe200078008ff */
[----:B------:R-:W-:-:S03]  /*2ad0*/  IMAD R16, R28, 0x2, R15 ;  /* 0x000000021c107824 */ /* 0x000fc600078e020f */
[----:B------:R-:W-:Y:S02]  /*2ae0*/  LEA.HI.X.SX32 R3, R20, R27, 0x1, P0 ;  /* 0x0000001b14037211 */ /* 0x000fe400000f0eff */
[----:B------:R-:W-:Y:S01]  /*2af0*/  LEA R17, R28, R16, 0x1 ;  /* 0x000000101c117211 */ /* 0x000fe200078e08ff */
[----:B--2---:R0:W-:Y:S04]  /*2b00*/  STL [R1+0x2a4], R24 ;  /* 0x0002a41801007387 */ /* 0x0041e80000100800 */
[----:B0-----:R0:W2:Y:S04]  /*2b10*/  LDG.E.U16 R24, [R6.64] ;  /* 0x0000000406187981 */ /* 0x0010a8000c1e1500 */
[----:B------:R-:W-:Y:S01]  /*2b20*/  STL [R1+0x8], R17 ;  /* 0x0000081101007387 */ /* 0x000fe20000100800 */
[----:B0-----:R-:W-:-:S04]  /*2b30*/  LEA R6, P0, R22, R26, 0x1 ;  /* 0x0000001a16067211 */ /* 0x001fc800078008ff */
[----:B------:R-:W-:Y:S01]  /*2b40*/  LEA.HI.X.SX32 R7, R22, R27, 0x1, P0 ;  /* 0x0000001b16077211 */ /* 0x000fe200000f0eff */
[----:B---3--:R0:W-:Y:S04]  /*2b50*/  STL [R1+0x2a0], R29 ;  /* 0x0002a01d01007387 */ /* 0x0081e80000100800 */
[----:B0-----:R0:W3:Y:S04]  /*2b60*/  LDG.E.U16 R29, [R2.64] ;  /* 0x00000004021d7981 */ /* 0x0010e8000c1e1500 */
[----:B----4-:R1:W-:Y:S04]  /*2b70*/  STL [R1+0xb0], R23 ;  /* 0x0000b01701007387 */ /* 0x0103e80000100800 */
[----:B-1----:R-:W4:Y:S01]  /*2b80*/  LDG.E.U16 R23, [R6.64] ;  /* 0x0000000406177981 */ /* 0x002f22000c1e1500 */
[----:B------:R-:W-:-:S02]  /*2b90*/  LEA R17, R28, R17, 0x1 ;  /* 0x000000111c117211 */ /* 0x000fc400078e08ff */
[----:B------:R-:W-:-:S03]  /*2ba0*/  LEA R4, P1, R21, R26, 0x1 ;  /* 0x0000001a15047211 */ /* 0x000fc600078208ff */
[C---:B------:R-:W-:Y:S01]  /*2bb0*/  IMAD R18, R28.reuse, 0x2, R17 ;  /* 0x000000021c127824 */ /* 0x040fe200078e0211 */
[-C--:B------:R-:W-:Y:S02]  /*2bc0*/  LEA.HI.X.SX32 R5, R21, R27.reuse, 0x1, P1 ;  /* 0x0000001b15057211 */ /* 0x080fe400008f0eff */
[C---:B0-----:R-:W-:Y:S02]  /*2bd0*/  LEA R2, P0, R19.reuse, R26, 0x1 ;  /* 0x0000001a13027211 */ /* 0x041fe400078008ff */
[C---:B------:R-:W-:Y:S02]  /*2be0*/  LEA R20, R28.reuse, R18, 0x1 ;  /* 0x000000121c147211 */ /* 0x040fe400078e08ff */
        /* <DEDUP_REMOVED lines=10> */
[----:B-1----:R1:W4:Y:S01]  /*2c90*/  LDG.E.U16 R23, [R4.64] ;  /* 0x0000000404177981 */ /* 0x002322000c1e1500 */
[----:B------:R-:W-:Y:S01]  /*2ca0*/  IMAD R22, R28, 0x2, R21 ;  /* 0x000000021c167824 */ /* 0x000fe200078e0215 */
[----:B------:R-:W-:-:S04]  /*2cb0*/  LEA R6, P1, R9, R26, 0x1 ;  /* 0x0000001a09067211 */ /* 0x000fc800078208ff */
[C---:B------:R-:W-:Y:S02]  /*2cc0*/  LEA R21, R28.reuse, R22, 0x1 ;  /* 0x000000161c157211 */ /* 0x040fe400078e08ff */
[----:B------:R-:W-:Y:S02]  /*2cd0*/  LEA.HI.X.SX32 R7, R9, R27, 0x1, P1 ;  /* 0x0000001b09077211 */ /* 0x000fe400008f0eff */
[----:B------:R-:W-:Y:S02]  /*2ce0*/  LEA R19, R28, R21, 0x1 ;  /* 0x000000151c137211 */ /* 0x000fe400078e08ff */
[----:B0-----:R-:W-:-:S03]  /*2cf0*/  LEA R2, P0, R10, R26, 0x1 ;  /* 0x0000001a0a027211 */ /* 0x001fc600078008ff */
[----:B------:R-:W-:Y:S01]  /*2d00*/  IMAD R8, R28, 0x2, R19 ;  /* 0x000000021c087824 */ /* 0x000fe200078e0213 */
[----:B------:R-:W-:Y:S02]  /*2d10*/  LEA.HI.X.SX32 R3, R10, R27, 0x1, P0 ;  /* 0x0000001b0a037211 */ /* 0x000fe400000f0eff */
[----:B-1----:R-:W-:-:S04]  /*2d20*/  LEA R4, P0, R11, R26, 0x1 ;  /* 0x0000001a0b047211 */ /* 0x002fc800078008ff */
[----:B------:R-:W-:Y:S01]  /*2d30*/  LEA.HI.X.SX32 R5, R11, R27, 0x1, P0 ;  /* 0x0000001b0b057211 */ /* 0x000fe200000f0eff */
[----:B--2---:R0:W-:Y:S04]  /*2d40*/  STL [R1+0x294], R24 ;  /* 0x0002941801007387 */ /* 0x0041e80000100800 */
[----:B0-----:R0:W2:Y:S04]  /*2d50*/  LDG.E.U16 R24, [R6.64] ;  /* 0x0000000406187981 */ /* 0x0010a8000c1e1500 */
[----:B------:R-:W-:Y:S04]  /*2d60*/  STL [R1+0x14], R8 ;  /* 0x0000140801007387 */ /* 0x000fe80000100800 */
[----:B---3--:R1:W-:Y:S04]  /*2d70*/  STL [R1+0x290], R29 ;  /* 0x0002901d01007387 */ /* 0x0083e80000100800 */
[----:B-1----:R1:W3:Y:S04]  /*2d80*/  LDG.E.U16 R29, [R2.64] ;  /* 0x00000004021d7981 */ /* 0x0022e8000c1e1500 */
[----:B----4-:R4:W-:Y:S04]  /*2d90*/  STL [R1+0xa8], R23 ;  /* 0x0000a81701007387 */ /* 0x0109e80000100800 */
[----:B----4-:R4:W5:Y:S01]  /*2da0*/  LDG.E.U16 R23, [R4.64] ;  /* 0x0000000404177981 */ /* 0x010962000c1e1500 */
[----:B------:R-:W-:-:S02]  /*2db0*/  LEA R8, R28, R8, 0x1 ;  /* 0x000000081c087211 */ /* 0x000fc400078e08ff */
[----:B0-----:R-:W-:Y:S02]  /*2dc0*/  LEA R6, P1, R12, R26, 0x1 ;  /* 0x0000001a0c067211 */ /* 0x001fe400078208ff */
[----:B------:R-:W-:Y:S02]  /*2dd0*/  LEA R9, R28, R8, 0x1 ;  /* 0x000000081c097211 */ /* 0x000fe400078e08ff */
[----:B------:R-:W-:Y:S02]  /*2de0*/  LEA.HI.X.SX32 R7, R12, R27, 0x1, P1 ;  /* 0x0000001b0c077211 */ /* 0x000fe400008f0eff */
[----:B-1----:R-:W-:Y:S01]  /*2df0*/  LEA R2, P0, R13, R26, 0x1 ;  /* 0x0000001a0d027211 */ /* 0x002fe200078008ff */
[----:B------:R-:W-:-:S03]  /*2e00*/  IMAD R10, R28, 0x2, R9 ;  /* 0x000000021c0a7824 */ /* 0x000fc600078e0209 */
[----:B------:R-:W-:Y:S02]  /*2e10*/  LEA.HI.X.SX32 R3, R13, R27, 0x1, P0 ;  /* 0x0000001b0d037211 */ /* 0x000fe400000f0eff */
[----:B------:R-:W-:Y:S02]  /*2e20*/  LEA R11, R28, R10, 0x1 ;  /* 0x0000000a1c0b7211 */ /* 0x000fe400078e08ff */
        /* <DEDUP_REMOVED lines=8> */
[----:B----4-:R4:W5:Y:S01]  /*2eb0*/  LDG.E.U16 R23, [R4.64] ;  /* 0x0000000404177981 */ /* 0x010962000c1e1500 */
[----:B------:R-:W-:-:S02]  /*2ec0*/  LEA R11, R28, R11, 0x1 ;  /* 0x0000000b1c0b7211 */ /* 0x000fc400078e08ff */
[----:B0-----:R-:W-:-:S03]  /*2ed0*/  LEA R6, P1, R15, R26, 0x1 ;  /* 0x0000001a0f067211 */ /* 0x001fc600078208ff */
[----:B------:R-:W-:Y:S01]  /*2ee0*/  IMAD R12, R28, 0x2, R11 ;  /* 0x000000021c0c7824 */ /* 0x000fe200078e020b */
[-C--:B------:R-:W-:Y:S02]  /*2ef0*/  LEA.HI.X.SX32 R7, R15, R27.reuse, 0x1, P1 ;  /* 0x0000001b0f077211 */ /* 0x080fe400008f0eff */
[----:B-1----:R-:W-:Y:S02]  /*2f00*/  LEA R2, P0, R16, R26, 0x1 ;  /* 0x0000001a10027211 */ /* 0x002fe400078008ff */
[----:B------:R-:W-:Y:S02]  /*2f10*/  LEA R13, R28, R12, 0x1 ;  /* 0x0000000c1c0d7211 */ /* 0x000fe400078e08ff */
[----:B------:R-:W-:Y:S02]  /*2f20*/  LEA.HI.X.SX32 R3, R16, R27, 0x1, P0 ;  /* 0x0000001b10037211 */ /* 0x000fe400000f0eff */
[----:B------:R-:W-:Y:S02]  /*2f30*/  LEA R14, R28, R13, 0x1 ;  /* 0x0000000d1c0e7211 */ /* 0x000fe400078e08ff */
[----:B----4-:R-:W-:-:S04]  /*2f40*/  LEA R4, P0, R17, R26, 0x1 ;  /* 0x0000001a11047211 */ /* 0x010fc800078008ff */
[----:B------:R-:W-:Y:S01]  /*2f50*/  LEA.HI.X.SX32 R5, R17, R27, 0x1, P0 ;  /* 0x0000001b11057211 */ /* 0x000fe200000f0eff */
[----:B--2---:R0:W-:Y:S04]  /*2f60*/  STL [R1+0x284], R24 ;  /* 0x0002841801007387 */ /* 0x0041e80000100800 */
[----:B0-----:R0:W2:Y:S04]  /*2f70*/  LDG.E.U16 R24, [R6.64] ;  /* 0x0000000406187981 */ /* 0x0010a8000c1e1500 */
[----:B------:R-:W-:Y:S04]  /*2f80*/  STL [R1], R14 ;  /* 0x0000000e01007387 */ /* 0x000fe80000100800 */
[----:B---3--:R1:W-:Y:S04]  /*2f90*/  STL [R1+0x280], R29 ;  /* 0x0002801d01007387 */ /* 0x0083e80000100800 */
[----:B-1----:R1:W3:Y:S04]  /*2fa0*/  LDG.E.U16 R29, [R2.64] ;  /* 0x00000004021d7981 */ /* 0x0022e8000c1e1500 */
[----:B-----5:R4:W-:Y:S04]  /*2fb0*/  STL [R1+0x94], R23 ;  /* 0x0000941701007387 */ /* 0x0209e80000100800 */
[----:B----4-:R-:W4:Y:S01]  /*2fc0*/  LDG.E.U16 R23, [R4.64] ;  /* 0x0000000404177981 */ /* 0x010f22000c1e1500 */
[----:B------:R-:W-:Y:S01]  /*2fd0*/  IMAD R14, R28, 0x2, R14 ;  /* 0x000000021c0e7824 */ /* 0x000fe200078e020e */
[----:B0-----:R-:W-:-:S04]  /*2fe0*/  LEA R6, P1, R18, R26, 0x1 ;  /* 0x0000001a12067211 */ /* 0x001fc800078208ff */
[----:B------:R-:W-:Y:S02]  /*2ff0*/  LEA R15, R28, R14, 0x1 ;  /* 0x0000000e1c0f7211 */ /* 0x000fe400078e08ff */
[----:B------:R-:W-:Y:S02]  /*3000*/  LEA.HI.X.SX32 R7, R18, R27, 0x1, P1 ;  /* 0x0000001b12077211 */ /* 0x000fe400008f0eff */
[----:B------:R-:W-:Y:S02]  /*3010*/  LEA R16, R28, R15, 0x1 ;  /* 0x0000000f1c107211 */ /* 0x000fe400078e08ff */
[----:B-1----:R-:W-:-:S03]  /*3020*/  LEA R2, P0, R20, R26, 0x1 ;  /* 0x0000001a14027211 */ /* 0x002fc600078008ff */
[----:B------:R-:W-:Y:S01]  /*3030*/  IMAD R17, R28, 0x2, R16 ;  /* 0x000000021c117824 */ /* 0x000fe200078e0210 */
[----:B------:R-:W-:Y:S01]  /*3040*/  LEA.HI.X.SX32 R3, R20, R27, 0x1, P0 ;  /* 0x0000001b14037211 */ /* 0x000fe200000f0eff */
        /* <DEDUP_REMOVED lines=9> */
[----:B------:R-:W-:-:S02]  /*30e0*/  LEA R18, R28, R17, 0x1 ;  /* 0x000000111c127211 */ /* 0x000fc400078e08ff */
[C---:B------:R-:W-:Y:S02]  /*30f0*/  LEA R4, P1, R21.reuse, R26, 0x1 ;  /* 0x0000001a15047211 */ /* 0x040fe400078208ff */
[C---:B------:R-:W-:Y:S02]  /*3100*/  LEA R17, R28.reuse, R18, 0x1 ;  /* 0x000000121c117211 */ /* 0x040fe400078e08ff */
[----:B------:R-:W-:Y:S02]  /*3110*/  LEA.HI.X.SX32 R5, R21, R27, 0x1, P1 ;  /* 0x0000001b15057211 */ /* 0x000fe400008f0eff */
[----:B0-----:R-:W-:Y:S01]  /*3120*/  LEA R2, P0, R19, R26, 0x1 ;  /* 0x0000001a13027211 */ /* 0x001fe200078008ff */
[----:B------:R-:W-:-:S03]  /*3130*/  IMAD R20, R28, 0x2, R17 ;  /* 0x000000021c147824 */ /* 0x000fc600078e0211 */
[----:B------:R-:W-:Y:S02]  /*3140*/  LEA.HI.X.SX32 R3, R19, R27, 0x1, P0 ;  /* 0x0000001b13037211 */ /* 0x000fe400000f0eff */
[C---:B------:R-:W-:Y:S02]  /*3150*/  LEA R21, R28.reuse, R20, 0x1 ;  /* 0x000000141c157211 */ /* 0x040fe400078e08ff */
[CC--:B-1----:R-:W-:Y:S02]  /*3160*/  LEA R6, P1, R9.reuse, R26.reuse, 0x1 ;  /* 0x0000001a09067211 */ /* 0x0c2fe400078208ff */
[----:B------:R-:W-:Y:S02]  /*3170*/  LEA R22, R28, R21, 0x1 ;  /* 0x000000151c167211 */ /* 0x000fe400078e08ff */
[----:B------:R-:W-:Y:S01]  /*3180*/  LEA.HI.X.SX32 R7, R9, R27, 0x1, P1 ;  /* 0x0000001b09077211 */ /* 0x000fe200008f0eff */
[----:B--2---:R0:W-:Y:S04]  /*3190*/  STL [R1+0x274], R24 ;  /* 0x0002741801007387 */ /* 0x0041e80000100800 */
[----:B0-----:R0:W2:Y:S04]  /*31a0*/  LDG.E.U16 R24, [R4.64] ;  /* 0x0000000404187981 */ /* 0x0010a8000c1e1500 */
[----:B------:R1:W-:Y:S01]  /*31b0*/  STL [R1+0x134], R21 ;  /* 0x0001341501007387 */ /* 0x0003e20000100800 */
[----:B0-----:R-:W-:-:S04]  /*31c0*/  LEA R4, P0, R8, R26, 0x1 ;  /* 0x0000001a08047211 */ /* 0x001fc800078008ff */
[----:B------:R-:W-:Y:S01]  /*31d0*/  LEA.HI.X.SX32 R5, R8, R27, 0x1, P0 ;  /* 0x0000001b08057211 */ /* 0x000fe200000f0eff */
[----:B-1----:R0:W5:Y:S04]  /*31e0*/  LDG.E.U16 R21, [R2.64] ;  /* 0x0000000402157981 */ /* 0x002168000c1e1500 */
[----:B---3--:R1:W-:Y:S04]  /*31f0*/  STL [R1+0x270], R29 ;  /* 0x0002701d01007387 */ /* 0x0083e80000100800 */
[----:B-1----:R1:W3:Y:S04]  /*3200*/  LDG.E.U16 R29, [R4.64] ;  /* 0x00000004041d7981 */ /* 0x0022e8000c1e1500 */
[----:B----4-:R4:W-:Y:S04]  /*3210*/  STL [R1+0x6c], R23 ;  /* 0x00006c1701007387 */ /* 0x0109e80000100800 */
[----:B----4-:R4:W3:Y:S01]  /*3220*/  LDG.E.U16 R23, [R6.64] ;  /* 0x0000000406177981 */ /* 0x0108e2000c1e1500 */
[----:B------:R-:W-:-:S05]  /*3230*/  IMAD R19, R28, 0x2, R22 ;  /* 0x000000021c137824 */ /* 0x000fca00078e0216 */
[----:B------:R-:W-:-:S04]  /*3240*/  LEA R8, R28, R19, 0x1 ;  /* 0x000000131c087211 */ /* 0x000fc800078e08ff */
[----:B------:R-:W-:Y:S02]  /*3250*/  LEA R9, R28, R8, 0x1 ;  /* 0x000000081c097211 */ /* 0x000fe400078e08ff */
[----:B0-----:R-:W-:-:S03]  /*3260*/  LEA R2, P0, R10, R26, 0x1 ;  /* 0x0000001a0a027211 */ /* 0x001fc600078008ff */
[----:B------:R0:W-:Y:S01]  /*3270*/  STL [R1+0x138], R9 ;  /* 0x0001380901007387 */ /* 0x0001e20000100800 */
[----:B------:R-:W-:Y:S02]  /*3280*/  LEA.HI.X.SX32 R3, R10, R27, 0x1, P0 ;  /* 0x0000001b0a037211 */ /* 0x000fe400000f0eff */
[----:B-1----:R-:W-:Y:S01]  /*3290*/  LEA R4, P0, R11, R26, 0x1 ;  /* 0x0000001a0b047211 */ /* 0x002fe200078008ff */
[----:B0-----:R-:W-:-:S03]  /*32a0*/  IMAD R9, R28, 0x2, R9 ;  /* 0x000000021c097824 */ /* 0x001fc600078e0209 */
[----:B------:R-:W-:Y:S02]  /*32b0*/  LEA.HI.X.SX32 R5, R11, R27, 0x1, P0 ;  /* 0x0000001b0b057211 */ /* 0x000fe400000f0eff */
[----:B------:R-:W-:Y:S01]  /*32c0*/  LEA R10, R28, R9, 0x1 ;  /* 0x000000091c0a7211 */ /* 0x000fe200078e08ff */
[----:B--2---:R0:W-:Y:S01]  /*32d0*/  STL [R1+0x26c], R24 ;  /* 0x00026c1801007387 */ /* 0x0041e20000100800 */
[----:B----4-:R-:W-:Y:S02]  /*32e0*/  LEA R6, P1, R12, R26, 0x1 ;  /* 0x0000001a0c067211 */ /* 0x010fe400078208ff */
[----:B------:R-:W-:Y:S02]  /*32f0*/  LEA R11, R28, R10, 0x1 ;  /* 0x0000000a1c0b7211 */ /* 0x000fe400078e08ff */
[----:B------:R-:W-:Y:S01]  /*3300*/  LEA.HI.X.SX32 R7, R12, R27, 0x1, P1 ;  /* 0x0000001b0c077211 */ /* 0x000fe200008f0eff */
[----:B0-----:R0:W2:Y:S02]  /*3310*/  LDG.E.U16 R24, [R2.64] ;  /* 0x0000000402187981 */ /* 0x0010a4000c1e1500 */
[----:B------:R-:W-:-:S02]  /*3320*/  IMAD R12, R28, 0x2, R11 ;  /* 0x000000021c0c7824 */ /* 0x000fc400078e020b */
[----:B-----5:R1:W-:Y:S01]  /*3330*/  STL [R1+0x268], R21 ;  /* 0x0002681501007387 */ /* 0x0203e20000100800 */
[----:B0-----:R-:W-:-:S04]  /*3340*/  LEA R2, P0, R13, R26, 0x1 ;  /* 0x0000001a0d027211 */ /* 0x001fc800078008ff */
[----:B------:R-:W-:Y:S01]  /*3350*/  LEA.HI.X.SX32 R3, R13, R27, 0x1, P0 ;  /* 0x0000001b0d037211 */ /* 0x000fe200000f0eff */
[----:B-1----:R0:W4:Y:S04]  /*3360*/  LDG.E.U16 R21, [R4.64] ;  /* 0x0000000404157981 */ /* 0x002128000c1e1500 */
[----:B---3--:R1:W-:Y:S04]  /*3370*/  STL [R1+0x264], R29 ;  /* 0x0002641d01007387 */ /* 0x0083e80000100800 */
[----:B------:R-:W-:Y:S04]  /*3380*/  STL [R1+0x13c], R12 ;  /* 0x00013c0c01007387 */ /* 0x000fe80000100800 */
[----:B-1----:R1:W3:Y:S04]  /*3390*/  LDG.E.U16 R29, [R6.64] ;  /* 0x00000004061d7981 */ /* 0x0022e8000c1e1500 */
[----:B------:R5:W-:Y:S04]  /*33a0*/  STL [R1+0x260], R23 ;  /* 0x0002601701007387 */ /* 0x000be80000100800 */
[----:B-----5:R5:W3:Y:S01]  /*33b0*/  LDG.E.U16 R23, [R2.64] ;  /* 0x0000000402177981 */ /* 0x020ae2000c1e1500 */
[----:B------:R-:W-:-:S02]  /*33c0*/  LEA R12, R28, R12, 0x1 ;  /* 0x0000000c1c0c7211 */ /* 0x000fc400078e08ff */
[----:B0-----:R-:W-:Y:S02]  /*33d0*/  LEA R4, P0, R14, R26, 0x1 ;  /* 0x0000001a0e047211 */ /* 0x001fe400078008ff */
[----:B------:R-:W-:Y:S02]  /*33e0*/  LEA R13, R28, R12, 0x1 ;  /* 0x0000000c1c0d7211 */ /* 0x000fe400078e08ff */
[-C--:B------:R-:W-:Y:S02]  /*33f0*/  LEA.HI.X.SX32 R5, R14, R27.reuse, 0x1, P0 ;  /* 0x0000001b0e057211 */ /* 0x080fe400000f0eff */
[CC--:B-1----:R-:W-:Y:S01]  /*3400*/  LEA R6, P1, R15.reuse, R26.reuse, 0x1 ;  /* 0x0000001a0f067211 */ /* 0x0c2fe200078208ff */
[----:B------:R-:W-:Y:S01]  /*3410*/  IMAD R14, R28, 0x2, R13 ;  /* 0x000000021c0e7824 */ /* 0x000fe200078e020d */
[----:B-----5:R-:W-:Y:S02]  /*3420*/  LEA R2, P0, R16, R26, 0x1 ;  /* 0x0000001a10027211 */ /* 0x020fe400078008ff */
[----:B------:R-:W-:-:S02]  /*3430*/  LEA.HI.X.SX32 R7, R15, R27, 0x1, P1 ;  /* 0x0000001b0f077211 */ /* 0x000fc400008f0eff */
[----:B------:R-:W-:Y:S02]  /*3440*/  LEA.HI.X.SX32 R3, R16, R27, 0x1, P0 ;  /* 0x0000001b10037211 */ /* 0x000fe400000f0eff */
[----:B------:R-:W-:Y:S01]  /*3450*/  LEA R15, R28, R14, 0x1 ;  /* 0x0000000e1c0f7211 */ /* 0x000fe200078e08ff */
[----:B--2---:R0:W-:Y:S04]  /*3460*/  STL [R1+0x25c], R24 ;  /* 0x00025c1801007387 */ /* 0x0041e80000100800 */
[----:B0-----:R0:W2:Y:S04]  /*3470*/  LDG.E.U16 R24, [R4.64] ;  /* 0x0000000404187981 */ /* 0x0010a8000c1e1500 */
[----:B----4-:R1:W-:Y:S01]  /*3480*/  STL [R1+0x258], R21 ;  /* 0x0002581501007387 */ /* 0x0103e20000100800 */
[----:B0-----:R-:W-:-:S03]  /*3490*/  LEA R4, P0, R18, R26, 0x1 ;  /* 0x0000001a12047211 */ /* 0x001fc600078008ff */
[----:B------:R-:W-:Y:S01]  /*34a0*/  STL [R1+0x148], R15 ;  /* 0x0001480f01007387 */ /* 0x000fe20000100800 */
[----:B------:R-:W-:-:S03]  /*34b0*/  LEA.HI.X.SX32 R5, R18, R27, 0x1, P0 ;  /* 0x0000001b12057211 */ /* 0x000fc600000f0eff */
[----:B-1----:R0:W4:Y:S04]  /*34c0*/  LDG.E.U16 R21, [R6.64] ;  /* 0x0000000406157981 */ /* 0x002128000c1e1500 */
[----:B---3--:R1:W-:Y:S04]  /*34d0*/  STL [R1+0x254], R29 ;  /* 0x0002541d01007387 */ /* 0x0083e80000100800 */
[----:B-1----:R1:W3:Y:S04]  /*34e0*/  LDG.E.U16 R29, [R2.64] ;  /* 0x00000004021d7981 */ /* 0x0022e8000c1e1500 */
[----:B------:R5:W-:Y:S04]  /*34f0*/  STL [R1+0x250], R23 ;  /* 0x0002501701007387 */ /* 0x000be80000100800 */
[----:B-----5:R-:W5:Y:S01]  /*3500*/  LDG.E.U16 R23, [R4.64] ;  /* 0x0000000404177981 */ /* 0x020f62000c1e1500 */
[----:B------:R-:W-:-:S02]  /*3510*/  LEA R15, R28, R15, 0x1 ;  /* 0x0000000f1c0f7211 */ /* 0x000fc400078e08ff */
[----:B0-----:R-:W-:-:S03]  /*3520*/  LEA R6, P1, R17, R26, 0x1 ;  /* 0x0000001a11067211 */ /* 0x001fc600078208ff */
[----:B------:R-:W-:Y:S01]  /*3530*/  IMAD R16, R28, 0x2, R15 ;  /* 0x000000021c107824 */ /* 0x000fe200078e020f */
[-C--:B------:R-:W-:Y:S02]  /*3540*/  LEA.HI.X.SX32 R7, R17, R27.reuse, 0x1, P1 ;  /* 0x0000001b11077211 */ /* 0x080fe400008f0eff */
[----:B-1----:R-:W-:Y:S02]  /*3550*/  LEA R2, P0, R20, R26, 0x1 ;  /* 0x0000001a14027211 */ /* 0x002fe400078008ff */
[----:B------:R-:W-:Y:S02]  /*3560*/  LEA R17, R28, R16, 0x1 ;  /* 0x000000101c117211 */ /* 0x000fe400078e08ff */
[----:B------:R-:W-:Y:S02]  /*3570*/  LEA.HI.X.SX32 R3, R20, R27, 0x1, P0 ;  /* 0x0000001b14037211 */ /* 0x000fe400000f0eff */
[----:B------:R-:W-:Y:S01]  /*3580*/  LEA R18, R28, R17, 0x1 ;  /* 0x000000111c127211 */ /* 0x000fe200078e08ff */
[----:B--2---:R0:W-:Y:S04]  /*3590*/  STL [R1+0x24c], R24 ;  /* 0x00024c1801007387 */ /* 0x0041e80000100800 */
[----:B------:R-:W-:Y:S04]  /*35a0*/  STL [R1+0x144], R18 ;  /* 0x0001441201007387 */ /* 0x000fe80000100800 */
[----:B0-----:R0:W2:Y:S04]  /*35b0*/  LDG.E.U16 R24, [R6.64] ;  /* 0x0000000406187981 */ /* 0x0010a8000c1e1500 */
[----:B----4-:R-:W-:Y:S01]  /*35c0*/  STL [R1+0x248], R21 ;  /* 0x0002481501007387 */ /* 0x010fe20000100800 */
[----:B0-----:R-:W-:-:S04]  /*35d0*/  LEA R6, P0, R22, R26, 0x1 ;  /* 0x0000001a16067211 */ /* 0x001fc800078008ff */
[----:B------:R-:W-:Y:S01]  /*35e0*/  LEA.HI.X.SX32 R7, R22, R27, 0x1, P0 ;  /* 0x0000001b16077211 */ /* 0x000fe200000f0eff */
[----:B---3--:R0:W-:Y:S04]  /*35f0*/  STL [R1+0x244], R29 ;  /* 0x0002441d01007387 */ /* 0x0081e80000100800 */
[----:B0-----:R0:W3:Y:S04]  /*3600*/  LDG.E.U16 R29, [R2.64] ;  /* 0x00000004021d7981 */ /* 0x0010e8000c1e1500 */
[----:B-----5:R1:W-:Y:S04]  /*3610*/  STL [R1+0x240], R23 ;  /* 0x0002401701007387 */ /* 0x0203e80000100800 */
[----:B-1----:R-:W4:Y:S01]  /*3620*/  LDG.E.U16 R23, [R6.64] ;  /* 0x0000000406177981 */ /* 0x002f22000c1e1500 */
[----:B------:R-:W-:Y:S01]  /*3630*/  IMAD R21, R28, 0x2, R18 ;  /* 0x000000021c157824 */ /* 0x000fe200078e0212 */
[----:B------:R-:W-:-:S04]  /*3640*/  LEA R4, P1, R19, R26, 0x1 ;  /* 0x0000001a13047211 */ /* 0x000fc800078208ff */
[C---:B------:R-:W-:Y:S02]  /*3650*/  LEA R20, R28.reuse, R21, 0x1 ;  /* 0x000000151c147211 */ /* 0x040fe400078e08ff */
[----:B------:R-:W-:Y:S02]  /*3660*/  LEA.HI.X.SX32 R5, R19, R27, 0x1, P1 ;  /* 0x0000001b13057211 */ /* 0x000fe400008f0eff */
[----:B------:R-:W-:Y:S02]  /*3670*/  LEA R22, R28, R20, 0x1 ;  /* 0x000000141c167211 */ /* 0x000fe400078e08ff */
[----:B0-----:R-:W-:-:S03]  /*3680*/  LEA R2, P0, R8, R26, 0x1 ;  /* 0x0000001a08027211 */ /* 0x001fc600078008ff */
[----:B------:R-:W-:Y:S01]  /*3690*/  IMAD R18, R28, 0x2, R22 ;  /* 0x000000021c127824 */ /* 0x000fe200078e0216 */
[----:B------:R-:W-:Y:S01]  /*36a0*/  LEA.HI.X.SX32 R3, R8, R27, 0x1, P0 ;  /* 0x0000001b08037211 */ /* 0x000fe200000f0eff */
[----:B--2---:R0:W-:Y:S04]  /*36b0*/  STL [R1+0x23c], R24 ;  /* 0x00023c1801007387 */ /* 0x0041e80000100800 */
[----:B------:R-:W-:Y:S04]  /*36c0*/  STL [R1+0x168], R18 ;  /* 0x0001681201007387 */ /* 0x000fe80000100800 */
[----:B0-----:R0:W2:Y:S02]  /*36d0*/  LDG.E.U16 R24, [R4.64] ;  /* 0x0000000404187981 */ /* 0x0010a4000c1e1500 */
[----:B0-----:R-:W-:-:S04]  /*36e0*/  LEA R4, P0, R9, R26, 0x1 ;  /* 0x0000001a09047211 */ /* 0x001fc800078008ff */
[----:B------:R-:W-:Y:S01]  /*36f0*/  LEA.HI.X.SX32 R5, R9, R27, 0x1, P0 ;  /* 0x0000001b09057211 */ /* 0x000fe200000f0eff */
[----:B---3--:R0:W-:Y:S04]  /*3700*/  STL [R1+0x238], R29 ;  /* 0x0002381d01007387 */ /* 0x0081e80000100800 */
[----:B0-----:R0:W3:Y:S04]  /*3710*/  LDG.E.U16 R29, [R2.64] ;  /* 0x00000004021d7981 */ /* 0x0010e8000c1e1500 */
[----:B----4-:R1:W-:Y:S04]  /*3720*/  STL [R1+0x234], R23 ;  /* 0x0002341701007387 */ /* 0x0103e80000100800 */
[----:B-1----:R1:W4:Y:S01]  /*3730*/  LDG.E.U16 R23, [R4.64] ;  /* 0x0000000404177981 */ /* 0x002322000c1e1500 */
[----:B------:R-:W-:-:S02]  /*3740*/  LEA R19, R28, R18, 0x1 ;  /* 0x000000121c137211 */ /* 0x000fc400078e08ff */
[-C--:B------:R-:W-:Y:S02]  /*3750*/  LEA R6, P1, R10, R26.reuse, 0x1 ;  /* 0x0000001a0a067211 */ /* 0x080fe400078208ff */
[----:B------:R-:W-:Y:S02]  /*3760*/  LEA R18, R28, R19, 0x1 ;  /* 0x000000131c127211 */ /* 0x000fe400078e08ff */
[----:B------:R-:W-:Y:S02]  /*3770*/  LEA.HI.X.SX32 R7, R10, R27, 0x1, P1 ;  /* 0x0000001b0a077211 */ /* 0x000fe400008f0eff */
[----:B------:R-:W-:Y:S01]  /*3780*/  LEA R8, P0, R11, R26, 0x1 ;  /* 0x0000001a0b087211 */ /* 0x000fe200078008ff */
[----:B0-----:R-:W-:-:S03]  /*3790*/  IMAD R2, R28, 0x2, R18 ;  /* 0x000000021c027824 */ /* 0x001fc600078e0212 */
[-C--:B------:R-:W-:Y:S02]  /*37a0*/  LEA.HI.X.SX32 R9, R11, R27.reuse, 0x1, P0 ;  /* 0x0000001b0b097211 */ /* 0x080fe400000f0eff */
[----:B-1----:R-:W-:Y:S02]  /*37b0*/  LEA R4, P0, R12, R26, 0x1 ;  /* 0x0000001a0c047211 */ /* 0x002fe400078008ff */
[----:B------:R-:W-:Y:S02]  /*37c0*/  LEA R3, R28, R2, 0x1 ;  /* 0x000000021c037211 */ /* 0x000fe400078e08ff */
[----:B------:R-:W-:-:S05]  /*37d0*/  LEA.HI.X.SX32 R5, R12, R27, 0x1, P0 ;  /* 0x0000001b0c057211 */ /* 0x000fca00000f0eff */
[----:B------:R-:W5:Y:S04]  /*37e0*/  LDG.E.U16 R11, [R4.64] ;  /* 0x00000004040b7981 */ /* 0x000f68000c1e1500 */
        /* <DEDUP_REMOVED lines=9> */
[----:B------:R-:W-:-:S05]  /*3880*/  LEA R10, R28, R3, 0x1 ;  /* 0x000000031c0a7211 */ /* 0x000fca00078e08ff */
[----:B------:R-:W-:Y:S01]  /*3890*/  IMAD R3, R28, 0x2, R10 ;  /* 0x000000021c037824 */ /* 0x000fe200078e020a */
[----:B------:R-:W-:-:S04]  /*38a0*/  LEA R12, P0, R14, R26, 0x1 ;  /* 0x0000001a0e0c7211 */ /* 0x000fc800078008ff */
[----:B0-----:R-:W-:Y:S02]  /*38b0*/  LEA R8, R28, R3, 0x1 ;  /* 0x000000031c087211 */ /* 0x001fe400078e08ff */
[----:B------:R-:W-:Y:S02]  /*38c0*/  LEA.HI.X.SX32 R13, R14, R27, 0x1, P0 ;  /* 0x0000001b0e0d7211 */ /* 0x000fe400000f0eff */
[----:B------:R-:W-:Y:S02]  /*38d0*/  LEA R9, R28, R8, 0x1 ;  /* 0x000000081c097211 */ /* 0x000fe400078e08ff */
[----:B-1----:R-:W-:-:S03]  /*38e0*/  LEA R6, P0, R15, R26, 0x1 ;  /* 0x0000001a0f067211 */ /* 0x002fc600078008ff */
[----:B------:R-:W-:Y:S01]  /*38f0*/  STL [R1+0x150], R9 ;  /* 0x0001500901007387 */ /* 0x000fe20000100800 */
[C---:B------:R-:W-:Y:S02]  /*3900*/  LEA R14, P1, R16.reuse, R26, 0x1 ;  /* 0x0000001a100e7211 */ /* 0x040fe400078208ff */
[-C--:B------:R-:W-:Y:S02]  /*3910*/  LEA.HI.X.SX32 R7, R15, R27.reuse, 0x1, P0 ;  /* 0x0000001b0f077211 */ /* 0x080fe400000f0eff */
[----:B------:R-:W-:Y:S01]  /*3920*/  LEA.HI.X.SX32 R15, R16, R27, 0x1, P1 ;  /* 0x0000001b100f7211 */ /* 0x000fe200008f0eff */
[----:B--2---:R0:W-:Y:S04]  /*3930*/  STL [R1+0x224], R24 ;  /* 0x0002241801007387 */ /* 0x0041e80000100800 */
[----:B0-----:R0:W2:Y:S04]  /*3940*/  LDG.E.U16 R24, [R12.64] ;  /* 0x000000040c187981 */ /* 0x0010a8000c1e1500 */
[----:B---3--:R1:W-:Y:S04]  /*3950*/  STL [R1+0x220], R29 ;  /* 0x0002201d01007387 */ /* 0x0083e80000100800 */
[----:B-----5:R-:W-:Y:S04]  /*3960*/  STL [R1+0x21c], R11 ;  /* 0x00021c0b01007387 */ /* 0x020fe80000100800 */
[----:B-1----:R-:W3:Y:S04]  /*3970*/  LDG.E.U16 R29, [R6.64] ;  /* 0x00000004061d7981 */ /* 0x002ee8000c1e1500 */
[----:B----4-:R1:W-:Y:S04]  /*3980*/  STL [R1+0x218], R23 ;  /* 0x0002181701007387 */ /* 0x0103e80000100800 */
[----:B-1----:R1:W4:Y:S01]  /*3990*/  LDG.E.U16 R23, [R14.64] ;  /* 0x000000040e177981 */ /* 0x002322000c1e1500 */
[----:B------:R-:W-:-:S05]  /*39a0*/  IMAD R5, R28, 0x2, R9 ;  /* 0x000000021c057824 */ /* 0x000fca00078e0209 */
[----:B------:R-:W-:-:S04]  /*39b0*/  LEA R4, R28, R5, 0x1 ;  /* 0x000000051c047211 */ /* 0x000fc800078e08ff */
[----:B------:R-:W-:Y:S02]  /*39c0*/  LEA R9, R28, R4, 0x1 ;  /* 0x000000041c097211 */ /* 0x000fe400078e08ff */
[----:B0-----:R-:W-:-:S03]  /*39d0*/  LEA R12, P0, R17, R26, 0x1 ;  /* 0x0000001a110c7211 */ /* 0x001fc600078008ff */
[----:B------:R-:W-:Y:S01]  /*39e0*/  IMAD R11, R28, 0x2, R9 ;  /* 0x000000021c0b7824 */ /* 0x000fe200078e0209 */
[-C--:B------:R-:W-:Y:S02]  /*39f0*/  LEA.HI.X.SX32 R13, R17, R27.reuse, 0x1, P0 ;  /* 0x0000001b110d7211 */ /* 0x080fe400000f0eff */
[CC--:B------:R-:W-:Y:S02]  /*3a00*/  LEA R16, P0, R21.reuse, R26.reuse, 0x1 ;  /* 0x0000001a15107211 */ /* 0x0c0fe400078008ff */
[----:B------:R-:W-:Y:S01]  /*3a10*/  STL [R1+0x154], R11 ;  /* 0x0001540b01007387 */ /* 0x000fe20000100800 */
[C---:B-1----:R-:W-:Y:S02]  /*3a20*/  LEA R14, P1, R20.reuse, R26, 0x1 ;  /* 0x0000001a140e7211 */ /* 0x042fe400078208ff */
[-C--:B------:R-:W-:Y:S02]  /*3a30*/  LEA.HI.X.SX32 R17, R21, R27.reuse, 0x1, P0 ;  /* 0x0000001b15117211 */ /* 0x080fe400000f0eff */
[----:B------:R-:W-:Y:S01]  /*3a40*/  LEA.HI.X.SX32 R15, R20, R27, 0x1, P1 ;  /* 0x0000001b140f7211 */ /* 0x000fe200008f0eff */
[----:B--2---:R0:W-:Y:S04]  /*3a50*/  STL [R1+0x214], R24 ;  /* 0x0002141801007387 */ /* 0x0041e80000100800 */
[----:B0-----:R0:W2:Y:S04]  /*3a60*/  LDG.E.U16 R24, [R12.64] ;  /* 0x000000040c187981 */ /* 0x0010a8000c1e1500 */
[----:B---3--:R1:W-:Y:S04]  /*3a70*/  STL [R1+0x210], R29 ;  /* 0x0002101d01007387 */ /* 0x0083e80000100800 */
[----:B-1----:R1:W3:Y:S04]  /*3a80*/  LDG.E.U16 R29, [R16.64] ;  /* 0x00000004101d7981 */ /* 0x0022e8000c1e1500 */
[----:B----4-:R4:W-:Y:S04]  /*3a90*/  STL [R1+0x20c], R23 ;  /* 0x00020c1701007387 */ /* 0x0109e80000100800 */
[----:B----4-:R4:W5:Y:S01]  /*3aa0*/  LDG.E.U16 R23, [R14.64] ;  /* 0x000000040e177981 */ /* 0x010962000c1e1500 */
[----:B------:R-:W-:-:S04]  /*3ab0*/  LEA R7, R28, R11, 0x1 ;  /* 0x0000000b1c077211 */ /* 0x000fc800078e08ff */
[----:B------:R-:W-:Y:S02]  /*3ac0*/  LEA R6, R28, R7, 0x1 ;  /* 0x000000071c067211 */ /* 0x000fe400078e08ff */
[----:B0-----:R-:W-:-:S03]  /*3ad0*/  LEA R12, P0, R22, R26, 0x1 ;  /* 0x0000001a160c7211 */ /* 0x001fc600078008ff */
[----:B------:R-:W-:Y:S01]  /*3ae0*/  IMAD R11, R28, 0x2, R6 ;  /* 0x000000021c0b7824 */ /* 0x000fe200078e0206 */
[----:B------:R-:W-:-:S04]  /*3af0*/  LEA.HI.X.SX32 R13, R22, R27, 0x1, P0 ;  /* 0x0000001b160d7211 */ /* 0x000fc800000f0eff */
[----:B------:R-:W-:Y:S02]  /*3b00*/  LEA R20, R28, R11, 0x1 ;  /* 0x0000000b1c147211 */ /* 0x000fe400078e08ff */
[----:B-1----:R-:W-:-:S03]  /*3b10*/  LEA R16, P0, R19, R26, 0x1 ;  /* 0x0000001a13107211 */ /* 0x002fc600078008ff */
[----:B------:R-:W-:Y:S01]  /*3b20*/  STL [R1+0x164], R20 ;  /* 0x0001641401007387 */ /* 0x000fe20000100800 */
[C---:B----4-:R-:W-:Y:S02]  /*3b30*/  LEA R14, P1, R18.reuse, R26, 0x1 ;  /* 0x0000001a120e7211 */ /* 0x050fe400078208ff */
[-C--:B------:R-:W-:Y:S02]  /*3b40*/  LEA.HI.X.SX32 R17, R19, R27.reuse, 0x1, P0 ;  /* 0x0000001b13117211 */ /* 0x080fe400000f0eff */
[----:B------:R-:W-:Y:S01]  /*3b50*/  LEA.HI.X.SX32 R15, R18, R27, 0x1, P1 ;  /* 0x0000001b120f7211 */ /* 0x000fe200008f0eff */
[----:B--2---:R0:W-:Y:S04]  /*3b60*/  STL [R1+0x208], R24 ;  /* 0x0002081801007387 */ /* 0x0041e80000100800 */
[----:B0-----:R0:W2:Y:S04]  /*3b70*/  LDG.E.U16 R24, [R12.64] ;  /* 0x000000040c187981 */ /* 0x0010a8000c1e1500 */
[----:B---3--:R1:W-:Y:S04]  /*3b80*/  STL [R1+0x204], R29 ;  /* 0x0002041d01007387 */ /* 0x0083e80000100800 */
[----:B-1----:R1:W3:Y:S04]  /*3b90*/  LDG.E.U16 R29, [R16.64] ;  /* 0x00000004101d7981 */ /* 0x0022e8000c1e1500 */
[----:B-----5:R4:W-:Y:S04]  /*3ba0*/  STL [R1+0x200], R23 ;  /* 0x0002001701007387 */ /* 0x0209e80000100800 */
[----:B----4-:R4:W5:Y:S01]  /*3bb0*/  LDG.E.U16 R23, [R14.64] ;  /* 0x000000040e177981 */ /* 0x010962000c1e1500 */
[----:B------:R-:W-:-:S05]  /*3bc0*/  LEA R20, R28, R20, 0x1 ;  /* 0x000000141c147211 */ /* 0x000fca00078e08ff */
[----:B------:R-:W-:-:S05]  /*3bd0*/  IMAD R21, R28, 0x2, R20 ;  /* 0x000000021c157824 */ /* 0x000fca00078e0214 */
[----:B------:R-:W-:Y:S02]  /*3be0*/  LEA R22, R28, R21, 0x1 ;  /* 0x000000151c167211 */ /* 0x000fe400078e08ff */
[----:B0-----:R-:W-:Y:S02]  /*3bf0*/  LEA R12, P0, R2, R26, 0x1 ;  /* 0x0000001a020c7211 */ /* 0x001fe400078008ff */
[----:B------:R-:W-:Y:S02]  /*3c00*/  LEA R18, R28, R22, 0x1 ;  /* 0x000000161c127211 */ /* 0x000fe400078e08ff */
[----:B------:R-:W-:-:S03]  /*3c10*/  LEA.HI.X.SX32 R13, R2, R27, 0x1, P0 ;  /* 0x0000001b020d7211 */ /* 0x000fc600000f0eff */
[----:B-1----:R-:W-:Y:S01]  /*3c20*/  IMAD R16, R28, 0x2, R18 ;  /* 0x000000021c107824 */ /* 0x002fe200078e0212 */
[----:B----4-:R-:W-:Y:S01]  /*3c30*/  LEA R14, P0, R10, R26, 0x1 ;  /* 0x0000001a0a0e7211 */ /* 0x010fe200078008ff */
[----:B------:R0:W-:Y:S03]  /*3c40*/  STL [R1+0x160], R18 ;  /* 0x0001601201007387 */ /* 0x0001e60000100800 */
[----:B------:R-:W-:Y:S02]  /*3c50*/  LEA R17, R28, R16, 0x1 ;  /* 0x000000101c117211 */ /* 0x000fe400078e08ff */
[----:B------:R-:W-:Y:S02]  /*3c60*/  LEA.HI.X.SX32 R15, R10, R27, 0x1, P0 ;  /* 0x0000001b0a0f7211 */ /* 0x000fe400000f0eff */
[C---:B------:R-:W-:Y:S02]  /*3c70*/  LEA R19, R28.reuse, R17, 0x1 ;  /* 0x000000111c137211 */ /* 0x040fe400078e08ff */
[CC--:B------:R-:W-:Y:S01]  /*3c80*/  LEA R2, P1, R3.reuse, R26.reuse, 0x1 ;  /* 0x0000001a03027211 */ /* 0x0c0fe200078208ff */
[----:B0-----:R0:W4:Y:S04]  /*3c90*/  LDG.E.U16 R18, [R12.64] ;  /* 0x000000040c127981 */ /* 0x001128000c1e1500 */
[----:B--2---:R1:W-:Y:S01]  /*3ca0*/  STL [R1+0x1fc], R24 ;  /* 0x0001fc1801007387 */ /* 0x0043e20000100800 */
[-C--:B------:R-:W-:Y:S01]  /*3cb0*/  LEA.HI.X.SX32 R3, R3, R27.reuse, 0x1, P1 ;  /* 0x0000001b03037211 */ /* 0x080fe200008f0eff */
[----:B------:R-:W-:Y:S01]  /*3cc0*/  IMAD R10, R28, 0x2, R19 ;  /* 0x000000021c0a7824 */ /* 0x000fe200078e0213 */
[C---:B0-----:R-:W-:Y:S01]  /*3cd0*/  LEA R12, P0, R8.reuse, R26, 0x1 ;  /* 0x0000001a080c7211 */ /* 0x041fe200078008ff */
[----:B-1----:R0:W2:Y:S03]  /*3ce0*/  LDG.E.U16 R24, [R14.64] ;  /* 0x000000040e187981 */ /* 0x0020a6000c1e1500 */
[----:B------:R-:W-:Y:S01]  /*3cf0*/  LEA.HI.X.SX32 R13, R8, R27, 0x1, P0 ;  /* 0x0000001b080d7211 */ /* 0x000fe200000f0eff */
[----:B---3--:R1:W-:Y:S04]  /*3d00*/  STL [R1+0x1f8], R29 ;  /* 0x0001f81d01007387 */ /* 0x0083e80000100800 */
[----:B------:R-:W-:Y:S04]  /*3d10*/  STL [R1+0x15c], R10 ;  /* 0x00015c0a01007387 */ /* 0x000fe80000100800 */
[----:B-1----:R1:W3:Y:S04]  /*3d20*/  LDG.E.U16 R29, [R2.64] ;  /* 0x00000004021d7981 */ /* 0x0022e8000c1e1500 */
[----:B-----5:R5:W-:Y:S04]  /*3d30*/  STL [R1+0x1f4], R23 ;  /* 0x0001f41701007387 */ /* 0x020be80000100800 */
[----:B-----5:R5:W3:Y:S01]  /*3d40*/  LDG.E.U16 R23, [R12.64] ;  /* 0x000000040c177981 */ /* 0x020ae2000c1e1500 */
[----:B------:R-:W-:-:S02]  /*3d50*/  LEA R8, R28, R10, 0x1 ;  /* 0x0000000a1c087211 */ /* 0x000fc400078e08ff */
[CC--:B-1----:R-:W-:Y:S02]  /*3d60*/  LEA R2, P0, R5.reuse, R26.reuse, 0x1 ;  /* 0x0000001a05027211 */ /* 0x0c2fe400078008ff */
[----:B0-----:R-:W-:Y:S02]  /*3d70*/  LEA R14, P1, R4, R26, 0x1 ;  /* 0x0000001a040e7211 */ /* 0x001fe400078208ff */
[----:B------:R-:W-:Y:S02]  /*3d80*/  LEA R10, R28, R8, 0x1 ;  /* 0x000000081c0a7211 */ /* 0x000fe400078e08ff */
[-C--:B------:R-:W-:Y:S02]  /*3d90*/  LEA.HI.X.SX32 R3, R5, R27.reuse, 0x1, P0 ;  /* 0x0000001b05037211 */ /* 0x080fe400000f0eff */
[----:B------:R-:W-:Y:S02]  /*3da0*/  LEA.HI.X.SX32 R15, R4, R27, 0x1, P1 ;  /* 0x0000001b040f7211 */ /* 0x000fe400008f0eff */
[----:B------:R-:W-:-:S04]  /*3db0*/  LEA R4, P0, R9, R26, 0x1 ;  /* 0x0000001a09047211 */ /* 0x000fc800078008ff */
[----:B------:R-:W-:Y:S01]  /*3dc0*/  LEA.HI.X.SX32 R5, R9, R27, 0x1, P0 ;  /* 0x0000001b09057211 */ /* 0x000fe200000f0eff */
[----:B----4-:R0:W-:Y:S02]  /*3dd0*/  STL [R1+0x1f0], R18 ;  /* 0x0001f01201007387 */ /* 0x0101e40000100800 */
[C---:B0-----:R-:W-:Y:S02]  /*3de0*/  IMAD R18, R28.reuse, 0x2, R10 ;  /* 0x000000021c127824 */ /* 0x041fe400078e020a */
[----:B--2---:R0:W-:Y:S03]  /*3df0*/  STL [R1+0x1ec], R24 ;  /* 0x0001ec1801007387 */ /* 0x0041e60000100800 */
[----:B-----5:R-:W-:Y:S01]  /*3e00*/  LEA R12, R28, R18, 0x1 ;  /* 0x000000121c0c7211 */ /* 0x020fe200078e08ff */
[----:B0-----:R0:W2:Y:S02]  /*3e10*/  LDG.E.U16 R24, [R2.64] ;  /* 0x0000000402187981 */ /* 0x0010a4000c1e1500 */
[----:B0-----:R-:W-:-:S04]  /*3e20*/  LEA R2, P0, R7, R26, 0x1 ;  /* 0x0000001a07027211 */ /* 0x001fc800078008ff */
[----:B------:R-:W-:Y:S02]  /*3e30*/  LEA.HI.X.SX32 R3, R7, R27, 0x1, P0 ;  /* 0x0000001b07037211 */ /* 0x000fe400000f0eff */
[----:B------:R0:W4:Y:S04]  /*3e40*/  LDG.E.U16 R7, [R4.64] ;  /* 0x0000000404077981 */ /* 0x000128000c1e1500 */
[----:B---3--:R1:W-:Y:S04]  /*3e50*/  STL [R1+0x1e8], R29 ;  /* 0x0001e81d01007387 */ /* 0x0083e80000100800 */
[----:B------:R-:W-:Y:S04]  /*3e60*/  STL [R1+0x158], R12 ;  /* 0x0001580c01007387 */ /* 0x000fe80000100800 */
[----:B-1----:R-:W3:Y:S04]  /*3e70*/  LDG.E.U16 R29, [R14.64] ;  /* 0x000000040e1d7981 */ /* 0x002ee8000c1e1500 */
[----:B------:R1:W-:Y:S04]  /*3e80*/  STL [R1+0x1e4], R23 ;  /* 0x0001e41701007387 */ /* 0x0003e80000100800 */
[----:B-1----:R1:W5:Y:S01]  /*3e90*/  LDG.E.U16 R23, [R2.64] ;  /* 0x0000000402177981 */ /* 0x002362000c1e1500 */
[----:B------:R-:W-:-:S02]  /*3ea0*/  LEA R9, R28, R12, 0x1 ;  /* 0x0000000c1c097211 */ /* 0x000fc400078e08ff */
[CC--:B------:R-:W-:Y:S02]  /*3eb0*/  LEA R12, P1, R6.reuse, R26.reuse, 0x1 ;  /* 0x0000001a060c7211 */ /* 0x0c0fe400078208ff */
[CC--:B0-----:R-:W-:Y:S02]  /*3ec0*/  LEA R4, P0, R11.reuse, R26.reuse, 0x1 ;  /* 0x0000001a0b047211 */ /* 0x0c1fe400078008ff */
[-C--:B------:R-:W-:Y:S02]  /*3ed0*/  LEA.HI.X.SX32 R13, R6, R27.reuse, 0x1, P1 ;  /* 0x0000001b060d7211 */ /* 0x080fe400008f0eff */
[-C--:B------:R-:W-:Y:S02]  /*3ee0*/  LEA.HI.X.SX32 R5, R11, R27.reuse, 0x1, P0 ;  /* 0x0000001b0b057211 */ /* 0x080fe400000f0eff */
[C---:B-1----:R-:W-:Y:S01]  /*3ef0*/  LEA R2, P0, R20.reuse, R26, 0x1 ;  /* 0x0000001a14027211 */ /* 0x042fe200078008ff */
[----:B--2---:R-:W-:Y:S03]  /*3f00*/  STL [R1+0x1e0], R24 ;  /* 0x0001e01801007387 */ /* 0x004fe60000100800 */
[----:B------:R-:W-:-:S05]  /*3f10*/  LEA.HI.X.SX32 R3, R20, R27, 0x1, P0 ;  /* 0x0000001b14037211 */ /* 0x000fca00000f0eff */
[----:B------:R0:W2:Y:S04]  /*3f20*/  LDG.E.U16 R20, [R2.64] ;  /* 0x0000000402147981 */ /* 0x0000a8000c1e1500 */
[----:B---3--:R1:W-:Y:S04]  /*3f30*/  STL [R1+0x1dc], R29 ;  /* 0x0001dc1d01007387 */ /* 0x0083e80000100800 */
[----:B----4-:R-:W-:Y:S04]  /*3f40*/  STL [R1+0x1d8], R7 ;  /* 0x0001d80701007387 */ /* 0x010fe80000100800 */
[----:B-1----:R1:W3:Y:S04]  /*3f50*/  LDG.E.U16 R29, [R12.64] ;  /* 0x000000040c1d7981 */ /* 0x0022e8000c1e1500 */
[----:B-----5:R4:W-:Y:S04]  /*3f60*/  STL [R1+0x1d4], R23 ;  /* 0x0001d41701007387 */ /* 0x0209e80000100800 */
[----:B----4-:R4:W5:Y:S01]  /*3f70*/  LDG.E.U16 R23, [R4.64] ;  /* 0x0000000404177981 */ /* 0x010962000c1e1500 */
[----:B------:R-:W-:-:S04]  /*3f80*/  LEA R6, P1, R16, R26, 0x1 ;  /* 0x0000001a10067211 */ /* 0x000fc800078208ff */
[----:B------:R-:W-:Y:S01]  /*3f90*/  LEA.HI.X.SX32 R7, R16, R27, 0x1, P1 ;  /* 0x0000001b10077211 */ /* 0x000fe200008f0eff */
[----:B------:R-:W-:-:S05]  /*3fa0*/  IMAD R14, R28, 0x2, R9 ;  /* 0x000000021c0e7824 */ /* 0x000fca00078e0209 */
[----:B------:R-:W-:-:S04]  /*3fb0*/  LEA R15, R28, R14, 0x1 ;  /* 0x0000000e1c0f7211 */ /* 0x000fc800078e08ff */
[----:B------:R-:W-:Y:S02]  /*3fc0*/  LEA R24, R28, R15, 0x1 ;  /* 0x0000000f1c187211 */ /* 0x000fe400078e08ff */
[----:B----4-:R-:W-:-:S03]  /*3fd0*/  LEA R4, P0, R8, R26, 0x1 ;  /* 0x0000001a08047211 */ /* 0x010fc600078008ff */
[----:B-1----:R-:W-:Y:S01]  /*3fe0*/  IMAD R13, R28, 0x2, R24 ;  /* 0x000000021c0d7824 */ /* 0x002fe200078e0218 */
[----:B------:R-:W-:-:S04]  /*3ff0*/  LEA.HI.X.SX32 R5, R8, R27, 0x1, P0 ;  /* 0x0000001b08057211 */ /* 0x000fc800000f0eff */
[C---:B------:R-:W-:Y:S02]  /*4000*/  LEA R11, R28.reuse, R13, 0x1 ;  /* 0x0000000d1c0b7211 */ /* 0x040fe400078e08ff */
[CC--:B0-----:R-:W-:Y:S02]  /*4010*/  LEA R2, P1, R13.reuse, R26.reuse, 0x1 ;  /* 0x0000001a0d027211 */ /* 0x0c1fe400078208ff */
[----:B------:R-:W-:Y:S02]  /*4020*/  LEA R12, R28, R11, 0x1 ;  /* 0x0000000b1c0c7211 */ /* 0x000fe400078e08ff */
[----:B------:R-:W-:Y:S01]  /*4030*/  LEA.HI.X.SX32 R3, R13, R27, 0x1, P1 ;  /* 0x0000001b0d037211 */ /* 0x000fe200008f0eff */
[----:B---3--:R-:W-:Y:S04]  /*4040*/  STL [R1+0x1d0], R29 ;  /* 0x0001d01d01007387 */ /* 0x008fe80000100800 */
[----:B-----5:R0:W-:Y:S04]  /*4050*/  STL [R1+0x1cc], R23 ;  /* 0x0001cc1701007387 */ /* 0x0201e80000100800 */
[----:B0-----:R0:W3:Y:S04]  /*4060*/  LDG.E.U16 R23, [R6.64] ;  /* 0x0000000406177981 */ /* 0x0010e8000c1e1500 */
[----:B--2---:R1:W-:Y:S01]  /*4070*/  STL [R1+0x1c8], R20 ;  /* 0x0001c81401007387 */ /* 0x0043e20000100800 */
[----:B0-----:R-:W-:-:S03]  /*4080*/  LEA R6, P0, R9, R26, 0x1 ;  /* 0x0000001a09067211 */ /* 0x001fc600078008ff */
[----:B-1----:R0:W2:Y:S01]  /*4090*/  LDG.E.U16 R20, [R4.64] ;  /* 0x0000000404147981 */ /* 0x0020a2000c1e1500 */
[----:B------:R-:W-:Y:S01]  /*40a0*/  LEA.HI.X.SX32 R7, R9, R27, 0x1, P0 ;  /* 0x0000001b09077211 */ /* 0x000fe200000f0eff */
[----:B------:R-:W-:-:S04]  /*40b0*/  IMAD R29, R28, 0x2, R12 ;  /* 0x000000021c1d7824 */ /* 0x000fc800078e020c */
[----:B------:R1:W4:Y:S01]  /*40c0*/  LDG.E.U16 R13, [R6.64] ;  /* 0x00000004060d7981 */ /* 0x000322000c1e1500 */
[----:B------:R-:W-:-:S04]  /*40d0*/  LEA R16, R28, R29, 0x1 ;  /* 0x0000001d1c107211 */ /* 0x000fc800078e08ff */
[----:B0-----:R-:W-:Y:S02]  /*40e0*/  LEA R4, P0, R16, R26, 0x1 ;  /* 0x0000001a10047211 */ /* 0x001fe400078008ff */
[----:B------:R-:W-:Y:S02]  /*40f0*/  LEA R8, R28, R16, 0x1 ;  /* 0x000000101c087211 */ /* 0x000fe400078e08ff */
[----:B------:R-:W-:Y:S02]  /*4100*/  LEA.HI.X.SX32 R5, R16, R27, 0x1, P0 ;  /* 0x0000001b10057211 */ /* 0x000fe400000f0eff */
[----:B------:R0:W5:Y:S01]  /*4110*/  LDG.E.U16 R16, [R2.64] ;  /* 0x0000000402107981 */ /* 0x000162000c1e1500 */
[----:B------:R-:W-:-:S03]  /*4120*/  IMAD R9, R28, 0x2, R8 ;  /* 0x000000021c097824 */ /* 0x000fc600078e0208 */
[----:B------:R0:W4:Y:S04]  /*4130*/  LDG.E.U16 R4, [R4.64] ;  /* 0x0000000404047981 */ /* 0x000128000c1e1500 */
[----:B---3--:R3:W-:Y:S02]  /*4140*/  STL [R1+0x1c4], R23 ;  /* 0x0001c41701007387 */ /* 0x0087e40000100800 */
[----:B---3--:R-:W-:-:S04]  /*4150*/  LEA R23, R28, R9, 0x1 ;  /* 0x000000091c177211 */ /* 0x008fc800078e08ff */
[----:B-1----:R-:W-:-:S04]  /*4160*/  LEA R6, R28, R23, 0x1 ;  /* 0x000000171c067211 */ /* 0x002fc800078e08ff */
[----:B0-----:R-:W-:-:S04]  /*4170*/  LEA R2, P0, R6, R26, 0x1 ;  /* 0x0000001a06027211 */ /* 0x001fc800078008ff */
[----:B------:R-:W-:Y:S01]  /*4180*/  LEA.HI.X.SX32 R3, R6, R27, 0x1, P0 ;  /* 0x0000001b06037211 */ /* 0x000fe200000f0eff */
[----:B------:R-:W-:-:S04]  /*4190*/  IMAD R6, R28, 0x2, R6 ;  /* 0x000000021c067824 */ /* 0x000fc800078e0206 */
[----:B------:R0:W3:Y:S01]  /*41a0*/  LDG.E.U16 R5, [R2.64] ;  /* 0x0000000402057981 */ /* 0x0000e2000c1e1500 */
[----:B------:R-:W-:-:S03]  /*41b0*/  LEA R7, R28, R6, 0x1 ;  /* 0x000000061c077211 */ /* 0x000fc600078e08ff */
[----:B--2---:R1:W-:Y:S04]  /*41c0*/  STL [R1+0x1c0], R20 ;  /* 0x0001c01401007387 */ /* 0x0043e80000100800 */
[----:B----4-:R2:W-:Y:S01]  /*41d0*/  STL [R1+0x1bc], R13 ;  /* 0x0001bc0d01007387 */ /* 0x0105e20000100800 */
[----:B-1----:R-:W-:Y:S01]  /*41e0*/  MOV R20, R25 ;  /* 0x0000001900147202 */ /* 0x002fe20000000f00 */
[----:B------:R-:W-:-:S05]  /*41f0*/  IMAD R25, R28, 0x2, R7 ;  /* 0x000000021c197824 */ /* 0x000fca00078e0207 */
[----:B--2---:R-:W-:-:S04]  /*4200*/  LEA R13, R28, R25, 0x1 ;  /* 0x000000191c0d7211 */ /* 0x004fc800078e08ff */
[CC--:B0-----:R-:W-:Y:S01]  /*4210*/  LEA R2, P0, R13.reuse, R26.reuse, 0x1 ;  /* 0x0000001a0d027211 */ /* 0x0c1fe200078008ff */
[----:B------:R-:W-:Y:S03]  /*4220*/  STL.64 [R1+0x3080], R24 ;  /* 0x0030801801007387 */ /* 0x000fe60000100a00 */
[----:B------:R-:W-:Y:S01]  /*4230*/  LEA.HI.X.SX32 R3, R13, R27, 0x1, P0 ;  /* 0x0000001b0d037211 */ /* 0x000fe200000f0eff */
[----:B-----5:R0:W-:Y:S04]  /*4240*/  STL [R1+0x1b8], R16 ;  /* 0x0001b81001007387 */ /* 0x0201e80000100800 */
[----:B0-----:R0:W2:Y:S02]  /*4250*/  LDG.E.U16 R16, [R2.64] ;  /* 0x0000000402107981 */ /* 0x0010a4000c1e1500 */
[----:B0-----:R-:W-:-:S04]  /*4260*/  LEA R2, P0, R21, R26, 0x1 ;  /* 0x0000001a15027211 */ /* 0x001fc800078008ff */
[----:B------:R-:W-:-:S05]  /*4270*/  LEA.HI.X.SX32 R3, R21, R27, 0x1, P0 ;  /* 0x0000001b15037211 */ /* 0x000fca00000f0eff */
[----:B------:R0:W4:Y:S02]  /*4280*/  LDG.E.U16 R25, [R2.64] ;  /* 0x0000000402197981 */ /* 0x000124000c1e1500 */
[----:B0-----:R-:W-:-:S04]  /*4290*/  LEA R2, P0, R10, R26, 0x1 ;  /* 0x0000001a0a027211 */ /* 0x001fc800078008ff */
[----:B------:R-:W-:-:S05]  /*42a0*/  LEA.HI.X.SX32 R3, R10, R27, 0x1, P0 ;  /* 0x0000001b0a037211 */ /* 0x000fca00000f0eff */
[----:B------:R0:W5:Y:S02]  /*42b0*/  LDG.E.U16 R21, [R2.64] ;  /* 0x0000000402157981 */ /* 0x000164000c1e1500 */
[----:B0-----:R-:W-:-:S04]  /*42c0*/  LEA R2, P0, R11, R26, 0x1 ;  /* 0x0000001a0b027211 */ /* 0x001fc800078008ff */
[----:B------:R-:W-:Y:S01]  /*42d0*/  LEA.HI.X.SX32 R3, R11, R27, 0x1, P0 ;  /* 0x0000001b0b037211 */ /* 0x000fe200000f0eff */
[----:B---3--:R-:W-:Y:S04]  /*42e0*/  STL [R1+0x1b0], R5 ;  /* 0x0001b00501007387 */ /* 0x008fe80000100800 */
[----:B------:R0:W-:Y:S02]  /*42f0*/  STL [R1+0x1b4], R4 ;  /* 0x0001b40401007387 */ /* 0x0001e40000100800 */
[----:B0-----:R-:W-:-:S04]  /*4300*/  LEA R4, P1, R17, R26, 0x1 ;  /* 0x0000001a11047211 */ /* 0x001fc800078208ff */
[----:B------:R-:W-:-:S05]  /*4310*/  LEA.HI.X.SX32 R5, R17, R27, 0x1, P1 ;  /* 0x0000001b11057211 */ /* 0x000fca00008f0eff */
[----:B------:R0:W3:Y:S02]  /*4320*/  LDG.E.U16 R17, [R4.64] ;  /* 0x0000000404117981 */ /* 0x0000e4000c1e1500 */
[----:B0-----:R-:W-:-:S04]  /*4330*/  LEA R4, P1, R14, R26, 0x1 ;  /* 0x0000001a0e047211 */ /* 0x001fc800078208ff */
[----:B------:R-:W-:-:S05]  /*4340*/  LEA.HI.X.SX32 R5, R14, R27, 0x1, P1 ;  /* 0x0000001b0e057211 */ /* 0x000fca00008f0eff */
[----:B------:R0:W5:Y:S04]  /*4350*/  LDG.E.U16 R24, [R4.64] ;  /* 0x0000000404187981 */ /* 0x000168000c1e1500 */
[----:B--2---:R1:W-:Y:S01]  /*4360*/  STL [R1+0x1ac], R16 ;  /* 0x0001ac1001007387 */ /* 0x0043e20000100800 */
[----:B0-----:R-:W-:-:S04]  /*4370*/  LEA R4, P1, R8, R26, 0x1 ;  /* 0x0000001a08047211 */ /* 0x001fc800078208ff */
[----:B------:R-:W-:Y:S01]  /*4380*/  LEA.HI.X.SX32 R5, R8, R27, 0x1, P1 ;  /* 0x0000001b08057211 */ /* 0x000fe200008f0eff */
[----:B-1----:R0:W2:Y:S04]  /*4390*/  LDG.E.U16 R16, [R2.64] ;  /* 0x0000000402107981 */ /* 0x0020a8000c1e1500 */
[----:B------:R1:W2:Y:S01]  /*43a0*/  LDG.E.U16 R8, [R4.64] ;  /* 0x0000000404087981 */ /* 0x0002a2000c1e1500 */
[----:B0-----:R-:W-:-:S04]  /*43b0*/  LEA R2, P0, R6, R26, 0x1 ;  /* 0x0000001a06027211 */ /* 0x001fc800078008ff */
[----:B------:R-:W-:Y:S01]  /*43c0*/  LEA.HI.X.SX32 R3, R6, R27, 0x1, P0 ;  /* 0x0000001b06037211 */ /* 0x000fe200000f0eff */
[----:B----4-:R0:W-:Y:S04]  /*43d0*/  STL [R1+0x1a8], R25 ;  /* 0x0001a81901007387 */ /* 0x0101e80000100800 */
[----:B0-----:R0:W4:Y:S01]  /*43e0*/  LDG.E.U16 R25, [R2.64] ;  /* 0x0000000402197981 */ /* 0x001122000c1e1500 */
[----:B------:R-:W-:-:S04]  /*43f0*/  LEA R13, R28, R13, 0x1 ;  /* 0x0000000d1c0d7211 */ /* 0x000fc800078e08ff */
[----:B0-----:R-:W-:-:S04]  /*4400*/  LEA R2, P0, R13, R26, 0x1 ;  /* 0x0000001a0d027211 */ /* 0x001fc800078008ff */
[----:B------:R-:W-:Y:S02]  /*4410*/  LEA.HI.X.SX32 R3, R13, R27, 0x1, P0 ;  /* 0x0000001b0d037211 */ /* 0x000fe400000f0eff */
[----:B-1----:R-:W-:-:S03]  /*4420*/  LEA R4, P1, R19, R26, 0x1 ;  /* 0x0000001a13047211 */ /* 0x002fc600078208ff */
[----:B------:R0:W4:Y:S01]  /*4430*/  LDG.E.U16 R11, [R2.64] ;  /* 0x00000004020b7981 */ /* 0x000122000c1e1500 */
[----:B------:R-:W-:-:S05]  /*4440*/  LEA.HI.X.SX32 R5, R19, R27, 0x1, P1 ;  /* 0x0000001b13057211 */ /* 0x000fca00008f0eff */
[----:B------:R1:W4:Y:S01]  /*4450*/  LDG.E.U16 R10, [R4.64] ;  /* 0x00000004040a7981 */ /* 0x000322000c1e1500 */
[----:B0-----:R-:W-:-:S04]  /*4460*/  LEA R2, P0, R22, R26, 0x1 ;  /* 0x0000001a16027211 */ /* 0x001fc800078008ff */
[----:B------:R-:W-:Y:S02]  /*4470*/  LEA.HI.X.SX32 R3, R22, R27, 0x1, P0 ;  /* 0x0000001b16037211 */ /* 0x000fe400000f0eff */
[----:B-1----:R-:W-:-:S03]  /*4480*/  LEA R4, P1, R15, R26, 0x1 ;  /* 0x0000001a0f047211 */ /* 0x002fc600078208ff */
[----:B------:R0:W4:Y:S01]  /*4490*/  LDG.E.U16 R14, [R2.64] ;  /* 0x00000004020e7981 */ /* 0x000122000c1e1500 */
[----:B------:R-:W-:Y:S02]  /*44a0*/  LEA.HI.X.SX32 R5, R15, R27, 0x1, P1 ;  /* 0x0000001b0f057211 */ /* 0x000fe400008f0eff */
[----:B0-----:R-:W-:-:S04]  /*44b0*/  LEA R2, P0, R18, R26, 0x1 ;  /* 0x0000001a12027211 */ /* 0x001fc800078008ff */
[----:B------:R-:W-:Y:S01]  /*44c0*/  LEA.HI.X.SX32 R3, R18, R27, 0x1, P0 ;  /* 0x0000001b12037211 */ /* 0x000fe200000f0eff */
[----:B---3--:R0:W-:Y:S04]  /*44d0*/  STL [R1+0x1a4], R17 ;  /* 0x0001a41101007387 */ /* 0x0081e80000100800 */
[----:B-----5:R1:W-:Y:S04]  /*44e0*/  STL [R1+0x1a0], R21 ;  /* 0x0001a01501007387 */ /* 0x0203e80000100800 */
[----:B------:R-:W3:Y:S04]  /*44f0*/  LDL.LU R15, [R1+0x140] ;  /* 0x00014000010f7983 */ /* 0x000ee80000300800 */
[----:B0-----:R0:W5:Y:S04]  /*4500*/  LDG.E.U16 R17, [R2.64] ;  /* 0x0000000402117981 */ /* 0x001168000c1e1500 */
[----:B-1----:R1:W3:Y:S04]  /*4510*/  LDG.E.U16 R21, [R4.64] ;  /* 0x0000000404157981 */ /* 0x0022e8000c1e1500 */
[----:B------:R-:W3:Y:S01]  /*4520*/  LDL.LU R18, [R1+0x130] ;  /* 0x0001300001127983 */ /* 0x000ee20000300800 */
[----:B0-----:R-:W-:-:S03]  /*4530*/  LEA R2, P0, R12, R26, 0x1 ;  /* 0x0000001a0c027211 */ /* 0x001fc600078008ff */
[----:B------:R-:W3:Y:S01]  /*4540*/  LDL.LU R19, [R1+0x12c] ;  /* 0x00012c0001137983 */ /* 0x000ee20000300800 */
[----:B-1----:R-:W-:-:S03]  /*4550*/  LEA R4, P1, R9, R26, 0x1 ;  /* 0x0000001a09047211 */ /* 0x002fc600078208ff */
[----:B------:R-:W-:Y:S01]  /*4560*/  STL [R1+0x19c], R24 ;  /* 0x00019c1801007387 */ /* 0x000fe20000100800 */
[----:B------:R-:W-:-:S03]  /*4570*/  LEA.HI.X.SX32 R5, R9, R27, 0x1, P1 ;  /* 0x0000001b09057211 */ /* 0x000fc600008f0eff */
[----:B------:R-:W3:Y:S01]  /*4580*/  LDL.LU R9, [R1+0x358] ;  /* 0x0003580001097983 */ /* 0x000ee20000300800 */
[----:B------:R-:W-:-:S03]  /*4590*/  LEA.HI.X.SX32 R3, R12, R27, 0x1, P0 ;  /* 0x0000001b0c037211 */ /* 0x000fc600000f0eff */
[----:B--2---:R-:W-:Y:S04]  /*45a0*/  STL [R1+0x198], R16 ;  /* 0x0001981001007387 */ /* 0x004fe80000100800 */
[----:B------:R-:W2:Y:S04]  /*45b0*/  LDL.LU R12, [R1+0x128] ;  /* 0x00012800010c7983 */ /* 0x000ea80000300800 */
[----:B------:R0:W-:Y:S04]  /*45c0*/  STL [R1+0x194], R8 ;  /* 0x0001940801007387 */ /* 0x0001e80000100800 */
[----:B------:R-:W2:Y:S04]  /*45d0*/  LDL.LU R22, [R1+0x124] ;  /* 0x0001240001167983 */ /* 0x000ea80000300800 */
[----:B------:R-:W2:Y:S04]  /*45e0*/  LDL.LU R6, [R1+0x120] ;  /* 0x0001200001067983 */ /* 0x000ea80000300800 */
[----:B0-----:R-:W2:Y:S04]  /*45f0*/  LDL.LU R8, [R1+0x11c] ;  /* 0x00011c0001087983 */ /* 0x001ea80000300800 */
[----:B------:R0:W2:Y:S04]  /*4600*/  LDG.E.U16 R24, [R2.64] ;  /* 0x0000000402187981 */ /* 0x0000a8000c1e1500 */
[----:B------:R-:W2:Y:S04]  /*4610*/  LDL.LU R16, [R1+0x118] ;  /* 0x0001180001107983 */ /* 0x000ea80000300800 */
[----:B----4-:R1:W-:Y:S04]  /*4620*/  STL [R1+0x190], R25 ;  /* 0x0001901901007387 */ /* 0x0103e80000100800 */
[----:B-1----:R1:W4:Y:S01]  /*4630*/  LDG.E.U16 R25, [R4.64] ;  /* 0x0000000404197981 */ /* 0x002322000c1e1500 */
[----:B0-----:R-:W-:Y:S01]  /*4640*/  LEA R2, P0, R7, R26, 0x1 ;  /* 0x0000001a07027211 */ /* 0x001fe200078008ff */
[----:B------:R-:W-:-:S03]  /*4650*/  IMAD R13, R28, 0x2, R13 ;  /* 0x000000021c0d7824 */ /* 0x000fc600078e020d */
[----:B------:R-:W-:Y:S01]  /*4660*/  LEA.HI.X.SX32 R3, R7, R27, 0x1, P0 ;  /* 0x0000001b07037211 */ /* 0x000fe200000f0eff */
[----:B-1----:R-:W4:Y:S04]  /*4670*/  LDL.LU R4, [R1+0x368] ;  /* 0x0003680001047983 */ /* 0x002f280000300800 */
[----:B------:R-:W4:Y:S04]  /*4680*/  LDL.LU R5, [R1+0x35c] ;  /* 0x00035c0001057983 */ /* 0x000f280000300800 */
[----:B------:R0:W4:Y:S04]  /*4690*/  LDG.E.U16 R7, [R2.64] ;  /* 0x0000000402077981 */ /* 0x000128000c1e1500 */
[----:B------:R1:W-:Y:S01]  /*46a0*/  STL [R1+0x18c], R11 ;  /* 0x00018c0b01007387 */ /* 0x0003e20000100800 */
[----:B0-----:R-:W-:-:S03]  /*46b0*/  LEA R2, P0, R13, R26, 0x1 ;  /* 0x0000001a0d027211 */ /* 0x001fc600078008ff */
[----:B-1----:R-:W4:Y:S01]  /*46c0*/  LDL.LU R11, [R1+0x114] ;  /* 0x00011400010b7983 */ /* 0x002f220000300800 */
[----:B------:R-:W-:-:S03]  /*46d0*/  LEA.HI.X.SX32 R3, R13, R27, 0x1, P0 ;  /* 0x0000001b0d037211 */ /* 0x000fc600000f0eff */
[----:B------:R0:W-:Y:S04]  /*46e0*/  STL [R1+0x188], R14 ;  /* 0x0001880e01007387 */ /* 0x0001e80000100800 */
[----:B------:R1:W4:Y:S04]  /*46f0*/  LDG.E.U16 R2, [R2.64] ;  /* 0x0000000402027981 */ /* 0x000328000c1e1500 */
[----:B0-----:R-:W4:Y:S04]  /*4700*/  LDL.LU R14, [R1+0x110] ;  /* 0x00011000010e7983 */ /* 0x001f280000300800 */
[----:B------:R0:W-:Y:S04]  /*4710*/  STL [R1+0x184], R10 ;  /* 0x0001840a01007387 */ /* 0x0001e80000100800 */
[----:B0-----:R-:W4:Y:S04]  /*4720*/  LDL.LU R10, [R1+0x10c] ;  /* 0x00010c00010a7983 */ /* 0x001f280000300800 */
[----:B-----5:R0:W-:Y:S04]  /*4730*/  STL [R1+0x180], R17 ;  /* 0x0001801101007387 */ /* 0x0201e80000100800 */
[----:B0-----:R-:W5:Y:S04]  /*4740*/  LDL.LU R17, [R1+0x108] ;  /* 0x0001080001117983 */ /* 0x001f680000300800 */
[----:B---3--:R0:W-:Y:S04]  /*4750*/  STL [R1+0x17c], R21 ;  /* 0x00017c1501007387 */ /* 0x0081e80000100800 */
[----:B0-----:R-:W3:Y:S04]  /*4760*/  LDL.LU R21, [R1+0x104] ;  /* 0x0001040001157983 */ /* 0x001ee80000300800 */
[----:B------:R-:W-:Y:S04]  /*4770*/  STS.U16 [R0+0x20c00], R15 ;  /* 0x020c000f00007388 */ /* 0x000fe80000000400 */
[----:B------:R-:W-:Y:S04]  /*4780*/  STS.U16 [R0+0x21000], R18 ;  /* 0x0210001200007388 */ /* 0x000fe80000000400 */
[----:B------:R-:W-:Y:S04]  /*4790*/  STS.U16 [R0+0x21400], R19 ;  /* 0x0214001300007388 */ /* 0x000fe80000000400 */
[----:B--2---:R0:W-:Y:S04]  /*47a0*/  STL [R1+0x178], R24 ;  /* 0x0001781801007387 */ /* 0x0041e80000100800 */
[----:B0-----:R-:W2:Y:S04]  /*47b0*/  LDL.LU R24, [R1+0x100] ;  /* 0x0001000001187983 */ /* 0x001ea80000300800 */
[----:B----4-:R0:W-:Y:S04]  /*47c0*/  STL [R1+0x174], R25 ;  /* 0x0001741901007387 */ /* 0x0101e80000100800 */
[----:B0-----:R-:W4:Y:S04]  /*47d0*/  LDL.LU R25, [R1+0xfc] ;  /* 0x0000fc0001197983 */ /* 0x001f280000300800 */
[----:B------:R-:W4:Y:S04]  /*47e0*/  LDL.LU R15, [R1+0xf8] ;  /* 0x0000f800010f7983 */ /* 0x000f280000300800 */
[----:B------:R-:W4:Y:S04]  /*47f0*/  LDL.LU R18, [R1+0xf4] ;  /* 0x0000f40001127983 */ /* 0x000f280000300800 */
[----:B------:R-:W4:Y:S04]  /*4800*/  LDL.LU R19, [R1+0xf0] ;  /* 0x0000f00001137983 */ /* 0x000f280000300800 */
[----:B------:R0:W-:Y:S04]  /*4810*/  STS.U16 [R0+0x22800], R16 ;  /* 0x0228001000007388 */ /* 0x0001e80000000400 */
[----:B0-----:R-:W4:Y:S04]  /*4820*/  LDL.LU R16, [R1+0xec] ;  /* 0x0000ec0001107983 */ /* 0x001f280000300800 */
[----:B------:R0:W-:Y:S04]  /*4830*/  STS.U16 [R0+0x21c00], R22 ;  /* 0x021c001600007388 */ /* 0x0001e80000000400 */
[----:B------:R1:W-:Y:S04]  /*4840*/  STS.U16 [R0+0x22000], R6 ;  /* 0x0220000600007388 */ /* 0x0003e80000000400 */
[----:B------:R1:W-:Y:S04]  /*4850*/  STS.U16 [R0+0x22c00], R11 ;  /* 0x022c000b00007388 */ /* 0x0003e80000000400 */
[----:B0-----:R-:W4:Y:S04]  /*4860*/  LDL.LU R22, [R1+0xe8] ;  /* 0x0000e80001167983 */ /* 0x001f280000300800 */
[----:B-1----:R-:W4:Y:S04]  /*4870*/  LDL.LU R6, [R1+0xe4] ;  /* 0x0000e40001067983 */ /* 0x002f280000300800 */
[----:B------:R-:W4:Y:S01]  /*4880*/  LDL.LU R11, [R1+0xe0] ;  /* 0x0000e000010b7983 */ /* 0x000f220000300800 */
[----:B------:R-:W-:-:S03]  /*4890*/  LEA R28, R28, R13, 0x1 ;  /* 0x0000000d1c1c7211 */ /* 0x000fc600078e08ff */
[----:B------:R0:W-:Y:S04]  /*48a0*/  STS.U16 [R0+0x23000], R14 ;  /* 0x0230000e00007388 */ /* 0x0001e80000000400 */
[----:B------:R-:W-:Y:S04]  /*48b0*/  STL [R1+0x170], R7 ;  /* 0x0001700701007387 */ /* 0x000fe80000100800 */
[----:B------:R1:W-:Y:S04]  /*48c0*/  STS.U16 [R0+0x23400], R10 ;  /* 0x0234000a00007388 */ /* 0x0003e80000000400 */
[----:B0-----:R-:W4:Y:S04]  /*48d0*/  LDL.LU R14, [R1+0xdc] ;  /* 0x0000dc00010e7983 */ /* 0x001f280000300800 */
[----:B-1----:R-:W4:Y:S04]  /*48e0*/  LDL.LU R10, [R1+0xd8] ;  /* 0x0000d800010a7983 */ /* 0x002f280000300800 */
[----:B------:R-:W4:Y:S04]  /*48f0*/  LDL.LU R3, [R1+0xd4] ;  /* 0x0000d40001037983 */ /* 0x000f280000300800 */
[----:B------:R-:W4:Y:S04]  /*4900*/  LDL.LU R13, [R1+0xd0] ;  /* 0x0000d000010d7983 */ /* 0x000f280000300800 */
[----:B------:R-:W-:Y:S04]  /*4910*/  STL [R1+0x16c], R2 ;  /* 0x00016c0201007387 */ /* 0x000fe80000100800 */
[----:B------:R0:W-:Y:S04]  /*4920*/  STS.U16 [R0+0x20000], R4 ;  /* 0x0200000400007388 */ /* 0x0001e80000000400 */
[----:B------:R-:W4:Y:S04]  /*4930*/  LDL.LU R7, [R1+0xcc] ;  /* 0x0000cc0001077983 */ /* 0x000f280000300800 */
[----:B0-----:R-:W4:Y:S04]  /*4940*/  LDL.LU R4, [R1+0xc8] ;  /* 0x0000c80001047983 */ /* 0x001f280000300800 */
[----:B------:R-:W-:Y:S04]  /*4950*/  STS.U16 [R0+0x22400], R8 ;  /* 0x0224000800007388 */ /* 0x000fe80000000400 */
[----:B------:R-:W-:Y:S04]  /*4960*/  STS.U16 [R0+0x20400], R5 ;  /* 0x0204000500007388 */ /* 0x000fe80000000400 */
[----:B------:R-:W-:Y:S04]  /*4970*/  STS.U16 [R0+0x20800], R9 ;  /* 0x0208000900007388 */ /* 0x000fe80000000400 */
[----:B------:R-:W-:Y:S04]  /*4980*/  STS.U16 [R0+0x21800], R12 ;  /* 0x0218000c00007388 */ /* 0x000fe80000000400 */
[----:B-----5:R0:W-:Y:S04]  /*4990*/  STS.U16 [R0+0x23800], R17 ;  /* 0x0238001100007388 */ /* 0x0201e80000000400 */
[----:B0-----:R-:W5:Y:S04]  /*49a0*/  LDL.LU R17, [R1+0xc4] ;  /* 0x0000c40001117983 */ /* 0x001f680000300800 */
[----:B---3--:R0:W-:Y:S04]  /*49b0*/  STS.U16 [R0+0x23c00], R21 ;  /* 0x023c001500007388 */ /* 0x0081e80000000400 */
[----:B0-----:R-:W3:Y:S04]  /*49c0*/  LDL.LU R21, [R1+0xc0] ;  /* 0x0000c00001157983 */ /* 0x001ee80000300800 */
[----:B--2---:R0:W-:Y:S04]  /*49d0*/  STS.U16 [R0+0x24000], R24 ;  /* 0x0240001800007388 */ /* 0x0041e80000000400 */
[----:B0-----:R-:W2:Y:S04]  /*49e0*/  LDL.LU R24, [R1+0xbc] ;  /* 0x0000bc0001187983 */ /* 0x001ea80000300800 */
[----:B----4-:R0:W-:Y:S04]  /*49f0*/  STS.U16 [R0+0x24400], R25 ;  /* 0x0244001900007388 */ /* 0x0101e80000000400 */
[----:B0-----:R-:W4:Y:S04]  /*4a00*/  LDL.LU R25, [R1+0xb8] ;  /* 0x0000b80001197983 */ /* 0x001f280000300800 */
[----:B------:R-:W4:Y:S04]  /*4a10*/  LDL.LU R8, [R1+0xa0] ;  /* 0x0000a00001087983 */ /* 0x000f280000300800 */
[----:B------:R-:W4:Y:S04]  /*4a20*/  LDL.LU R5, [R1+0xb4] ;  /* 0x0000b40001057983 */ /* 0x000f280000300800 */
[----:B------:R-:W4:Y:S04]  /*4a30*/  LDL.LU R9, [R1+0xb0] ;  /* 0x0000b00001097983 */ /* 0x000f280000300800 */
[----:B------:R0:W-:Y:S04]  /*4a40*/  STS.U16 [R0+0x24800], R15 ;  /* 0x0248000f00007388 */ /* 0x0001e80000000400 */
[----:B------:R-:W4:Y:S04]  /*4a50*/  LDL.LU R12, [R1+0xac] ;  /* 0x0000ac00010c7983 */ /* 0x000f280000300800 */
[----:B------:R1:W-:Y:S04]  /*4a60*/  STS.U16 [R0+0x24c00], R18 ;  /* 0x024c001200007388 */ /* 0x0003e80000000400 */
[----:B0-----:R-:W4:Y:S04]  /*4a70*/  LDL.LU R15, [R1+0xa8] ;  /* 0x0000a800010f7983 */ /* 0x001f280000300800 */
[----:B------:R0:W-:Y:S04]  /*4a80*/  STS.U16 [R0+0x25000], R19 ;  /* 0x0250001300007388 */ /* 0x0001e80000000400 */
[----:B-1----:R-:W4:Y:S04]  /*4a90*/  LDL.LU R18, [R1+0xa4] ;  /* 0x0000a40001127983 */ /* 0x002f280000300800 */
[----:B------:R1:W-:Y:S04]  /*4aa0*/  STS.U16 [R0+0x25400], R16 ;  /* 0x0254001000007388 */ /* 0x0003e80000000400 */
[----:B0-----:R-:W4:Y:S04]  /*4ab0*/  LDL.LU R19, [R1+0x94] ;  /* 0x0000940001137983 */ /* 0x001f280000300800 */
[----:B-1----:R-:W4:Y:S04]  /*4ac0*/  LDL.LU R16, [R1+0x80] ;  /* 0x0000800001107983 */ /* 0x002f280000300800 */
[----:B------:R0:W-:Y:S04]  /*4ad0*/  STS.U16 [R0+0x25c00], R6 ;  /* 0x025c000600007388 */ /* 0x0001e80000000400 */
[----:B------:R1:W-:Y:S04]  /*4ae0*/  STS.U16 [R0+0x25800], R22 ;  /* 0x0258001600007388 */ /* 0x0003e80000000400 */
[----:B0-----:R-:W4:Y:S04]  /*4af0*/  LDL.LU R6, [R1+0x6c] ;  /* 0x00006c0001067983 */ /* 0x001f280000300800 */
[----:B-1----:R-:W4:Y:S04]  /*4b00*/  LDL.LU R22, [R1+0x9c] ;  /* 0x00009c0001167983 */ /* 0x002f280000300800 */
[----:B------:R0:W-:Y:S04]  /*4b10*/  STS.U16 [R0+0x26000], R11 ;  /* 0x0260000b00007388 */ /* 0x0001e80000000400 */
[----:B------:R1:W-:Y:S04]  /*4b20*/  STS.U16 [R0+0x26400], R14 ;  /* 0x0264000e00007388 */ /* 0x0003e80000000400 */
[----:B------:R1:W-:Y:S04]  /*4b30*/  STS.U16 [R0+0x26800], R10 ;  /* 0x0268000a00007388 */ /* 0x0003e80000000400 */
[----:B0-----:R-:W4:Y:S04]  /*4b40*/  LDL.LU R11, [R1+0x98] ;  /* 0x00009800010b7983 */ /* 0x001f280000300800 */
[----:B-1----:R-:W4:Y:S04]  /*4b50*/  LDL.LU R14, [R1+0x90] ;  /* 0x00009000010e7983 */ /* 0x002f280000300800 */
[----:B------:R-:W4:Y:S04]  /*4b60*/  LDL.LU R10, [R1+0x8c] ;  /* 0x00008c00010a7983 */ /* 0x000f280000300800 */
[----:B-----5:R-:W-:Y:S04]  /*4b70*/  STS.U16 [R0+0x27c00], R17 ;  /* 0x027c001100007388 */ /* 0x020fe80000000400 */
[----:B---3--:R-:W-:Y:S04]  /*4b80*/  STS.U16 [R0+0x28000], R21 ;  /* 0x0280001500007388 */ /* 0x008fe80000000400 */
[----:B--2---:R-:W-:Y:S04]  /*4b90*/  STS.U16 [R0+0x28400], R24 ;  /* 0x0284001800007388 */ /* 0x004fe80000000400 */
[----:B----4-:R0:W-:Y:S04]  /*4ba0*/  STS.U16 [R0+0x28800], R25 ;  /* 0x0288001900007388 */ /* 0x0101e80000000400 */
[----:B0-----:R-:W2:Y:S04]  /*4bb0*/  LDL.LU R25, [R1+0x88] ;  /* 0x0000880001197983 */ /* 0x001ea80000300800 */
[----:B------:R-:W3:Y:S04]  /*4bc0*/  LDL.LU R17, [R1+0x84] ;  /* 0x0000840001117983 */ /* 0x000ee80000300800 */
[----:B------:R-:W4:Y:S04]  /*4bd0*/  LDL.LU R21, [R1+0x7c] ;  /* 0x00007c0001157983 */ /* 0x000f280000300800 */
[----:B------:R-:W5:Y:S04]  /*4be0*/  LDL.LU R24, [R1+0x78] ;  /* 0x0000780001187983 */ /* 0x000f680000300800 */
[----:B------:R-:W-:Y:S04]  /*4bf0*/  STS.U16 [R0+0x29800], R15 ;  /* 0x0298000f00007388 */ /* 0x000fe80000000400 */
[----:B------:R0:W-:Y:S02]  /*4c00*/  STS.U16 [R0+0x2a400], R16 ;  /* 0x02a4001000007388 */ /* 0x0001e40000000400 */
[----:B0-----:R-:W-:-:S02]  /*4c10*/  MOV R16, R20 ;  /* 0x0000001400107202 */ /* 0x001fc40000000f00 */
[----:B------:R-:W5:Y:S04]  /*4c20*/  LDL.LU R20, [R1+0x74] ;  /* 0x0000740001147983 */ /* 0x000f680000300800 */
[----:B------:R0:W-:Y:S04]  /*4c30*/  STS.U16 [R0+0x29c00], R18 ;  /* 0x029c001200007388 */ /* 0x0001e80000000400 */
[----:B------:R-:W5:Y:S04]  /*4c40*/  LDL.LU R15, [R1+0x70] ;  /* 0x00007000010f7983 */ /* 0x000f680000300800 */
[----:B------:R1:W-:Y:S04]  /*4c50*/  STS.U16 [R0+0x2a000], R19 ;  /* 0x02a0001300007388 */ /* 0x0003e80000000400 */
[----:B0-----:R-:W5:Y:S04]  /*4c60*/  LDL.LU R18, [R1+0x68] ;  /* 0x0000680001127983 */ /* 0x001f680000300800 */
[----:B-1----:R-:W5:Y:S01]  /*4c70*/  LDL.LU R19, [R1+0x64] ;  /* 0x0000640001137983 */ /* 0x002f620000300800 */
[----:B------:R-:W-:-:S03]  /*4c80*/  LEA R2, P0, R8, R26, 0x1 ;  /* 0x0000001a08027211 */ /* 0x000fc600078008ff */
[----:B------:R0:W-:Y:S04]  /*4c90*/  STS.U16 [R0+0x26c00], R3 ;  /* 0x026c000300007388 */ /* 0x0001e80000000400 */
[----:B------:R1:W-:Y:S01]  /*4ca0*/  STS.U16 [R0+0x29000], R9 ;  /* 0x0290000900007388 */ /* 0x0003e20000000400 */
[-C--:B0-----:R-:W-:Y:S02]  /*4cb0*/  LEA.HI.X.SX32 R3, R8, R27.reuse, 0x1, P0 ;  /* 0x0000001b08037211 */ /* 0x081fe400000f0eff */
[CC--:B------:R-:W-:Y:S01]  /*4cc0*/  LEA R8, P0, R22.reuse, R26.reuse, 0x1 ;  /* 0x0000001a16087211 */ /* 0x0c0fe200078008ff */
[----:B------:R0:W-:Y:S03]  /*4cd0*/  STS.U16 [R0+0x2a800], R6 ;  /* 0x02a8000600007388 */ /* 0x0001e60000000400 */
[----:B-1----:R-:W-:Y:S01]  /*4ce0*/  LEA.HI.X.SX32 R9, R22, R27, 0x1, P0 ;  /* 0x0000001b16097211 */ /* 0x002fe200000f0eff */
[----:B------:R1:W-:Y:S04]  /*4cf0*/  STS.U16 [R0+0x27800], R4 ;  /* 0x0278000400007388 */ /* 0x0003e80000000400 */
[----:B------:R1:W-:Y:S01]  /*4d00*/  STL.64 [R1+0x128], R2 ;  /* 0x0001280201007387 */ /* 0x0003e20000100a00 */
[----:B0-----:R-:W-:-:S03]  /*4d10*/  LEA R6, P1, R11, R26, 0x1 ;  /* 0x0000001a0b067211 */ /* 0x001fc600078208ff */
[----:B------:R0:W-:Y:S01]  /*4d20*/  STS.U16 [R0+0x27400], R7 ;  /* 0x0274000700007388 */ /* 0x0001e20000000400 */
[----:B-1----:R-:W-:-:S03]  /*4d30*/  LEA R4, P2, R14, R26, 0x1 ;  /* 0x0000001a0e047211 */ /* 0x002fc600078408ff */
[----:B------:R1:W-:Y:S01]  /*4d40*/  STS.U16 [R0+0x28c00], R5 ;  /* 0x028c000500007388 */ /* 0x0003e20000000400 */
[----:B------:R-:W-:-:S03]  /*4d50*/  LEA R2, P3, R10, R26, 0x1 ;  /* 0x0000001a0a027211 */ /* 0x000fc600078608ff */
[----:B------:R1:W-:Y:S01]  /*4d60*/  STL.64 [R1+0x120], R8 ;  /* 0x0001200801007387 */ /* 0x0003e20000100a00 */
[-C--:B0-----:R-:W-:Y:S02]  /*4d70*/  LEA.HI.X.SX32 R7, R11, R27.reuse, 0x1, P1 ;  /* 0x0000001b0b077211 */ /* 0x081fe400008f0eff */
[-C--:B------:R-:W-:Y:S02]  /*4d80*/  LEA.HI.X.SX32 R3, R10, R27.reuse, 0x1, P3 ;  /* 0x0000001b0a037211 */ /* 0x080fe400018f0eff */
[----:B-1----:R-:W-:Y:S01]  /*4d90*/  LEA.HI.X.SX32 R5, R14, R27, 0x1, P2 ;  /* 0x0000001b0e057211 */ /* 0x002fe200010f0eff */
[----:B------:R-:W5:Y:S04]  /*4da0*/  LDL.LU R8, [R1+0x60] ;  /* 0x0000600001087983 */ /* 0x000f680000300800 */
[----:B------:R-:W5:Y:S04]  /*4db0*/  LDL.LU R9, [R1+0x5c] ;  /* 0x00005c0001097983 */ /* 0x000f680000300800 */
[----:B------:R-:W5:Y:S04]  /*4dc0*/  LDL.LU R22, [R1+0x58] ;  /* 0x0000580001167983 */ /* 0x000f680000300800 */
[----:B------:R0:W-:Y:S04]  /*4dd0*/  STL.64 [R1+0x118], R6 ;  /* 0x0001180601007387 */ /* 0x0001e80000100a00 */
[----:B------:R3:W-:Y:S04]  /*4de0*/  STS.U16 [R0+0x29400], R12 ;  /* 0x0294000c00007388 */ /* 0x0007e80000000400 */
[----:B0-----:R-:W5:Y:S04]  /*4df0*/  LDL.LU R6, [R1+0x54] ;  /* 0x0000540001067983 */ /* 0x001f680000300800 */
[----:B------:R4:W-:Y:S04]  /*4e00*/  STL.64 [R1+0x110], R4 ;  /* 0x0001100401007387 */ /* 0x0009e80000100a00 */
[----:B------:R5:W-:Y:S04]  /*4e10*/  STL.64 [R1+0x108], R2 ;  /* 0x0001080201007387 */ /* 0x000be80000100a00 */
[----:B------:R0:W-:Y:S01]  /*4e20*/  STS.U16 [R0+0x27000], R13 ;  /* 0x0270000d00007388 */ /* 0x0001e20000000400 */
[----:B--2---:R-:W-:-:S04]  /*4e30*/  LEA R10, P0, R25, R26, 0x1 ;  /* 0x0000001a190a7211 */ /* 0x004fc800078008ff */
[----:B------:R-:W-:Y:S02]  /*4e40*/  LEA.HI.X.SX32 R11, R25, R27, 0x1, P0 ;  /* 0x0000001b190b7211 */ /* 0x000fe400000f0eff */
[-C--:B---3--:R-:W-:Y:S02]  /*4e50*/  LEA R12, P1, R17, R26.reuse, 0x1 ;  /* 0x0000001a110c7211 */ /* 0x088fe400078208ff */
[-C--:B----4-:R-:W-:Y:S01]  /*4e60*/  LEA R4, P2, R21, R26.reuse, 0x1 ;  /* 0x0000001a15047211 */ /* 0x090fe200078408ff */
[----:B------:R1:W-:Y:S01]  /*4e70*/  STL.64 [R1+0x100], R10 ;  /* 0x0001000a01007387 */ /* 0x0003e20000100a00 */
[----:B-----5:R-:W-:-:S04]  /*4e80*/  LEA R2, P3, R24, R26, 0x1 ;  /* 0x0000001a18027211 */ /* 0x020fc800078608ff */
[-C--:B------:R-:W-:Y:S01]  /*4e90*/  LEA.HI.X.SX32 R3, R24, R27.reuse, 0x1, P3 ;  /* 0x0000001b18037211 */ /* 0x080fe200018f0eff */
[----:B------:R-:W-:Y:S01]  /*4ea0*/  IMAD.MOV.U32 R24, RZ, RZ, R16 ;  /* 0x000000ffff187224 */ /* 0x000fe200078e0010 */
[-C--:B0-----:R-:W-:Y:S01]  /*4eb0*/  LEA.HI.X.SX32 R13, R17, R27.reuse, 0x1, P1 ;  /* 0x0000001b110d7211 */ /* 0x081fe200008f0eff */
[----:B-1----:R-:W2:Y:S01]  /*4ec0*/  LDL.LU R11, [R1+0x50] ;  /* 0x00005000010b7983 */ /* 0x002ea20000300800 */
[----:B------:R-:W-:-:S03]  /*4ed0*/  LEA.HI.X.SX32 R5, R21, R27, 0x1, P2 ;  /* 0x0000001b15057211 */ /* 0x000fc600010f0eff */
[----:B------:R-:W3:Y:S04]  /*4ee0*/  LDL.LU R14, [R1+0x4c] ;  /* 0x00004c00010e7983 */ /* 0x000ee80000300800 */
[----:B------:R-:W4:Y:S04]  /*4ef0*/  LDL.LU R10, [R1+0x48] ;  /* 0x00004800010a7983 */ /* 0x000f280000300800 */
[----:B------:R-:W5:Y:S04]  /*4f00*/  LDL.LU R25, [R1+0x44] ;  /* 0x0000440001197983 */ /* 0x000f680000300800 */
[----:B------:R0:W-:Y:S04]  /*4f10*/  STL.64 [R1+0xf8], R12 ;  /* 0x0000f80c01007387 */ /* 0x0001e80000100a00 */
[----:B------:R1:W-:Y:S01]  /*4f20*/  STL.64 [R1+0xf0], R4 ;  /* 0x0000f00401007387 */ /* 0x0003e20000100a00 */
[----:B------:R-:W-:-:S04]  /*4f30*/  LEA R16, P0, R20, R26, 0x1 ;  /* 0x0000001a14107211 */ /* 0x000fc800078008ff */
[----:B------:R-:W-:Y:S01]  /*4f40*/  LEA.HI.X.SX32 R17, R20, R27, 0x1, P0 ;  /* 0x0000001b14117211 */ /* 0x000fe200000f0eff */
[----:B------:R-:W-:Y:S04]  /*4f50*/  STL.64 [R1+0xe8], R2 ;  /* 0x0000e80201007387 */ /* 0x000fe80000100a00 */
[----:B------:R1:W-:Y:S01]  /*4f60*/  STL.64 [R1+0xe0], R16 ;  /* 0x0000e01001007387 */ /* 0x0003e20000100a00 */
[-C--:B0-----:R-:W-:Y:S02]  /*4f70*/  LEA R12, P1, R15, R26.reuse, 0x1 ;  /* 0x0000001a0f0c7211 */ /* 0x081fe400078208ff */
[-C--:B-1----:R-:W-:Y:S01]  /*4f80*/  LEA R4, P2, R18, R26.reuse, 0x1 ;  /* 0x0000001a12047211 */ /* 0x082fe200078408ff */
[----:B------:R-:W5:Y:S01]  /*4f90*/  LDL.LU R17, [R1+0x40] ;  /* 0x0000400001117983 */ /* 0x000f620000300800 */
[----:B------:R-:W-:-:S02]  /*4fa0*/  LEA R2, P3, R19, R26, 0x1 ;  /* 0x0000001a13027211 */ /* 0x000fc400078608ff */
[-C--:B------:R-:W-:Y:S01]  /*4fb0*/  LEA.HI.X.SX32 R13, R15, R27.reuse, 0x1, P1 ;  /* 0x0000001b0f0d7211 */ /* 0x080fe200008f0eff */
[----:B------:R-:W5:Y:S01]  /*4fc0*/  LDL.LU R16, [R1+0x3c] ;  /* 0x00003c0001107983 */ /* 0x000f620000300800 */
[-C--:B------:R-:W-:Y:S02]  /*4fd0*/  LEA.HI.X.SX32 R5, R18, R27.reuse, 0x1, P2 ;  /* 0x0000001b12057211 */ /* 0x080fe400010f0eff */
[----:B------:R-:W-:Y:S01]  /*4fe0*/  LEA.HI.X.SX32 R3, R19, R27, 0x1, P3 ;  /* 0x0000001b13037211 */ /* 0x000fe200018f0eff */
[----:B------:R-:W5:Y:S04]  /*4ff0*/  LDL.LU R21, [R1+0x38] ;  /* 0x0000380001157983 */ /* 0x000f680000300800 */
[----:B------:R-:W5:Y:S04]  /*5000*/  LDL.LU R20, [R1+0x34] ;  /* 0x0000340001147983 */ /* 0x000f680000300800 */
[----:B------:R0:W-:Y:S04]  /*5010*/  STL.64 [R1+0xd8], R12 ;  /* 0x0000d80c01007387 */ /* 0x0001e80000100a00 */
[----:B------:R1:W-:Y:S04]  /*5020*/  STL.64 [R1+0xd0], R4 ;  /* 0x0000d00401007387 */ /* 0x0003e80000100a00 */
[----:B------:R-:W-:Y:S04]  /*5030*/  STL.64 [R1+0xc8], R2 ;  /* 0x0000c80201007387 */ /* 0x000fe80000100a00 */
[----:B------:R-:W5:Y:S01]  /*5040*/  LDL.LU R15, [R1+0x30] ;  /* 0x00003000010f7983 */ /* 0x000f620000300800 */
[----:B------:R-:W-:-:S02]  /*5050*/  LEA R18, P0, R8, R26, 0x1 ;  /* 0x0000001a08127211 */ /* 0x000fc400078008ff */
[CC--:B0-----:R-:W-:Y:S02]  /*5060*/  LEA R12, P1, R9.reuse, R26.reuse, 0x1 ;  /* 0x0000001a090c7211 */ /* 0x0c1fe400078208ff */
[-C--:B------:R-:W-:Y:S02]  /*5070*/  LEA.HI.X.SX32 R19, R8, R27.reuse, 0x1, P0 ;  /* 0x0000001b08137211 */ /* 0x080fe400000f0eff */
[-C--:B------:R-:W-:Y:S02]  /*5080*/  LEA.HI.X.SX32 R13, R9, R27.reuse, 0x1, P1 ;  /* 0x0000001b090d7211 */ /* 0x080fe400008f0eff */
[CC--:B-1----:R-:W-:Y:S01]  /*5090*/  LEA R4, P2, R22.reuse, R26.reuse, 0x1 ;  /* 0x0000001a16047211 */ /* 0x0c2fe200078408ff */
[----:B------:R0:W-:Y:S03]  /*50a0*/  STL.64 [R1+0xc0], R18 ;  /* 0x0000c01201007387 */ /* 0x0001e60000100a00 */
[----:B------:R-:W-:Y:S01]  /*50b0*/  LEA.HI.X.SX32 R5, R22, R27, 0x1, P2 ;  /* 0x0000001b16057211 */ /* 0x000fe200010f0eff */
[----:B0-----:R-:W5:Y:S01]  /*50c0*/  LDL.LU R18, [R1+0x2c] ;  /* 0x00002c0001127983 */ /* 0x001f620000300800 */
[----:B------:R-:W-:-:S03]  /*50d0*/  LEA R2, P3, R6, R26, 0x1 ;  /* 0x0000001a06027211 */ /* 0x000fc600078608ff */
[----:B------:R-:W5:Y:S01]  /*50e0*/  LDL.LU R19, [R1+0x28] ;  /* 0x0000280001137983 */ /* 0x000f620000300800 */
[----:B------:R-:W-:-:S03]  /*50f0*/  LEA.HI.X.SX32 R3, R6, R27, 0x1, P3 ;  /* 0x0000001b06037211 */ /* 0x000fc600018f0eff */
[----:B------:R-:W5:Y:S04]  /*5100*/  LDL.LU R8, [R1+0x24] ;  /* 0x0000240001087983 */ /* 0x000f680000300800 */
[----:B------:R2:W-:Y:S04]  /*5110*/  STL.64 [R1+0xb8], R12 ;  /* 0x0000b80c01007387 */ /* 0x0005e80000100a00 */
[----:B------:R4:W-:Y:S04]  /*5120*/  STL.64 [R1+0xb0], R4 ;  /* 0x0000b00401007387 */ /* 0x0009e80000100a00 */
[----:B------:R5:W-:Y:S01]  /*5130*/  STL.64 [R1+0xa8], R2 ;  /* 0x0000a80201007387 */ /* 0x000be20000100a00 */
[----:B--2---:R-:W-:-:S02]  /*5140*/  LEA R12, P0, R11, R26, 0x1 ;  /* 0x0000001a0b0c7211 */ /* 0x004fc400078008ff */
[CC--:B---3--:R-:W-:Y:S02]  /*5150*/  LEA R6, P1, R14.reuse, R26.reuse, 0x1 ;  /* 0x0000001a0e067211 */ /* 0x0c8fe400078208ff */
[-C--:B------:R-:W-:Y:S02]  /*5160*/  LEA.HI.X.SX32 R13, R11, R27.reuse, 0x1, P0 ;  /* 0x0000001b0b0d7211 */ /* 0x080fe400000f0eff */
[-C--:B------:R-:W-:Y:S02]  /*5170*/  LEA.HI.X.SX32 R7, R14, R27.reuse, 0x1, P1 ;  /* 0x0000001b0e077211 */ /* 0x080fe400008f0eff */
[CC--:B----4-:R-:W-:Y:S02]  /*5180*/  LEA R4, P2, R10.reuse, R26.reuse, 0x1 ;  /* 0x0000001a0a047211 */ /* 0x0d0fe400078408ff */
[----:B-----5:R-:W-:Y:S01]  /*5190*/  LEA R2, P3, R25, R26, 0x1 ;  /* 0x0000001a19027211 */ /* 0x020fe200078608ff */
[----:B------:R0:W-:Y:S01]  /*51a0*/  STL.64 [R1+0x98], R6 ;  /* 0x0000980601007387 */ /* 0x0001e20000100a00 */
[----:B------:R-:W-:-:S03]  /*51b0*/  LEA.HI.X.SX32 R5, R10, R27, 0x1, P2 ;  /* 0x0000001b0a057211 */ /* 0x000fc600010f0eff */
[----:B------:R1:W-:Y:S01]  /*51c0*/  STL.64 [R1+0xa0], R12 ;  /* 0x0000a00c01007387 */ /* 0x0003e20000100a00 */
[----:B------:R-:W-:-:S03]  /*51d0*/  LEA.HI.X.SX32 R3, R25, R27, 0x1, P3 ;  /* 0x0000001b19037211 */ /* 0x000fc600018f0eff */
[----:B------:R-:W2:Y:S01]  /*51e0*/  LDL.LU R22, [R1+0x18] ;  /* 0x0000180001167983 */ /* 0x000ea20000300800 */
[----:B0-----:R-:W-:-:S03]  /*51f0*/  MOV R6, R24 ;  /* 0x0000001800067202 */ /* 0x001fc60000000f00 */
[----:B------:R-:W3:Y:S04]  /*5200*/  LDL.LU R11, [R1+0x10] ;  /* 0x00001000010b7983 */ /* 0x000ee80000300800 */
[----:B------:R0:W-:Y:S04]  /*5210*/  STL.64 [R1+0x90], R4 ;  /* 0x0000900401007387 */ /* 0x0001e80000100a00 */
[----:B------:R-:W4:Y:S04]  /*5220*/  LDL.LU R10, [R1+0x8] ;  /* 0x00000800010a7983 */ /* 0x000f280000300800 */
[----:B------:R5:W-:Y:S01]  /*5230*/  STL.64 [R1+0x88], R2 ;  /* 0x0000880201007387 */ /* 0x000be20000100a00 */
[----:B------:R-:W-:-:S04]  /*5240*/  LEA R24, P0, R17, R26, 0x1 ;  /* 0x0000001a11187211 */ /* 0x000fc800078008ff */
[----:B------:R-:W-:Y:S02]  /*5250*/  LEA.HI.X.SX32 R25, R17, R27, 0x1, P0 ;  /* 0x0000001b11197211 */ /* 0x000fe400000f0eff */
[----:B-1----:R-:W-:-:S03]  /*5260*/  LEA R12, P1, R16, R26, 0x1 ;  /* 0x0000001a100c7211 */ /* 0x002fc600078208ff */
[----:B------:R1:W-:Y:S01]  /*5270*/  STL.64 [R1+0x80], R24 ;  /* 0x0000801801007387 */ /* 0x0003e20000100a00 */
[CC--:B0-----:R-:W-:Y:S02]  /*5280*/  LEA R4, P2, R21.reuse, R26.reuse, 0x1 ;  /* 0x0000001a15047211 */ /* 0x0c1fe400078408ff */
[----:B-----5:R-:W-:Y:S02]  /*5290*/  LEA R2, P3, R20, R26, 0x1 ;  /* 0x0000001a14027211 */ /* 0x020fe400078608ff */
[-C--:B------:R-:W-:Y:S02]  /*52a0*/  LEA.HI.X.SX32 R13, R16, R27.reuse, 0x1, P1 ;  /* 0x0000001b100d7211 */ /* 0x080fe400008f0eff */
[-C--:B------:R-:W-:Y:S01]  /*52b0*/  LEA.HI.X.SX32 R3, R20, R27.reuse, 0x1, P3 ;  /* 0x0000001b14037211 */ /* 0x080fe200018f0eff */
[----:B-1----:R-:W5:Y:S04]  /*52c0*/  LDL.LU.64 R24, [R1+0x3080] ;  /* 0x0030800001187983 */ /* 0x002f680000300a00 */
[----:B------:R-:W5:Y:S01]  /*52d0*/  LDL.LU R9, [R1+0x1c] ;  /* 0x00001c0001097983 */ /* 0x000f620000300800 */
[----:B------:R-:W-:-:S03]  /*52e0*/  LEA.HI.X.SX32 R5, R21, R27, 0x1, P2 ;  /* 0x0000001b15057211 */ /* 0x000fc600010f0eff */
[----:B------:R-:W5:Y:S01]  /*52f0*/  LDL.LU R14, [R1+0x14] ;  /* 0x00001400010e7983 */ /* 0x000f620000300800 */
[----:B------:R-:W-:-:S03]  /*5300*/  LEA R20, P0, R15, R26, 0x1 ;  /* 0x0000001a0f147211 */ /* 0x000fc600078008ff */
[----:B------:R-:W5:Y:S01]  /*5310*/  LDL.LU R17, [R1+0xc] ;  /* 0x00000c0001117983 */ /* 0x000f620000300800 */
[----:B------:R-:W-:-:S03]  /*5320*/  LEA.HI.X.SX32 R21, R15, R27, 0x1, P0 ;  /* 0x0000001b0f157211 */ /* 0x000fc600000f0eff */
[----:B------:R-:W-:Y:S04]  /*5330*/  STL.64 [R1+0x78], R12 ;  /* 0x0000780c01007387 */ /* 0x000fe80000100a00 */
[----:B------:R-:W5:Y:S04]  /*5340*/  LDL.LU R16, [R1] ;  /* 0x0000000001107983 */ /* 0x000f680000300800 */
[----:B------:R-:W-:Y:S04]  /*5350*/  STL.64 [R1+0x70], R4 ;  /* 0x0000700401007387 */ /* 0x000fe80000100a00 */
[----:B------:R-:W-:Y:S04]  /*5360*/  STL.64 [R1+0x68], R2 ;  /* 0x0000680201007387 */ /* 0x000fe80000100a00 */
[----:B------:R-:W5:Y:S04]  /*5370*/  LDL.LU R15, [R1+0x4] ;  /* 0x00000400010f7983 */ /* 0x000f680000300800 */
[----:B------:R0:W-:Y:S04]  /*5380*/  STL.64 [R1+0x60], R20 ;  /* 0x0000601401007387 */ /* 0x0001e80000100a00 */
[----:B0-----:R-:W5:Y:S04]  /*5390*/  LDL.LU R21, [R1+0x134] ;  /* 0x0001340001157983 */ /* 0x001f680000300800 */
[----:B------:R-:W5:Y:S01]  /*53a0*/  LDL.LU R20, [R1+0x138] ;  /* 0x0001380001147983 */ /* 0x000f620000300800 */
[----:B------:R-:W-:-:S02]  /*53b0*/  LEA R12, P1, R18, R26, 0x1 ;  /* 0x0000001a120c7211 */ /* 0x000fc400078208ff */
[CC--:B------:R-:W-:Y:S02]  /*53c0*/  LEA R4, P2, R19.reuse, R26.reuse, 0x1 ;  /* 0x0000001a13047211 */ /* 0x0c0fe400078408ff */
[-C--:B------:R-:W-:Y:S02]  /*53d0*/  LEA.HI.X.SX32 R13, R18, R27.reuse, 0x1, P1 ;  /* 0x0000001b120d7211 */ /* 0x080fe400008f0eff */
[----:B------:R-:W-:Y:S01]  /*53e0*/  LEA.HI.X.SX32 R5, R19, R27, 0x1, P2 ;  /* 0x0000001b13057211 */ /* 0x000fe200010f0eff */
[----:B------:R-:W5:Y:S01]  /*53f0*/  LDL.LU R18, [R1+0x13c] ;  /* 0x00013c0001127983 */ /* 0x000f620000300800 */
[----:B------:R-:W-:-:S03]  /*5400*/  LEA R2, P3, R8, R26, 0x1 ;  /* 0x0000001a08027211 */ /* 0x000fc600078608ff */
[----:B------:R0:W-:Y:S01]  /*5410*/  STL.64 [R1+0x58], R12 ;  /* 0x0000580c01007387 */ /* 0x0001e20000100a00 */
[----:B------:R-:W-:-:S03]  /*5420*/  LEA.HI.X.SX32 R3, R8, R27, 0x1, P3 ;  /* 0x0000001b08037211 */ /* 0x000fc600018f0eff */
[----:B------:R-:W5:Y:S04]  /*5430*/  LDL.LU R19, [R1+0x148] ;  /* 0x0001480001137983 */ /* 0x000f680000300800 */
[----:B------:R3:W-:Y:S01]  /*5440*/  STL.64 [R1+0x50], R4 ;  /* 0x0000500401007387 */ /* 0x0007e20000100a00 */
[----:B0-----:R-:W-:-:S03]  /*5450*/  LEA R12, P0, R6, R26, 0x1 ;  /* 0x0000001a060c7211 */ /* 0x001fc600078008ff */
[----:B------:R-:W5:Y:S01]  /*5460*/  LDL.LU R8, [R1+0x144] ;  /* 0x0001440001087983 */ /* 0x000f620000300800 */
[----:B------:R-:W-:-:S04]  /*5470*/  MOV R13, R6 ;  /* 0x00000006000d7202 */ /* 0x000fc80000000f00 */
[-C--:B------:R-:W-:Y:S01]  /*5480*/  LEA.HI.X.SX32 R13, R13, R27.reuse, 0x1, P0 ;  /* 0x0000001b0d0d7211 */ /* 0x080fe200000f0eff */
[----:B------:R4:W-:Y:S04]  /*5490*/  STL.64 [R1+0x48], R2 ;  /* 0x0000480201007387 */ /* 0x0009e80000100a00 */
[----:B------:R5:W-:Y:S01]  /*54a0*/  STL.64 [R1+0x40], R12 ;  /* 0x0000400c01007387 */ /* 0x000be20000100a00 */
[CC--:B--2---:R-:W-:Y:S02]  /*54b0*/  LEA R6, P1, R22.reuse, R26.reuse, 0x1 ;  /* 0x0000001a16067211 */ /* 0x0c4fe400078208ff */
[----:B---3--:R-:W-:Y:S02]  /*54c0*/  LEA R4, P2, R11, R26, 0x1 ;  /* 0x0000001a0b047211 */ /* 0x008fe400078408ff */
[----:B------:R-:W-:-:S02]  /*54d0*/  LEA.HI.X.SX32 R7, R22, R27, 0x1, P1 ;  /* 0x0000001b16077211 */ /* 0x000fc400008f0eff */
[----:B------:R-:W-:Y:S01]  /*54e0*/  LEA.HI.X.SX32 R5, R11, R27, 0x1, P2 ;  /* 0x0000001b0b057211 */ /* 0x000fe200010f0eff */
[----:B------:R-:W2:Y:S01]  /*54f0*/  LDL.LU R22, [R1+0x168] ;  /* 0x0001680001167983 */ /* 0x000ea20000300800 */
[----:B----4-:R-:W-:-:S03]  /*5500*/  LEA R2, P3, R10, R26, 0x1 ;  /* 0x0000001a0a027211 */ /* 0x010fc600078608ff */
[----:B------:R0:W-:Y:S01]  /*5510*/  STL.64 [R1+0x38], R6 ;  /* 0x0000380601007387 */ /* 0x0001e20000100a00 */
[----:B------:R-:W-:-:S03]  /*5520*/  LEA.HI.X.SX32 R3, R10, R27, 0x1, P3 ;  /* 0x0000001b0a037211 */ /* 0x000fc600018f0eff */
[----:B------:R-:W3:Y:S04]  /*5530*/  LDL.LU R11, [R1+0x14c] ;  /* 0x00014c00010b7983 */ /* 0x000ee80000300800 */
[----:B------:R1:W-:Y:S04]  /*5540*/  STL.64 [R1+0x30], R4 ;  /* 0x0000300401007387 */ /* 0x0003e80000100a00 */
[----:B------:R-:W4:Y:S04]  /*5550*/  LDL.LU R10, [R1+0x150] ;  /* 0x00015000010a7983 */ /* 0x000f280000300800 */
[----:B------:R0:W-:Y:S01]  /*5560*/  STL.64 [R1+0x28], R2 ;  /* 0x0000280201007387 */ /* 0x0001e20000100a00 */
[----:B-----5:R-:W-:-:S02]  /*5570*/  LEA R12, P0, R9, R26, 0x1 ;  /* 0x0000001a090c7211 */ /* 0x020fc400078008ff */
[CC--:B0-----:R-:W-:Y:S02]  /*5580*/  LEA R6, P1, R14.reuse, R26.reuse, 0x1 ;  /* 0x0000001a0e067211 */ /* 0x0c1fe400078208ff */
[-C--:B------:R-:W-:Y:S02]  /*5590*/  LEA.HI.X.SX32 R13, R9, R27.reuse, 0x1, P0 ;  /* 0x0000001b090d7211 */ /* 0x080fe400000f0eff */
[C---:B-1----:R-:W-:Y:S02]  /*55a0*/  LEA R4, P2, R17.reuse, R26, 0x1 ;  /* 0x0000001a11047211 */ /* 0x042fe400078408ff */
[-C--:B------:R-:W-:Y:S01]  /*55b0*/  LEA.HI.X.SX32 R7, R14, R27.reuse, 0x1, P1 ;  /* 0x0000001b0e077211 */ /* 0x080fe200008f0eff */
[----:B------:R-:W-:Y:S01]  /*55c0*/  STL.64 [R1+0x20], R12 ;  /* 0x0000200c01007387 */ /* 0x000fe20000100a00 */
[----:B------:R-:W-:-:S03]  /*55d0*/  LEA.HI.X.SX32 R5, R17, R27, 0x1, P2 ;  /* 0x0000001b11057211 */ /* 0x000fc600010f0eff */
[----:B------:R-:W5:Y:S01]  /*55e0*/  LDL.LU R14, [R1+0x154] ;  /* 0x00015400010e7983 */ /* 0x000f620000300800 */
[----:B------:R-:W-:-:S03]  /*55f0*/  LEA R2, P3, R16, R26, 0x1 ;  /* 0x0000001a10027211 */ /* 0x000fc600078608ff */
[----:B------:R-:W-:Y:S01]  /*5600*/  STL.64 [R1+0x18], R6 ;  /* 0x0000180601007387 */ /* 0x000fe20000100a00 */
[----:B------:R-:W-:-:S03]  /*5610*/  LEA.HI.X.SX32 R3, R16, R27, 0x1, P3 ;  /* 0x0000001b10037211 */ /* 0x000fc600018f0eff */
[----:B------:R-:W5:Y:S04]  /*5620*/  LDL.LU R17, [R1+0x164] ;  /* 0x0001640001117983 */ /* 0x000f680000300800 */
[----:B------:R0:W-:Y:S04]  /*5630*/  STL.64 [R1+0x10], R4 ;  /* 0x0000100401007387 */ /* 0x0001e80000100a00 */
[----:B------:R-:W5:Y:S04]  /*5640*/  LDL.LU R16, [R1+0x160] ;  /* 0x0001600001107983 */ /* 0x000f680000300800 */
[----:B------:R1:W-:Y:S01]  /*5650*/  STL.64 [R1+0x8], R2 ;  /* 0x0000080201007387 */ /* 0x0003e20000100a00 */
[----:B0-----:R-:W-:-:S04]  /*5660*/  LEA R4, P1, R21, R26, 0x1 ;  /* 0x0000001a15047211 */ /* 0x001fc800078208ff */
[-C--:B------:R-:W-:Y:S02]  /*5670*/  LEA.HI.X.SX32 R5, R21, R27.reuse, 0x1, P1 ;  /* 0x0000001b15057211 */ /* 0x080fe400008f0eff */
[----:B------:R-:W5:Y:S01]  /*5680*/  LDL.LU R21, [R1+0x15c] ;  /* 0x00015c0001157983 */ /* 0x000f620000300800 */
[CC--:B------:R-:W-:Y:S02]  /*5690*/  LEA R6, P0, R15.reuse, R26.reuse, 0x1 ;  /* 0x0000001a0f067211 */ /* 0x0c0fe400078008ff */
[C---:B-1----:R-:W-:Y:S02]  /*56a0*/  LEA R2, P2, R20.reuse, R26, 0x1 ;  /* 0x0000001a14027211 */ /* 0x042fe400078408ff */
[-C--:B------:R-:W-:Y:S02]  /*56b0*/  LEA.HI.X.SX32 R7, R15, R27.reuse, 0x1, P0 ;  /* 0x0000001b0f077211 */ /* 0x080fe400000f0eff */
[----:B------:R-:W-:-:S03]  /*56c0*/  LEA.HI.X.SX32 R3, R20, R27, 0x1, P2 ;  /* 0x0000001b14037211 */ /* 0x000fc600010f0eff */
[----:B------:R0:W-:Y:S04]  /*56d0*/  STL.64 [R1], R6 ;  /* 0x0000000601007387 */ /* 0x0001e80000100a00 */
[----:B------:R-:W5:Y:S01]  /*56e0*/  LDL.LU R20, [R1+0x158] ;  /* 0x0001580001147983 */ /* 0x000f620000300800 */
[----:B------:R-:W-:-:S03]  /*56f0*/  LEA R12, P0, R18, R26, 0x1 ;  /* 0x0000001a120c7211 */ /* 0x000fc600078008ff */
[----:B------:R1:W-:Y:S01]  /*5700*/  STL.64 [R1+0x130], R4 ;  /* 0x0001300401007387 */ /* 0x0003e20000100a00 */
[-C--:B------:R-:W-:Y:S02]  /*5710*/  LEA.HI.X.SX32 R13, R18, R27.reuse, 0x1, P0 ;  /* 0x0000001b120d7211 */ /* 0x080fe400000f0eff */
[CC--:B0-----:R-:W-:Y:S02]  /*5720*/  LEA R6, P2, R8.reuse, R26.reuse, 0x1 ;  /* 0x0000001a08067211 */ /* 0x0c1fe400078408ff */
[C---:B-1----:R-:W-:Y:S01]  /*5730*/  LEA R4, P1, R19.reuse, R26, 0x1 ;  /* 0x0000001a13047211 */ /* 0x042fe200078208ff */
[----:B------:R-:W-:Y:S03]  /*5740*/  STL [R1+0x2f58], R3 ;  /* 0x002f580301007387 */ /* 0x000fe60000100800 */
[-C--:B------:R-:W-:Y:S01]  /*5750*/  LEA.HI.X.SX32 R5, R19, R27.reuse, 0x1, P1 ;  /* 0x0000001b13057211 */ /* 0x080fe200008f0eff */
[----:B------:R-:W-:Y:S01]  /*5760*/  STL [R1+0x2f5c], R2 ;  /* 0x002f5c0201007387 */ /* 0x000fe20000100800 */
[----:B------:R-:W-:-:S03]  /*5770*/  LEA.HI.X.SX32 R7, R8, R27, 0x1, P2 ;  /* 0x0000001b08077211 */ /* 0x000fc600010f0eff */
[----:B------:R-:W-:Y:S04]  /*5780*/  STL [R1+0x2f60], R5 ;  /* 0x002f600501007387 */ /* 0x000fe80000100800 */
[----:B------:R-:W-:Y:S04]  /*5790*/  STL [R1+0x2f64], R4 ;  /* 0x002f640401007387 */ /* 0x000fe80000100800 */
[----:B------:R-:W-:Y:S04]  /*57a0*/  STL.64 [R1+0x138], R12 ;  /* 0x0001380c01007387 */ /* 0x000fe80000100a00 */
[----:B------:R2:W-:Y:S02]  /*57b0*/  STL.64 [R1+0x140], R6 ;  /* 0x0001400601007387 */ /* 0x0005e40000100a00 */
[----:B--2---:R-:W-:-:S04]  /*57c0*/  LEA R6, P0, R22, R26, 0x1 ;  /* 0x0000001a16067211 */ /* 0x004fc800078008ff */
[----:B------:R-:W-:Y:S02]  /*57d0*/  LEA.HI.X.SX32 R7, R22, R27, 0x1, P0 ;  /* 0x0000001b16077211 */ /* 0x000fe400000f0eff */
[----:B---3--:R-:W-:-:S03]  /*57e0*/  LEA R2, P1, R11, R26, 0x1 ;  /* 0x0000001a0b027211 */ /* 0x008fc600078208ff */
[----:B------:R-:W-:Y:S01]  /*57f0*/  STL [R1+0x2f68], R7 ;  /* 0x002f680701007387 */ /* 0x000fe20000100800 */
[CC--:B----4-:R-:W-:Y:S02]  /*5800*/  LEA R8, P2, R10.reuse, R26.reuse, 0x1 ;  /* 0x0000001a0a087211 */ /* 0x0d0fe400078408ff */
[-C--:B------:R-:W-:Y:S02]  /*5810*/  LEA.HI.X.SX32 R3, R11, R27.reuse, 0x1, P1 ;  /* 0x0000001b0b037211 */ /* 0x080fe400008f0eff */
[----:B------:R-:W-:Y:S01]  /*5820*/  LEA.HI.X.SX32 R9, R10, R27, 0x1, P2 ;  /* 0x0000001b0a097211 */ /* 0x000fe200010f0eff */
[----:B------:R-:W-:Y:S04]  /*5830*/  STL [R1+0x2f6c], R6 ;  /* 0x002f6c0601007387 */ /* 0x000fe80000100800 */
[----:B------:R-:W-:Y:S04]  /*5840*/  STL [R1+0x2f70], R9 ;  /* 0x002f700901007387 */ /* 0x000fe80000100800 */
[----:B------:R-:W-:Y:S04]  /*5850*/  STL [R1+0x2f74], R8 ;  /* 0x002f740801007387 */ /* 0x000fe80000100800 */
[----:B------:R5:W-:Y:S02]  /*5860*/  STL.64 [R1+0x148], R2 ;  /* 0x0001480201007387 */ /* 0x000be40000100a00 */
[----:B-----5:R-:W-:-:S04]  /*5870*/  LEA R2, P0, R14, R26, 0x1 ;  /* 0x0000001a0e027211 */ /* 0x020fc800078008ff */
[----:B------:R-:W-:Y:S02]  /*5880*/  LEA.HI.X.SX32 R3, R14, R27, 0x1, P0 ;  /* 0x0000001b0e037211 */ /* 0x000fe400000f0eff */
[----:B------:R-:W-:-:S04]  /*5890*/  LEA R10, P1, R17, R26, 0x1 ;  /* 0x0000001a110a7211 */ /* 0x000fc800078208ff */
[----:B------:R-:W-:Y:S02]  /*58a0*/  LEA.HI.X.SX32 R11, R17, R27, 0x1, P1 ;  /* 0x0000001b110b7211 */ /* 0x000fe400008f0eff */
[----:B------:R-:W-:-:S03]  /*58b0*/  LEA R12, P2, R16, R26, 0x1 ;  /* 0x0000001a100c7211 */ /* 0x000fc600078408ff */
[----:B------:R-:W-:Y:S01]  /*58c0*/  STL [R1+0x2f78], R11 ;  /* 0x002f780b01007387 */ /* 0x000fe20000100800 */
[----:B------:R-:W-:-:S03]  /*58d0*/  LEA.HI.X.SX32 R13, R16, R27, 0x1, P2 ;  /* 0x0000001b100d7211 */ /* 0x000fc600010f0eff */
[----:B------:R-:W-:Y:S04]  /*58e0*/  STL [R1+0x2f7c], R10 ;  /* 0x002f7c0a01007387 */ /* 0x000fe80000100800 */
[----:B------:R-:W-:Y:S01]  /*58f0*/  STL.64 [R1+0x150], R2 ;  /* 0x0001500201007387 */ /* 0x000fe20000100a00 */
[----:B------:R-:W-:-:S03]  /*5900*/  LEA R14, P0, R21, R26, 0x1 ;  /* 0x0000001a150e7211 */ /* 0x000fc600078008ff */
[----:B------:R-:W-:Y:S01]  /*5910*/  STL [R1+0x2f80], R13 ;  /* 0x002f800d01007387 */ /* 0x000fe20000100800 */
[----:B------:R-:W-:-:S03]  /*5920*/  LEA.HI.X.SX32 R15, R21, R27, 0x1, P0 ;  /* 0x0000001b150f7211 */ /* 0x000fc600000f0eff */
[----:B------:R-:W-:Y:S04]  /*5930*/  STL [R1+0x2f84], R12 ;  /* 0x002f840c01007387 */ /* 0x000fe80000100800 */
[----:B------:R-:W-:Y:S04]  /*5940*/  STL [R1+0x2f88], R15 ;  /* 0x002f880f01007387 */ /* 0x000fe80000100800 */
[----:B------:R0:W-:Y:S04]  /*5950*/  STL [R1+0x2f8c], R14 ;  /* 0x002f8c0e01007387 */ /* 0x0001e80000100800 */
[----:B0-----:R-:W2:Y:S04]  /*5960*/  LDL.LU R14, [R1+0x264] ;  /* 0x00026400010e7983 */ /* 0x001ea80000300800 */
[----:B------:R-:W3:Y:S04]  /*5970*/  LDL.LU R15, [R1+0x258] ;  /* 0x00025800010f7983 */ /* 0x000ee80000300800 */
[----:B------:R-:W4:Y:S04]  /*5980*/  LDL.LU R12, [R1+0x24c] ;  /* 0x00024c00010c7983 */ /* 0x000f280000300800 */
[----:B------:R-:W5:Y:S04]  /*5990*/  LDL.LU R13, [R1+0x240] ;  /* 0x00024000010d7983 */ /* 0x000f680000300800 */
[----:B------:R-:W2:Y:S04]  /*59a0*/  LDL.LU R10, [R1+0x234] ;  /* 0x00023400010a7983 */ /* 0x000ea80000300800 */
[----:B------:R-:W2:Y:S04]  /*59b0*/  LDL.LU R11, [R1+0x228] ;  /* 0x00022800010b7983 */ /* 0x000ea80000300800 */
[----:B------:R-:W2:Y:S04]  /*59c0*/  LDL.LU R8, [R1+0x21c] ;  /* 0x00021c0001087983 */ /* 0x000ea80000300800 */
[----:B------:R-:W2:Y:S04]  /*59d0*/  LDL.LU R9, [R1+0x210] ;  /* 0x0002100001097983 */ /* 0x000ea80000300800 */
[----:B------:R-:W2:Y:S04]  /*59e0*/  LDL.LU R7, [R1+0x204] ;  /* 0x0002040001077983 */ /* 0x000ea80000300800 */
[----:B------:R-:W3:Y:S01]  /*59f0*/  LDL.LU R2, [R1+0x1f8] ;  /* 0x0001f80001027983 */ /* 0x000ee20000300800 */
[----:B------:R-:W-:-:S02]  /*5a00*/  LEA R16, P1, R20, R26, 0x1 ;  /* 0x0000001a14107211 */ /* 0x000fc400078208ff */
[-C--:B------:R-:W-:Y:S01]  /*5a10*/  LEA R18, P2, R24, R26.reuse, 0x1 ;  /* 0x0000001a18127211 */ /* 0x080fe200078408ff */
[----:B------:R-:W4:Y:S01]  /*5a20*/  LDL.LU R6, [R1+0x1ec] ;  /* 0x0001ec0001067983 */ /* 0x000f220000300800 */
[-C--:B------:R-:W-:Y:S02]  /*5a30*/  LEA.HI.X.SX32 R17, R20, R27.reuse, 0x1, P1 ;  /* 0x0000001b14117211 */ /* 0x080fe400008f0eff */
[-C--:B------:R-:W-:Y:S01]  /*5a40*/  LEA R20, P0, R29, R26.reuse, 0x1 ;  /* 0x0000001a1d147211 */ /* 0x080fe200078008ff */
[----:B------:R-:W4:Y:S01]  /*5a50*/  LDL.LU R4, [R1+0x1e0] ;  /* 0x0001e00001047983 */ /* 0x000f220000300800 */
[----:B------:R-:W-:Y:S02]  /*5a60*/  LEA.HI.X.SX32 R19, R24, R27, 0x1, P2 ;  /* 0x0000001b18137211 */ /* 0x000fe400010f0eff */
[-C--:B------:R-:W-:Y:S01]  /*5a70*/  LEA R22, P1, R23, R26.reuse, 0x1 ;  /* 0x0000001a17167211 */ /* 0x080fe200078208ff */
[----:B------:R-:W4:Y:S01]  /*5a80*/  LDL.LU R5, [R1+0x1d4] ;  /* 0x0001d40001057983 */ /* 0x000f220000300800 */
[----:B------:R-:W-:-:S02]  /*5a90*/  LEA R24, P2, R25, R26, 0x1 ;  /* 0x0000001a19187211 */ /* 0x000fc400078408ff */
[-C--:B------:R-:W-:Y:S01]  /*5aa0*/  LEA.HI.X.SX32 R21, R29, R27.reuse, 0x1, P0 ;  /* 0x0000001b1d157211 */ /* 0x080fe200000f0eff */
[----:B------:R-:W4:Y:S01]  /*5ab0*/  LDL.LU R3, [R1+0x1c8] ;  /* 0x0001c80001037983 */ /* 0x000f220000300800 */
[----:B------:R-:W-:Y:S02]  /*5ac0*/  LEA R26, P3, R28, R26, 0x1 ;  /* 0x0000001a1c1a7211 */ /* 0x000fe400078608ff */
[-C--:B------:R-:W-:Y:S01]  /*5ad0*/  LEA.HI.X.SX32 R23, R23, R27.reuse, 0x1, P1 ;  /* 0x0000001b17177211 */ /* 0x080fe200008f0eff */
[----:B------:R-:W-:Y:S01]  /*5ae0*/  STL [R1+0x2f90], R17 ;  /* 0x002f901101007387 */ /* 0x000fe20000100800 */
[----:B------:R-:W-:-:S03]  /*5af0*/  LEA.HI.X.SX32 R25, R25, R27, 0x1, P2 ;  /* 0x0000001b19197211 */ /* 0x000fc600010f0eff */
[----:B------:R-:W-:Y:S01]  /*5b00*/  STL [R1+0x2f94], R16 ;  /* 0x002f941001007387 */ /* 0x000fe20000100800 */
[----:B------:R-:W-:-:S03]  /*5b10*/  LEA.HI.X.SX32 R27, R28, R27, 0x1, P3 ;  /* 0x0000001b1c1b7211 */ /* 0x000fc600018f0eff */
[----:B------:R-:W-:Y:S04]  /*5b20*/  STL [R1+0x2f98], R19 ;  /* 0x002f981301007387 */ /* 0x000fe80000100800 */
[----:B------:R-:W-:Y:S04]  /*5b30*/  STL [R1+0x2f9c], R18 ;  /* 0x002f9c1201007387 */ /* 0x000fe80000100800 */
[----:B------:R-:W-:Y:S04]  /*5b40*/  STL [R1+0x2fa0], R21 ;  /* 0x002fa01501007387 */ /* 0x000fe80000100800 */
[----:B------:R-:W-:Y:S04]  /*5b50*/  STL [R1+0x2fa4], R20 ;  /* 0x002fa41401007387 */ /* 0x000fe80000100800 */
[----:B------:R-:W-:Y:S04]  /*5b60*/  STL [R1+0x2fa8], R23 ;  /* 0x002fa81701007387 */ /* 0x000fe80000100800 */
[----:B------:R-:W-:Y:S04]  /*5b70*/  STL [R1+0x2fac], R22 ;  /* 0x002fac1601007387 */ /* 0x000fe80000100800 */
[----:B------:R-:W-:Y:S04]  /*5b80*/  STL [R1+0x2fb0], R25 ;  /* 0x002fb01901007387 */ /* 0x000fe80000100800 */
[----:B------:R0:W-:Y:S04]  /*5b90*/  STL [R1+0x2fb4], R24 ;  /* 0x002fb41801007387 */ /* 0x0001e80000100800 */
[----:B------:R-:W-:Y:S04]  /*5ba0*/  STL [R1+0x2fb8], R27 ;  /* 0x002fb81b01007387 */ /* 0x000fe80000100800 */
[----:B------:R-:W-:Y:S04]  /*5bb0*/  STL [R1+0x2fbc], R26 ;  /* 0x002fbc1a01007387 */ /* 0x000fe80000100800 */
[----:B------:R-:W5:Y:S04]  /*5bc0*/  LDL.LU R28, [R1+0x1c4] ;  /* 0x0001c400011c7983 */ /* 0x000f680000300800 */
[----:B0-----:R-:W5:Y:S04]  /*5bd0*/  LDL.LU R24, [R1+0x1c0] ;  /* 0x0001c00001187983 */ /* 0x001f680000300800 */
[----:B------:R-:W5:Y:S04]  /*5be0*/  LDL.LU R25, [R1+0x1bc] ;  /* 0x0001bc0001197983 */ /* 0x000f680000300800 */
[----:B------:R-:W5:Y:S04]  /*5bf0*/  LDL.LU R29, [R1+0x1b8] ;  /* 0x0001b800011d7983 */ /* 0x000f680000300800 */
[----:B--2---:R0:W-:Y:S04]  /*5c00*/  STS.U16 [R0+0x2cc00], R7 ;  /* 0x02cc000700007388 */ /* 0x0041e80000000400 */
[----:B---3--:R1:W-:Y:S04]  /*5c10*/  STS.U16 [R0+0x2d000], R2 ;  /* 0x02d0000200007388 */ /* 0x0083e80000000400 */
[----:B0-----:R-:W2:Y:S04]  /*5c20*/  LDL.LU R7, [R1+0x1b4] ;  /* 0x0001b40001077983 */ /* 0x001ea80000300800 */
[----:B-1----:R-:W3:Y:S04]  /*5c30*/  LDL.LU R2, [R1+0x1b0] ;  /* 0x0001b00001027983 */ /* 0x002ee80000300800 */
[----:B------:R-:W3:Y:S04]  /*5c40*/  LDL.LU R22, [R1+0x1ac] ;  /* 0x0001ac0001167983 */ /* 0x000ee80000300800 */
[----:B------:R-:W3:Y:S04]  /*5c50*/  LDL.LU R23, [R1+0x3e4] ;  /* 0x0003e40001177983 */ /* 0x000ee80000300800 */
[----:B------:R-:W3:Y:S04]  /*5c60*/  LDL.LU R20, [R1+0x3dc] ;  /* 0x0003dc0001147983 */ /* 0x000ee80000300800 */
[----:B------:R-:W3:Y:S04]  /*5c70*/  LDL.LU R21, [R1+0x3d0] ;  /* 0x0003d00001157983 */ /* 0x000ee80000300800 */
[----:B------:R-:W3:Y:S04]  /*5c80*/  LDL.LU R18, [R1+0x3c4] ;  /* 0x0003c40001127983 */ /* 0x000ee80000300800 */
[----:B------:R-:W3:Y:S04]  /*5c90*/  LDL.LU R19, [R1+0x3b8] ;  /* 0x0003b80001137983 */ /* 0x000ee80000300800 */
[----:B------:R-:W3:Y:S04]  /*5ca0*/  LDL.LU R16, [R1+0x3ac] ;  /* 0x0003ac0001107983 */ /* 0x000ee80000300800 */
[----:B------:R0:W-:Y:S04]  /*5cb0*/  STS.U16 [R0+0x2ac00], R14 ;  /* 0x02ac000e00007388 */ /* 0x0001e80000000400 */
[----:B------:R-:W3:Y:S04]  /*5cc0*/  LDL.LU R17, [R1+0x3a0] ;  /* 0x0003a00001117983 */ /* 0x000ee80000300800 */
[----:B------:R1:W-:Y:S04]  /*5cd0*/  STS.U16 [R0+0x2b000], R15 ;  /* 0x02b0000f00007388 */ /* 0x0003e80000000400 */
[----:B0-----:R-:W3:Y:S04]  /*5ce0*/  LDL.LU R14, [R1+0x394] ;  /* 0x00039400010e7983 */ /* 0x001ee80000300800 */
[----:B----4-:R0:W-:Y:S04]  /*5cf0*/  STS.U16 [R0+0x2d800], R4 ;  /* 0x02d8000400007388 */ /* 0x0101e80000000400 */
[----:B-1----:R-:W4:Y:S04]  /*5d00*/  LDL.LU R15, [R1+0x388] ;  /* 0x00038800010f7983 */ /* 0x002f280000300800 */
[----:B------:R1:W-:Y:S04]  /*5d10*/  STS.U16 [R0+0x2b400], R12 ;  /* 0x02b4000c00007388 */ /* 0x0003e80000000400 */
[----:B0-----:R-:W4:Y:S04]  /*5d20*/  LDL.LU R4, [R1+0x380] ;  /* 0x0003800001047983 */ /* 0x001f280000300800 */
[----:B-----5:R0:W-:Y:S04]  /*5d30*/  STS.U16 [R0+0x2b800], R13 ;  /* 0x02b8000d00007388 */ /* 0x0201e80000000400 */
[----:B-1----:R-:W5:Y:S04]  /*5d40*/  LDL.LU R12, [R1+0x378] ;  /* 0x00037800010c7983 */ /* 0x002f680000300800 */
[----:B------:R1:W-:Y:S04]  /*5d50*/  STS.U16 [R0+0x2bc00], R10 ;  /* 0x02bc000a00007388 */ /* 0x0003e80000000400 */
[----:B0-----:R-:W5:Y:S04]  /*5d60*/  LDL.LU R13, [R1+0x370] ;  /* 0x00037000010d7983 */ /* 0x001f680000300800 */
[----:B------:R0:W-:Y:S04]  /*5d70*/  STS.U16 [R0+0x2c000], R11 ;  /* 0x02c0000b00007388 */ /* 0x0001e80000000400 */
        /* <DEDUP_REMOVED lines=11> */
[----:B-1----:R-:W5:Y:S04]  /*5e30*/  LDL.LU R3, [R1+0x32c] ;  /* 0x00032c0001037983 */ /* 0x002f680000300800 */
[----:B--2---:R0:W-:Y:S04]  /*5e40*/  STS.U16 [R0+0x2f400], R7 ;  /* 0x02f4000700007388 */ /* 0x0041e80000000400 */
[----:B---3--:R1:W-:Y:S04]  /*5e50*/  STS.U16 [R0+0x2f800], R2 ;  /* 0x02f8000200007388 */ /* 0x0083e80000000400 */
[----:B0-----:R-:W2:Y:S04]  /*5e60*/  LDL.LU R7, [R1+0x324] ;  /* 0x0003240001077983 */ /* 0x001ea80000300800 */
[----:B-1----:R-:W3:Y:S04]  /*5e70*/  LDL.LU R2, [R1+0x31c] ;  /* 0x00031c0001027983 */ /* 0x002ee80000300800 */
[----:B------:R0:W-:Y:S04]  /*5e80*/  STS.U16 [R0+0x2f000], R29 ;  /* 0x02f0001d00007388 */ /* 0x0001e80000000400 */
[----:B------:R-:W-:Y:S01]  /*5e90*/  STS.U16 [R0+0x2e400], R28 ;  /* 0x02e4001c00007388 */ /* 0x000fe20000000400 */
[----:B0-----:R-:W-:-:S03]  /*5ea0*/  LOP3.LUT R29, R0, 0x20, RZ, 0x3c, !PT ;  /* 0x00000020001d7812 */ /* 0x001fc600078e3cff */
[----:B------:R-:W-:Y:S04]  /*5eb0*/  STS.U16 [R0+0x2e800], R24 ;  /* 0x02e8001800007388 */ /* 0x000fe80000000400 */
[----:B------:R-:W-:Y:S04]  /*5ec0*/  STS.U16 [R0+0x2ec00], R25 ;  /* 0x02ec001900007388 */ /* 0x000fe80000000400 */
[----:B------:R-:W-:Y:S04]  /*5ed0*/  STS.U16 [R0+0x2fc00], R22 ;  /* 0x02fc001600007388 */ /* 0x000fe80000000400 */
[----:B------:R-:W-:Y:S04]  /*5ee0*/  STL [R1+0x307c], R0 ;  /* 0x00307c0001007387 */ /* 0x000fe80000100800 */
[----:B------:R-:W-:Y:S04]  /*5ef0*/  STS.U16 [R29+0x20100], R23 ;  /* 0x020100171d007388 */ /* 0x000fe80000000400 */
[----:B------:R-:W-:Y:S04]  /*5f00*/  STS.U16 [R29+0x20500], R20 ;  /* 0x020500141d007388 */ /* 0x000fe80000000400 */
[----:B----4-:R0:W-:Y:S04]  /*5f10*/  STS.U16 [R29+0x22500], R4 ;  /* 0x022500041d007388 */ /* 0x0101e80000000400 */
[----:B0-----:R-:W4:Y:S04]  /*5f20*/  LDL.LU R4, [R1+0x314] ;  /* 0x0003140001047983 */ /* 0x001f280000300800 */
[----:B------:R-:W2:Y:S04]  /*5f30*/  LDL.LU R0, [R1+0x30c] ;  /* 0x00030c0001007983 */ /* 0x000ea80000300800 */
[----:B------:R-:W4:Y:S04]  /*5f40*/  LDL.LU R26, [R1+0x304] ;  /* 0x00030400011a7983 */ /* 0x000f280000300800 */
[----:B------:R-:W4:Y:S04]  /*5f50*/  LDL.LU R27, [R1+0x2fc] ;  /* 0x0002fc00011b7983 */ /* 0x000f280000300800 */
[----:B------:R-:W4:Y:S04]  /*5f60*/  LDL.LU R28, [R1+0x2f4] ;  /* 0x0002f400011c7983 */ /* 0x000f280000300800 */
[----:B------:R-:W4:Y:S04]  /*5f70*/  LDL.LU R24, [R1+0x2ec] ;  /* 0x0002ec0001187983 */ /* 0x000f280000300800 */
[----:B------:R-:W-:Y:S04]  /*5f80*/  STS.U16 [R29+0x20900], R21 ;  /* 0x020900151d007388 */ /* 0x000fe80000000400 */
[----:B------:R-:W-:Y:S04]  /*5f90*/  STS.U16 [R29+0x20d00], R18 ;  /* 0x020d00121d007388 */ /* 0x000fe80000000400 */
[----:B------:R-:W-:Y:S04]  /*5fa0*/  STS.U16 [R29+0x21100], R19 ;  /* 0x021100131d007388 */ /* 0x000fe80000000400 */
[----:B------:R-:W-:Y:S04]  /*5fb0*/  STS.U16 [R29+0x21500], R16 ;  /* 0x021500101d007388 */ /* 0x000fe80000000400 */
[----:B------:R-:W-:Y:S04]  /*5fc0*/  STS.U16 [R29+0x21900], R17 ;  /* 0x021900111d007388 */ /* 0x000fe80000000400 */
[----:B-----5:R0:W-:Y:S04]  /*5fd0*/  STS.U16 [R29+0x24500], R5 ;  /* 0x024500051d007388 */ /* 0x0201e80000000400 */
[----:B------:R1:W-:Y:S04]  /*5fe0*/  STS.U16 [R29+0x24900], R3 ;  /* 0x024900031d007388 */ /* 0x0003e80000000400 */
[----:B0-----:R-:W5:Y:S04]  /*5ff0*/  LDL.LU R5, [R1+0x2e4] ;  /* 0x0002e40001057983 */ /* 0x001f680000300800 */
[----:B-1----:R-:W5:Y:S04]  /*6000*/  LDL.LU R3, [R1+0x2dc] ;  /* 0x0002dc0001037983 */ /* 0x002f680000300800 */
[----:B------:R-:W5:Y:S04]  /*6010*/  LDL.LU R25, [R1+0x2d4] ;  /* 0x0002d40001197983 */ /* 0x000f680000300800 */
[----:B------:R-:W5:Y:S04]  /*6020*/  LDL.LU R22, [R1+0x2cc] ;  /* 0x0002cc0001167983 */ /* 0x000f680000300800 */
[----:B------:R-:W5:Y:S04]  /*6030*/  LDL.LU R23, [R1+0x2c4] ;  /* 0x0002c40001177983 */ /* 0x000f680000300800 */
[----:B------:R-:W5:Y:S04]  /*6040*/  LDL.LU R20, [R1+0x2bc] ;  /* 0x0002bc0001147983 */ /* 0x000f680000300800 */
[----:B------:R-:W5:Y:S04]  /*6050*/  LDL.LU R21, [R1+0x2b4] ;  /* 0x0002b40001157983 */ /* 0x000f680000300800 */
[----:B------:R-:W5:Y:S04]  /*6060*/  LDL.LU R18, [R1+0x2ac] ;  /* 0x0002ac0001127983 */ /* 0x000f680000300800 */
[----:B------:R-:W5:Y:S04]  /*6070*/  LDL.LU R19, [R1+0x2a4] ;  /* 0x0002a40001137983 */ /* 0x000f680000300800 */
[----:B------:R-:W5:Y:S04]  /*6080*/  LDL.LU R16, [R1+0x29c] ;  /* 0x00029c0001107983 */ /* 0x000f680000300800 */
[----:B------:R0:W-:Y:S04]  /*6090*/  STS.U16 [R29+0x21d00], R14 ;  /* 0x021d000e1d007388 */ /* 0x0001e80000000400 */
[----:B------:R-:W5:Y:S04]  /*60a0*/  LDL.LU R17, [R1+0x294] ;  /* 0x0002940001117983 */ /* 0x000f680000300800 */
[----:B------:R1:W-:Y:S04]  /*60b0*/  STS.U16 [R29+0x22100], R15 ;  /* 0x0221000f1d007388 */ /* 0x0003e80000000400 */
[----:B0-----:R-:W5:Y:S04]  /*60c0*/  LDL.LU R14, [R1+0x28c] ;  /* 0x00028c00010e7983 */ /* 0x001f680000300800 */
[----:B-1----:R-:W5:Y:S04]  /*60d0*/  LDL.LU R15, [R1+0x284] ;  /* 0x00028400010f7983 */ /* 0x002f680000300800 */
[----:B---3--:R0:W-:Y:S04]  /*60e0*/  STS.U16 [R29+0x25100], R2 ;  /* 0x025100021d007388 */ /* 0x0081e80000000400 */
[----:B0-----:R-:W3:Y:S04]  /*60f0*/  LDL.LU R2, [R1+0x27c] ;  /* 0x00027c0001027983 */ /* 0x001ee80000300800 */
[----:B------:R0:W-:Y:S04]  /*6100*/  STS.U16 [R29+0x22900], R12 ;  /* 0x0229000c1d007388 */ /* 0x0001e80000000400 */
[----:B------:R1:W-:Y:S04]  /*6110*/  STS.U16 [R29+0x22d00], R13 ;  /* 0x022d000d1d007388 */ /* 0x0003e80000000400 */
[----:B------:R1:W-:Y:S04]  /*6120*/  STS.U16 [R29+0x23100], R10 ;  /* 0x0231000a1d007388 */ /* 0x0003e80000000400 */
[----:B0-----:R-:W3:Y:S04]  /*6130*/  LDL.LU R12, [R1+0x274] ;  /* 0x00027400010c7983 */ /* 0x001ee80000300800 */
[----:B-1----:R-:W3:Y:S04]  /*6140*/  LDL.LU R13, [R1+0x26c] ;  /* 0x00026c00010d7983 */ /* 0x002ee80000300800 */
[----:B------:R0:W-:Y:S04]  /*6150*/  STS.U16 [R29+0x23500], R11 ;  /* 0x0235000b1d007388 */ /* 0x0001e80000000400 */
[----:B------:R-:W3:Y:S04]  /*6160*/  LDL.LU R10, [R1+0x260] ;  /* 0x00026000010a7983 */ /* 0x000ee80000300800 */
[----:B------:R1:W-:Y:S04]  /*6170*/  STS.U16 [R29+0x23900], R8 ;  /* 0x023900081d007388 */ /* 0x0003e80000000400 */
[----:B0-----:R-:W3:Y:S04]  /*6180*/  LDL.LU R11, [R1+0x254] ;  /* 0x00025400010b7983 */ /* 0x001ee80000300800 */
[----:B------:R0:W-:Y:S04]  /*6190*/  STS.U16 [R29+0x23d00], R9 ;  /* 0x023d00091d007388 */ /* 0x0001e80000000400 */
[----:B-1----:R-:W3:Y:S04]  /*61a0*/  LDL.LU R8, [R1+0x248] ;  /* 0x0002480001087983 */ /* 0x002ee80000300800 */
[----:B------:R1:W-:Y:S04]  /*61b0*/  STS.U16 [R29+0x24100], R6 ;  /* 0x024100061d007388 */ /* 0x0003e80000000400 */
[----:B0-----:R-:W3:Y:S04]  /*61c0*/  LDL.LU R9, [R1+0x23c] ;  /* 0x00023c0001097983 */ /* 0x001ee80000300800 */
[----:B--2---:R0:W-:Y:S04]  /*61d0*/  STS.U16 [R29+0x24d00], R7 ;  /* 0x024d00071d007388 */ /* 0x0041e80000000400 */
[----:B-1----:R-:W2:Y:S04]  /*61e0*/  LDL.LU R6, [R1+0x230] ;  /* 0x0002300001067983 */ /* 0x002ea80000300800 */
[----:B----4-:R1:W-:Y:S04]  /*61f0*/  STS.U16 [R29+0x25500], R4 ;  /* 0x025500041d007388 */ /* 0x0103e80000000400 */
[----:B0-----:R-:W4:Y:S04]  /*6200*/  LDL.LU R7, [R1+0x224] ;  /* 0x0002240001077983 */ /* 0x001f280000300800 */
[----:B-1----:R-:W2:Y:S04]  /*6210*/  LDL.LU R4, [R1+0x218] ;  /* 0x0002180001047983 */ /* 0x002ea80000300800 */
[----:B------:R-:W-:Y:S04]  /*6220*/  STS.U16 [R29+0x25900], R0 ;  /* 0x025900001d007388 */ /* 0x000fe80000000400 */
[----:B-----5:R0:W-:Y:S04]  /*6230*/  STS.U16 [R29+0x26d00], R5 ;  /* 0x026d00051d007388 */ /* 0x0201e80000000400 */
[----:B------:R1:W-:Y:S04]  /*6240*/  STS.U16 [R29+0x27100], R3 ;  /* 0x027100031d007388 */ /* 0x0003e80000000400 */
[----:B0-----:R-:W5:Y:S04]  /*6250*/  LDL.LU R5, [R1+0x20c] ;  /* 0x00020c0001057983 */ /* 0x001f680000300800 */
[----:B-1----:R-:W2:Y:S04]  /*6260*/  LDL.LU R3, [R1+0x200] ;  /* 0x0002000001037983 */ /* 0x002ea80000300800 */
[----:B---3--:R0:W-:Y:S04]  /*6270*/  STS.U16 [R29+0x2a100], R2 ;  /* 0x02a100021d007388 */ /* 0x0081e80000000400 */
[----:B0-----:R-:W3:Y:S04]  /*6280*/  LDL.LU R2, [R1+0x1f4] ;  /* 0x0001f40001027983 */ /* 0x001ee80000300800 */
[----:B------:R-:W3:Y:S04]  /*6290*/  LDL.LU R0, [R1+0x1e8] ;  /* 0x0001e80001007983 */ /* 0x000ee80000300800 */
        /* <DEDUP_REMOVED lines=35> */
[----:B------:R1:W-:Y:S04]  /*64d0*/  STS.U16 [R29+0x2ad00], R10 ;  /* 0x02ad000a1d007388 */ /* 0x0003e80000000400 */
[----:B0-----:R-:W2:Y:S04]  /*64e0*/  LDL.LU R3, [R1+0x390] ;  /* 0x0003900001037983 */ /* 0x001ea80000300800 */
[----:B------:R0:W-:Y:S04]  /*64f0*/  STS.U16 [R29+0x2b100], R11 ;  /* 0x02b1000b1d007388 */ /* 0x0001e80000000400 */
[----:B-1----:R-:W2:Y:S04]  /*6500*/  LDL.LU R10, [R1+0x384] ;  /* 0x00038400010a7983 */ /* 0x002ea80000300800 */
[----:B------:R1:W-:Y:S04]  /*6510*/  STS.U16 [R29+0x2b500], R8 ;  /* 0x02b500081d007388 */ /* 0x0003e80000000400 */
[----:B0-----:R-:W2:Y:S04]  /*6520*/  LDL.LU R11, [R1+0x37c] ;  /* 0x00037c00010b7983 */ /* 0x001ea80000300800 */
[----:B------:R0:W-:Y:S04]  /*6530*/  STS.U16 [R29+0x2b900], R9 ;  /* 0x02b900091d007388 */ /* 0x0001e80000000400 */
[----:B-1----:R-:W2:Y:S04]  /*6540*/  LDL.LU R8, [R1+0x374] ;  /* 0x0003740001087983 */ /* 0x002ea80000300800 */
[----:B------:R1:W-:Y:S04]  /*6550*/  STS.U16 [R29+0x2bd00], R6 ;  /* 0x02bd00061d007388 */ /* 0x0003e80000000400 */
[----:B0-----:R-:W2:Y:S04]  /*6560*/  LDL.LU R9, [R1+0x36c] ;  /* 0x00036c0001097983 */ /* 0x001ea80000300800 */
[----:B----4-:R0:W-:Y:S04]  /*6570*/  STS.U16 [R29+0x2c100], R7 ;  /* 0x02c100071d007388 */ /* 0x0101e80000000400 */
[----:B-1----:R-:W4:Y:S04]  /*6580*/  LDL.LU R6, [R1+0x360] ;  /* 0x0003600001067983 */ /* 0x002f280000300800 */
[----:B------:R1:W-:Y:S04]  /*6590*/  STS.U16 [R29+0x2c500], R4 ;  /* 0x02c500041d007388 */ /* 0x0003e80000000400 */
[----:B0-----:R-:W2:Y:S04]  /*65a0*/  LDL.LU R7, [R1+0x350] ;  /* 0x0003500001077983 */ /* 0x001ea80000300800 */
[----:B-----5:R0:W-:Y:S04]  /*65b0*/  STS.U16 [R29+0x2c900], R5 ;  /* 0x02c900051d007388 */ /* 0x0201e80000000400 */
[----:B-1----:R-:W5:Y:S04]  /*65c0*/  LDL.LU R4, [R1+0x348] ;  /* 0x0003480001047983 */ /* 0x002f680000300800 */
[----:B0-----:R-:W2:Y:S04]  /*65d0*/  LDL.LU R5, [R1+0x340] ;  /* 0x0003400001057983 */ /* 0x001ea80000300800 */
[----:B---3--:R0:W-:Y:S04]  /*65e0*/  STS.U16 [R29+0x2d100], R2 ;  /* 0x02d100021d007388 */ /* 0x0081e80000000400 */
[----:B------:R1:W-:Y:S04]  /*65f0*/  STS.U16 [R29+0x2d500], R0 ;  /* 0x02d500001d007388 */ /* 0x0003e80000000400 */
[----:B0-----:R-:W3:Y:S04]  /*6600*/  LDL.LU R2, [R1+0x338] ;  /* 0x0003380001027983 */ /* 0x001ee80000300800 */
[----:B-1----:R-:W2:Y:S04]  /*6610*/  LDL.LU R0, [R1+0x307c] ;  /* 0x00307c0001007983 */ /* 0x002ea80000300800 */
[----:B------:R-:W-:Y:S04]  /*6620*/  STS.U16 [R29+0x2d900], R26 ;  /* 0x02d9001a1d007388 */ /* 0x000fe80000000400 */
[----:B------:R-:W-:Y:S04]  /*6630*/  STS.U16 [R29+0x2dd00], R27 ;  /* 0x02dd001b1d007388 */ /* 0x000fe80000000400 */
[----:B------:R2:W-:Y:S04]  /*6640*/  STS.U16 [R29+0x2e100], R28 ;  /* 0x02e1001c1d007388 */ /* 0x0005e80000000400 */
[----:B------:R-:W-:Y:S04]  /*6650*/  STS.U16 [R29+0x2e500], R24 ;  /* 0x02e500181d007388 */ /* 0x000fe80000000400 */
[----:B------:R-:W-:Y:S04]  /*6660*/  STS.U16 [R29+0x2e900], R25 ;  /* 0x02e900191d007388 */ /* 0x000fe80000000400 */
[----:B------:R-:W-:Y:S04]  /*6670*/  STS.U16 [R29+0x2ed00], R22 ;  /* 0x02ed00161d007388 */ /* 0x000fe80000000400 */
[----:B------:R-:W-:Y:S04]  /*6680*/  STS.U16 [R29+0x2f100], R23 ;  /* 0x02f100171d007388 */ /* 0x000fe80000000400 */
[----:B------:R-:W-:Y:S04]  /*6690*/  STS.U16 [R29+0x2f500], R20 ;  /* 0x02f500141d007388 */ /* 0x000fe80000000400 */
[----:B------:R-:W-:Y:S04]  /*66a0*/  STS.U16 [R29+0x2f900], R21 ;  /* 0x02f900151d007388 */ /* 0x000fe80000000400 */
[----:B------:R-:W-:Y:S01]  /*66b0*/  STS.U16 [R29+0x2fd00], R18 ;  /* 0x02fd00121d007388 */ /* 0x000fe20000000400 */
[----:B--2---:R-:W-:-:S03]  /*66c0*/  LOP3.LUT R28, R0, 0x40, RZ, 0x3c, !PT ;  /* 0x00000040001c7812 */ /* 0x004fc600078e3cff */
[----:B------:R-:W-:Y:S04]  /*66d0*/  STL [R1+0x3050], R0 ;  /* 0x0030500001007387 */ /* 0x000fe80000100800 */
[----:B------:R0:W-:Y:S04]  /*66e0*/  STS.U16 [R28+0x21e00], R3 ;  /* 0x021e00031c007388 */ /* 0x0001e80000000400 */
[----:B0-----:R-:W2:Y:S04]  /*66f0*/  LDL.LU R3, [R1+0x330] ;  /* 0x0003300001037983 */ /* 0x001ea80000300800 */
[----:B------:R-:W2:Y:S04]  /*6700*/  LDL.LU R29, [R1+0x318] ;  /* 0x00031800011d7983 */ /* 0x000ea80000300800 */
[----:B--2---:R0:W-:Y:S04]  /*6710*/  STL [R1+0x3074], R29 ;  /* 0x0030741d01007387 */ /* 0x0041e80000100800 */
[----:B0-----:R-:W2:Y:S04]  /*6720*/  LDL.LU R29, [R1+0x320] ;  /* 0x00032000011d7983 */ /* 0x001ea80000300800 */
[----:B------:R-:W-:Y:S04]  /*6730*/  STS.U16 [R28+0x20200], R19 ;  /* 0x020200131c007388 */ /* 0x000fe80000000400 */
[----:B------:R-:W-:Y:S04]  /*6740*/  STS.U16 [R28+0x20600], R16 ;  /* 0x020600101c007388 */ /* 0x000fe80000000400 */
[----:B------:R-:W-:Y:S04]  /*6750*/  STS.U16 [R28+0x20a00], R17 ;  /* 0x020a00111c007388 */ /* 0x000fe80000000400 */
[----:B--2---:R0:W-:Y:S04]  /*6760*/  STL [R1+0x3078], R29 ;  /* 0x0030781d01007387 */ /* 0x0041e80000100800 */
[----:B0-----:R-:W2:Y:S04]  /*6770*/  LDL.LU R29, [R1+0x328] ;  /* 0x00032800011d7983 */ /* 0x001ea80000300800 */
[----:B------:R-:W2:Y:S04]  /*6780*/  LDL.LU R0, [R1+0x310] ;  /* 0x0003100001007983 */ /* 0x000ea80000300800 */
        /* <DEDUP_REMOVED lines=11> */
[----:B------:R0:W-:Y:S04]  /*6840*/  STS.U16 [R28+0x20e00], R14 ;  /* 0x020e000e1c007388 */ /* 0x0001e80000000400 */
[----:B------:R-:W2:Y:S04]  /*6850*/  LDL.LU R17, [R1+0x2b0] ;  /* 0x0002b00001117983 */ /* 0x000ea80000300800 */
[----:B------:R1:W-:Y:S04]  /*6860*/  STS.U16 [R28+0x21200], R15 ;  /* 0x0212000f1c007388 */ /* 0x0003e80000000400 */
[----:B0-----:R-:W2:Y:S04]  /*6870*/  LDL.LU R14, [R1+0x2a8] ;  /* 0x0002a800010e7983 */ /* 0x001ea80000300800 */
[----:B---3--:R0:W-:Y:S04]  /*6880*/  STS.U16 [R28+0x24200], R2 ;  /* 0x024200021c007388 */ /* 0x0081e80000000400 */
        /* <DEDUP_REMOVED lines=13> */
[----:B----4-:R1:W-:Y:S04]  /*6960*/  STS.U16 [R28+0x23200], R6 ;  /* 0x023200061c007388 */ /* 0x0103e80000000400 */
[----:B0-----:R-:W4:Y:S04]  /*6970*/  LDL.LU R9, [R1+0x268] ;  /* 0x0002680001097983 */ /* 0x001f280000300800 */
[----:B------:R0:W-:Y:S04]  /*6980*/  STS.U16 [R28+0x23600], R7 ;  /* 0x023600071c007388 */ /* 0x0001e80000000400 */
[----:B-1----:R-:W4:Y:S04]  /*6990*/  LDL.LU R6, [R1+0x25c] ;  /* 0x00025c0001067983 */ /* 0x002f280000300800 */
[----:B-----5:R1:W-:Y:S04]  /*69a0*/  STS.U16 [R28+0x23a00], R4 ;  /* 0x023a00041c007388 */ /* 0x0203e80000000400 */
[----:B0-----:R-:W5:Y:S04]  /*69b0*/  LDL.LU R7, [R1+0x250] ;  /* 0x0002500001077983 */ /* 0x001f680000300800 */
[----:B------:R0:W-:Y:S04]  /*69c0*/  STS.U16 [R28+0x23e00], R5 ;  /* 0x023e00051c007388 */ /* 0x0001e80000000400 */
[----:B-1----:R-:W4:Y:S04]  /*69d0*/  LDL.LU R4, [R1+0x244] ;  /* 0x0002440001047983 */ /* 0x002f280000300800 */
[----:B------:R1:W-:Y:S04]  /*69e0*/  STS.U16 [R28+0x24600], R3 ;  /* 0x024600031c007388 */ /* 0x0003e80000000400 */
[----:B0-----:R-:W4:Y:S04]  /*69f0*/  LDL.LU R5, [R1+0x238] ;  /* 0x0002380001057983 */ /* 0x001f280000300800 */
[----:B-1----:R-:W4:Y:S04]  /*6a00*/  LDL.LU R3, [R1+0x22c] ;  /* 0x00022c0001037983 */ /* 0x002f280000300800 */
[----:B--2---:R0:W-:Y:S04]  /*6a10*/  STS.U16 [R28+0x24a00], R29 ;  /* 0x024a001d1c007388 */ /* 0x0041e80000000400 */
[----:B0-----:R-:W2:Y:S04]  /*6a20*/  LDL.LU R29, [R1+0x3078] ;  /* 0x00307800011d7983 */ /* 0x001ea80000300800 */
[----:B------:R-:W-:Y:S04]  /*6a30*/  STS.U16 [R28+0x25600], R0 ;  /* 0x025600001c007388 */ /* 0x000fe80000000400 */
[----:B---3--:R-:W-:Y:S04]  /*6a40*/  STS.U16 [R28+0x29200], R2 ;  /* 0x029200021c007388 */ /* 0x008fe80000000400 */
[----:B----4-:R-:W-:Y:S04]  /*6a50*/  STS.U16 [R28+0x2be00], R3 ;  /* 0x02be00031c007388 */ /* 0x010fe80000000400 */
[----:B--2---:R0:W-:Y:S04]  /*6a60*/  STS.U16 [R28+0x24e00], R29 ;  /* 0x024e001d1c007388 */ /* 0x0041e80000000400 */
[----:B0-----:R-:W2:Y:S04]  /*6a70*/  LDL.LU R29, [R1+0x3074] ;  /* 0x00307400011d7983 */ /* 0x001ea80000300800 */
[----:B------:R-:W3:Y:S04]  /*6a80*/  LDL.LU R2, [R1+0x220] ;  /* 0x0002200001027983 */ /* 0x000ee80000300800 */
[----:B------:R-:W4:Y:S04]  /*6a90*/  LDL.LU R3, [R1+0x214] ;  /* 0x0002140001037983 */ /* 0x000f280000300800 */
[----:B------:R-:W2:Y:S04]  /*6aa0*/  LDL.LU R0, [R1+0x180] ;  /* 0x0001800001007983 */ /* 0x000ea80000300800 */
[----:B--2---:R0:W-:Y:S04]  /*6ab0*/  STL [R1+0x3054], R0 ;  /* 0x0030540001007387 */ /* 0x0041e80000100800 */
[----:B0-----:R-:W2:Y:S04]  /*6ac0*/  LDL.LU R0, [R1+0x184] ;  /* 0x0001840001007983 */ /* 0x001ea80000300800 */
        /* <DEDUP_REMOVED lines=12> */
[----:B------:R-:W-:Y:S04]  /*6b90*/  STS.U16 [R28+0x25200], R29 ;  /* 0x0252001d1c007388 */ /* 0x000fe80000000400 */
        /* <DEDUP_REMOVED lines=8> */
[----:B------:R0:W-:Y:S04]  /*6c20*/  STS.U16 [R28+0x26600], R25 ;  /* 0x026600191c007388 */ /* 0x0001e80000000400 */
[----:B------:R-:W2:Y:S04]  /*6c30*/  LDL.LU R24, [R1+0x170] ;  /* 0x0001700001187983 */ /* 0x000ea80000300800 */
        /* <DEDUP_REMOVED lines=16> */
[----:B------:R-:W-:Y:S04]  /*6d40*/  STS.U16 [R28+0x28a00], R14 ;  /* 0x028a000e1c007388 */ /* 0x000fe80000000400 */
[----:B------:R1:W-:Y:S04]  /*6d50*/  STS.U16 [R28+0x28e00], R15 ;  /* 0x028e000f1c007388 */ /* 0x0003e80000000400 */
[----:B0-----:R-:W2:Y:S04]  /*6d60*/  LDL.LU R17, [R1+0x38c] ;  /* 0x00038c0001117983 */ /* 0x001ea80000300800 */
[----:B------:R-:W-:Y:S04]  /*6d70*/  STS.U16 [R28+0x29600], R12 ;  /* 0x0296000c1c007388 */ /* 0x000fe80000000400 */
[----:B------:R0:W-:Y:S04]  /*6d80*/  STS.U16 [R28+0x29a00], R13 ;  /* 0x029a000d1c007388 */ /* 0x0001e80000000400 */
[----:B-1----:R-:W2:Y:S04]  /*6d90*/  LDL.LU.64 R14, [R1+0x128] ;  /* 0x00012800010e7983 */ /* 0x002ea80000300a00 */
[----:B------:R-:W-:Y:S04]  /*6da0*/  STS.U16 [R28+0x29e00], R10 ;  /* 0x029e000a1c007388 */ /* 0x000fe80000000400 */
[----:B------:R1:W-:Y:S04]  /*6db0*/  STS.U16 [R28+0x2a200], R11 ;  /* 0x02a2000b1c007388 */ /* 0x0003e80000000400 */
[----:B0-----:R-:W2:Y:S04]  /*6dc0*/  LDL.LU.64 R12, [R1+0x120] ;  /* 0x00012000010c7983 */ /* 0x001ea80000300a00 */
[----:B------:R-:W-:Y:S04]  /*6dd0*/  STS.U16 [R28+0x2a600], R8 ;  /* 0x02a600081c007388 */ /* 0x000fe80000000400 */
[----:B------:R0:W-:Y:S04]  /*6de0*/  STS.U16 [R28+0x2aa00], R9 ;  /* 0x02aa00091c007388 */ /* 0x0001e80000000400 */
[----:B-1----:R-:W2:Y:S04]  /*6df0*/  LDL.LU.64 R10, [R1+0x118] ;  /* 0x00011800010a7983 */ /* 0x002ea80000300a00 */
[----:B------:R-:W-:Y:S04]  /*6e00*/  STS.U16 [R28+0x2ae00], R6 ;  /* 0x02ae00061c007388 */ /* 0x000fe80000000400 */
[----:B-----5:R1:W-:Y:S04]  /*6e10*/  STS.U16 [R28+0x2b200], R7 ;  /* 0x02b200071c007388 */ /* 0x0203e80000000400 */
[----:B0-----:R-:W5:Y:S04]  /*6e20*/  LDL.LU.64 R8, [R1+0x110] ;  /* 0x0001100001087983 */ /* 0x001f680000300a00 */
[----:B------:R-:W-:Y:S04]  /*6e30*/  STS.U16 [R28+0x2b600], R4 ;  /* 0x02b600041c007388 */ /* 0x000fe80000000400 */
[----:B------:R0:W-:Y:S04]  /*6e40*/  STS.U16 [R28+0x2ba00], R5 ;  /* 0x02ba00051c007388 */ /* 0x0001e80000000400 */
[----:B-1----:R-:W5:Y:S04]  /*6e50*/  LDL.LU.64 R6, [R1+0x108] ;  /* 0x0001080001067983 */ /* 0x002f680000300a00 */
[----:B---3--:R-:W-:Y:S04]  /*6e60*/  STS.U16 [R28+0x2c200], R2 ;  /* 0x02c200021c007388 */ /* 0x008fe80000000400 */
[----:B----4-:R1:W-:Y:S04]  /*6e70*/  STS.U16 [R28+0x2c600], R3 ;  /* 0x02c600031c007388 */ /* 0x0103e80000000400 */
[----:B0-----:R-:W3:Y:S04]  /*6e80*/  LDL.LU.64 R4, [R1+0x100] ;  /* 0x0001000001047983 */ /* 0x001ee80000300a00 */
[----:B-1----:R-:W4:Y:S04]  /*6e90*/  LDL.LU.64 R2, [R1+0xf8] ;  /* 0x0000f80001027983 */ /* 0x002f280000300a00 */
[----:B--2---:R0:W-:Y:S04]  /*6ea0*/  STS.U16 [R28+0x2ca00], R0 ;  /* 0x02ca00001c007388 */ /* 0x0041e80000000400 */
[----:B0-----:R-:W2:Y:S04]  /*6eb0*/  LDL.LU R0, [R1+0x3070] ;  /* 0x0030700001007983 */ /* 0x001ea80000300800 */
        /* <DEDUP_REMOVED lines=16> */
[----:B------:R-:W-:Y:S04]  /*6fc0*/  STS.U16 [R28+0x2f200], R26 ;  /* 0x02f2001a1c007388 */ /* 0x000fe80000000400 */
[----:B------:R0:W-:Y:S01]  /*6fd0*/  STS.U16 [R28+0x2f600], R27 ;  /* 0x02f6001b1c007388 */ /* 0x0001e20000000400 */
[----:B--2---:R-:W-:-:S05]  /*6fe0*/  LOP3.LUT R0, R0, 0x60, RZ, 0x3c, !PT ;  /* 0x0000006000007812 */ /* 0x004fca00078e3cff */
[----:B------:R-:W-:Y:S04]  /*6ff0*/  STL [R1+0x2fc0], R0 ;  /* 0x002fc00001007387 */ /* 0x000fe80000100800 */
[----:B0-----:R-:W2:Y:S04]  /*7000*/  LDL.LU.64 R26, [R1+0x68] ;  /* 0x00006800011a7983 */ /* 0x001ea80000300a00 */
[----:B--2---:R0:W-:Y:S04]  /*7010*/  STL.64 [R1+0x2fc8], R26 ;  /* 0x002fc81a01007387 */ /* 0x0041e80000100a00 */
        /* <DEDUP_REMOVED lines=19> */
[----:B------:R-:W-:Y:S04]  /*7150*/  STS.U16 [R28+0x2ee00], R29 ;  /* 0x02ee001d1c007388 */ /* 0x000fe80000000400 */
        /* <DEDUP_REMOVED lines=9> */
[----:B------:R4:W-:Y:S04]  /*71f0*/  STS.U16 [R0+0x21f00], R17 ;  /* 0x021f001100007388 */ /* 0x0009e80000000400 */
[----:B------:R-:W2:Y:S04]  /*7200*/  LDG.E.U16 R14, [R14.64] ;  /* 0x000000040e0e7981 */ /* 0x000ea8000c1e1500 */
[----:B------:R-:W2:Y:S04]  /*7210*/  LDG.E.U16 R12, [R12.64] ;  /* 0x000000040c0c7981 */ /* 0x000ea8000c1e1500 */
[----:B------:R-:W2:Y:S04]  /*7220*/  LDG.E.U16 R10, [R10.64] ;  /* 0x000000040a0a7981 */ /* 0x000ea8000c1e1500 */
[----:B-----5:R-:W5:Y:S04]  /*7230*/  LDG.E.U16 R8, [R8.64] ;  /* 0x0000000408087981 */ /* 0x020f68000c1e1500 */
[----:B------:R-:W5:Y:S04]  /*7240*/  LDG.E.U16 R6, [R6.64] ;  /* 0x0000000406067981 */ /* 0x000f68000c1e1500 */
[----:B---3--:R-:W3:Y:S04]  /*7250*/  LDG.E.U16 R4, [R4.64] ;  /* 0x0000000404047981 */ /* 0x008ee8000c1e1500 */
[----:B----4-:R-:W4:Y:S04]  /*7260*/  LDG.E.U16 R0, [R2.64] ;  /* 0x0000000402007981 */ /* 0x010f28000c1e1500 */
[----:B--2---:R0:W-:Y:S04]  /*7270*/  STL.64 [R1+0x3018], R26 ;  /* 0x0030181a01007387 */ /* 0x0041e80000100a00 */
[----:B0-----:R-:W2:Y:S04]  /*7280*/  LDL.LU.64 R26, [R1+0xc0] ;  /* 0x0000c000011a7983 */ /* 0x001ea80000300a00 */
[----:B--2---:R0:W-:Y:S04]  /*7290*/  STL.64 [R1+0x3020], R26 ;  /* 0x0030201a01007387 */ /* 0x0041e80000100a00 */
[----:B------:R-:W-:Y:S04]  /*72a0*/  STL [R1+0x128], R14 ;  /* 0x0001280e01007387 */ /* 0x000fe80000100800 */
[----:B0-----:R-:W2:Y:S04]  /*72b0*/  LDL.LU.64 R26, [R1+0xc8] ;  /* 0x0000c800011a7983 */ /* 0x001ea80000300a00 */
[----:B------:R-:W-:Y:S04]  /*72c0*/  STL [R1+0x120], R12 ;  /* 0x0001200c01007387 */ /* 0x000fe80000100800 */
[----:B--2---:R0:W-:Y:S04]  /*72d0*/  STL.64 [R1+0x3028], R26 ;  /* 0x0030281a01007387 */ /* 0x0041e80000100a00 */
[----:B------:R-:W-:Y:S04]  /*72e0*/  STL [R1+0x118], R10 ;  /* 0x0001180a01007387 */ /* 0x000fe80000100800 */
[----:B0-----:R-:W2:Y:S04]  /*72f0*/  LDL.LU.64 R26, [R1+0xd0] ;  /* 0x0000d000011a7983 */ /* 0x001ea80000300a00 */
[----:B-----5:R-:W-:Y:S04]  /*7300*/  STL [R1+0x110], R8 ;  /* 0x0001100801007387 */ /* 0x020fe80000100800 */
[----:B--2---:R0:W-:Y:S04]  /*7310*/  STL.64 [R1+0x3030], R26 ;  /* 0x0030301a01007387 */ /* 0x0041e80000100a00 */
[----:B------:R-:W-:Y:S04]  /*7320*/  STL [R1+0x108], R6 ;  /* 0x0001080601007387 */ /* 0x000fe80000100800 */
[----:B0-----:R-:W2:Y:S04]  /*7330*/  LDL.LU.64 R26, [R1+0xd8] ;  /* 0x0000d800011a7983 */ /* 0x001ea80000300a00 */
[----:B---3--:R-:W-:Y:S04]  /*7340*/  STL [R1+0x100], R4 ;  /* 0x0001000401007387 */ /* 0x008fe80000100800 */
[----:B--2---:R0:W-:Y:S04]  /*7350*/  STL.64 [R1+0x3038], R26 ;  /* 0x0030381a01007387 */ /* 0x0041e80000100a00 */
[----:B----4-:R-:W-:Y:S04]  /*7360*/  STL [R1+0xf8], R0 ;  /* 0x0000f80001007387 */ /* 0x010fe80000100800 */
[----:B0-----:R-:W2:Y:S04]  /*7370*/  LDL.LU.64 R26, [R1+0xe0] ;  /* 0x0000e000011a7983 */ /* 0x001ea80000300a00 */
[----:B--2---:R0:W-:Y:S04]  /*7380*/  STL.64 [R1+0x3040], R26 ;  /* 0x0030401a01007387 */ /* 0x0041e80000100a00 */
[----:B0-----:R-:W2:Y:S04]  /*7390*/  LDL.LU.64 R26, [R1+0xe8] ;  /* 0x0000e800011a7983 */ /* 0x001ea80000300a00 */
[----:B--2---:R0:W-:Y:S04]  /*73a0*/  STL.64 [R1+0x3048], R26 ;  /* 0x0030481a01007387 */ /* 0x0041e80000100a00 */
[----:B0-----:R-:W2:Y:S04]  /*73b0*/  LDL.LU.64 R26, [R1+0xf0] ;  /* 0x0000f000011a7983 */ /* 0x001ea80000300a00 */
[----:B------:R-:W3:Y:S04]  /*73c0*/  LDL.LU.64 R24, [R1+0x60] ;  /* 0x0000600001187983 */ /* 0x000ee80000300a00 */
[----:B------:R-:W4:Y:S04]  /*73d0*/  LDL.LU.64 R22, [R1+0x58] ;  /* 0x0000580001167983 */ /* 0x000f280000300a00 */
[----:B------:R-:W5:Y:S04]  /*73e0*/  LDL.LU.64 R20, [R1+0x50] ;  /* 0x0000500001147983 */ /* 0x000f680000300a00 */
        /* <DEDUP_REMOVED lines=9> */
[----:B------:R-:W5:Y:S04]  /*7480*/  LDL.LU.64 R28, [R1] ;  /* 0x00000000011c7983 */ /* 0x000f680000300a00 */
[----:B--2---:R0:W2:Y:S04]  /*7490*/  LDG.E.U16 R0, [R26.64] ;  /* 0x000000041a007981 */ /* 0x0040a8000c1e1500 */
[----:B---3--:R1:W3:Y:S04]  /*74a0*/  LDG.E.U16 R25, [R24.64] ;  /* 0x0000000418197981 */ /* 0x0082e8000c1e1500 */
[----:B----4-:R4:W3:Y:S04]  /*74b0*/  LDG.E.U16 R23, [R22.64] ;  /* 0x0000000416177981 */ /* 0x0108e8000c1e1500 */
[----:B0-----:R-:W3:Y:S04]  /*74c0*/  LDL.LU.64 R26, [R1+0x3048] ;  /* 0x00304800011a7983 */ /* 0x001ee80000300a00 */
[----:B-----5:R0:W5:Y:S04]  /*74d0*/  LDG.E.U16 R21, [R20.64] ;  /* 0x0000000414157981 */ /* 0x020168000c1e1500 */
[----:B------:R0:W4:Y:S04]  /*74e0*/  LDG.E.U16 R19, [R18.64] ;  /* 0x0000000412137981 */ /* 0x000128000c1e1500 */
        /* <DEDUP_REMOVED lines=8> */
[----:B------:R-:W4:Y:S04]  /*7570*/  LDG.E.U16 R28, [R28.64] ;  /* 0x000000041c1c7981 */ /* 0x000f28000c1e1500 */
[----:B--2---:R3:W-:Y:S04]  /*7580*/  STL [R1+0xf0], R0 ;  /* 0x0000f00001007387 */ /* 0x0047e80000100800 */
[----:B---3--:R2:W3:Y:S04]  /*7590*/  LDG.E.U16 R0, [R26.64] ;  /* 0x000000041a007981 */ /* 0x0084e8000c1e1500 */
[----:B--2---:R-:W2:Y:S04]  /*75a0*/  LDL.LU.64 R26, [R1+0x3040] ;  /* 0x00304000011a7983 */ /* 0x004ea80000300a00 */
[----:B---3--:R2:W-:Y:S04]  /*75b0*/  STL [R1+0xe8], R0 ;  /* 0x0000e80001007387 */ /* 0x0085e80000100800 */
[----:B--2---:R2:W3:Y:S04]  /*75c0*/  LDG.E.U16 R0, [R26.64] ;  /* 0x000000041a007981 */ /* 0x0044e8000c1e1500 */
        /* <DEDUP_REMOVED lines=43> */
[----:B--2---:R2:W4:Y:S04]  /*7880*/  LDG.E.U16 R27, [R26.64] ;  /* 0x000000041a1b7981 */ /* 0x004528000c1e1500 */
[----:B---3--:R3:W-:Y:S04]  /*7890*/  STL [R1+0x70], R0 ;  /* 0x0000700001007387 */ /* 0x0087e80000100800 */
[----:B---3--:R-:W3:Y:S04]  /*78a0*/  LDL.LU R0, [R1+0x2fc0] ;  /* 0x002fc00001007983 */ /* 0x008ee80000300800 */
[----:B--2---:R-:W2:Y:S04]  /*78b0*/  LDL.LU R26, [R1+0x2fbc] ;  /* 0x002fbc00011a7983 */ /* 0x004ea80000300800 */
[----:B----4-:R4:W-:Y:S04]  /*78c0*/  STL [R1+0x68], R27 ;  /* 0x0000681b01007387 */ /* 0x0109e80000100800 */
[----:B----4-:R-:W2:Y:S04]  /*78d0*/  LDL.LU R27, [R1+0x2fb8] ;  /* 0x002fb800011b7983 */ /* 0x010ea80000300800 */
[----:B-1----:R-:W4:Y:S04]  /*78e0*/  LDL.LU R24, [R1+0x2fb4] ;  /* 0x002fb40001187983 */ /* 0x002f280000300800 */
[----:B------:R1:W-:Y:S04]  /*78f0*/  STL [R1+0x60], R25 ;  /* 0x0000601901007387 */ /* 0x0003e80000100800 */
[----:B-1----:R-:W4:Y:S04]  /*7900*/  LDL.LU R25, [R1+0x2fb0] ;  /* 0x002fb00001197983 */ /* 0x002f280000300800 */
[----:B------:R-:W3:Y:S04]  /*7910*/  LDL.LU R22, [R1+0x2fac] ;  /* 0x002fac0001167983 */ /* 0x000ee80000300800 */
[----:B------:R1:W-:Y:S04]  /*7920*/  STL [R1+0x58], R23 ;  /* 0x0000581701007387 */ /* 0x0003e80000100800 */
[----:B-1----:R-:W3:Y:S04]  /*7930*/  LDL.LU R23, [R1+0x2fa8] ;  /* 0x002fa80001177983 */ /* 0x002ee80000300800 */
[----:B0-----:R-:W3:Y:S04]  /*7940*/  LDL.LU R20, [R1+0x2fa4] ;  /* 0x002fa40001147983 */ /* 0x001ee80000300800 */
[----:B-----5:R0:W-:Y:S04]  /*7950*/  STL [R1+0x50], R21 ;  /* 0x0000501501007387 */ /* 0x0201e80000100800 */
[----:B0-----:R-:W5:Y:S04]  /*7960*/  LDL.LU R21, [R1+0x2fa0] ;  /* 0x002fa00001157983 */ /* 0x001f680000300800 */
[----:B------:R-:W5:Y:S04]  /*7970*/  LDL.LU R18, [R1+0x2f9c] ;  /* 0x002f9c0001127983 */ /* 0x000f680000300800 */
[----:B------:R0:W-:Y:S04]  /*7980*/  STL [R1+0x48], R19 ;  /* 0x0000481301007387 */ /* 0x0001e80000100800 */
        /* <DEDUP_REMOVED lines=25> */
[----:B------:R0:W-:Y:S04]  /*7b20*/  STL [R1+0x2f00], R28 ;  /* 0x002f001c01007387 */ /* 0x0001e80000100800 */
[----:B0-----:R-:W5:Y:S04]  /*7b30*/  LDL.LU.64 R28, [R1+0x130] ;  /* 0x00013000011c7983 */ /* 0x001f680000300a00 */
[----:B--2---:R-:W2:Y:S04]  /*7b40*/  LDG.E.U16 R26, [R26.64] ;  /* 0x000000041a1a7981 */ /* 0x004ea8000c1e1500 */
[----:B----4-:R-:W4:Y:S04]  /*7b50*/  LDG.E.U16 R24, [R24.64] ;  /* 0x0000000418187981 */ /* 0x010f28000c1e1500 */
[----:B---3--:R-:W3:Y:S04]  /*7b60*/  LDG.E.U16 R22, [R22.64] ;  /* 0x0000000416167981 */ /* 0x008ee8000c1e1500 */
[----:B-----5:R-:W5:Y:S04]  /*7b70*/  LDG.E.U16 R20, [R20.64] ;  /* 0x0000000414147981 */ /* 0x020f68000c1e1500 */
[----:B------:R-:W2:Y:S04]  /*7b80*/  LDG.E.U16 R18, [R18.64] ;  /* 0x0000000412127981 */ /* 0x000ea8000c1e1500 */
[----:B------:R-:W2:Y:S04]  /*7b90*/  LDG.E.U16 R16, [R16.64] ;  /* 0x0000000410107981 */ /* 0x000ea8000c1e1500 */
[----:B------:R-:W2:Y:S04]  /*7ba0*/  LDG.E.U16 R14, [R14.64] ;  /* 0x000000040e0e7981 */ /* 0x000ea8000c1e1500 */
[----:B------:R-:W2:Y:S04]  /*7bb0*/  LDG.E.U16 R12, [R12.64] ;  /* 0x000000040c0c7981 */ /* 0x000ea8000c1e1500 */
[----:B------:R-:W2:Y:S04]  /*7bc0*/  LDG.E.U16 R10, [R10.64] ;  /* 0x000000040a0a7981 */ /* 0x000ea8000c1e1500 */
[----:B------:R0:W2:Y:S04]  /*7bd0*/  LDG.E.U16 R8, [R8.64] ;  /* 0x0000000408087981 */ /* 0x0000a8000c1e1500 */
[----:B------:R1:W2:Y:S04]  /*7be0*/  LDG.E.U16 R6, [R6.64] ;  /* 0x0000000406067981 */ /* 0x0002a8000c1e1500 */
[----:B------:R0:W2:Y:S04]  /*7bf0*/  LDG.E.U16 R4, [R4.64] ;  /* 0x0000000404047981 */ /* 0x0000a8000c1e1500 */
[----:B------:R-:W2:Y:S04]  /*7c00*/  LDG.E.U16 R2, [R2.64] ;  /* 0x0000000402027981 */ /* 0x000ea8000c1e1500 */
[----:B------:R-:W2:Y:S04]  /*7c10*/  LDG.E.U16 R29, [R28.64] ;  /* 0x000000041c1d7981 */ /* 0x000ea8000c1e1500 */
[----:B--2---:R2:W-:Y:S04]  /*7c20*/  STL [R1+0x2f04], R29 ;  /* 0x002f041d01007387 */ /* 0x0045e80000100800 */
[----:B--2---:R-:W1:Y:S04]  /*7c30*/  LDL.LU.64 R28, [R1+0x148] ;  /* 0x00014800011c7983 */ /* 0x004e680000300a00 */
[----:B------:R2:W-:Y:S04]  /*7c40*/  STL [R1+0x2f08], R2 ;  /* 0x002f080201007387 */ /* 0x0005e80000100800 */
[----:B--2---:R-:W2:Y:S04]  /*7c50*/  LDL.LU.64 R2, [R1+0x138] ;  /* 0x0001380001027983 */ /* 0x004ea80000300a00 */
[----:B-1----:R1:W3:Y:S04]  /*7c60*/  LDG.E.U16 R7, [R28.64] ;  /* 0x000000041c077981 */ /* 0x0022e8000c1e1500 */
[----:B--2---:R-:W2:Y:S04]  /*7c70*/  LDG.E.U16 R3, [R2.64] ;  /* 0x0000000402037981 */ /* 0x004ea8000c1e1500 */
[----:B--2---:R2:W-:Y:S04]  /*7c80*/  STL [R1+0x2f0c], R3 ;  /* 0x002f0c0301007387 */ /* 0x0045e80000100800 */
[----:B--2---:R-:W0:Y:S04]  /*7c90*/  LDL.LU.64 R2, [R1+0x140] ;  /* 0x0001400001027983 */ /* 0x004e280000300a00 */
[----:B0-----:R-:W2:Y:S04]  /*7ca0*/  LDG.E.U16 R5, [R2.64] ;  /* 0x0000000402057981 */ /* 0x001ea8000c1e1500 */
[----:B------:R-:W-:Y:S04]  /*7cb0*/  STL [R1+0x2f10], R4 ;  /* 0x002f100401007387 */ /* 0x000fe80000100800 */
[----:B--2---:R0:W-:Y:S04]  /*7cc0*/  STL [R1+0x2f14], R5 ;  /* 0x002f140501007387 */ /* 0x0041e80000100800 */
[----:B------:R-:W-:Y:S04]  /*7cd0*/  STL [R1+0x2f18], R6 ;  /* 0x002f180601007387 */ /* 0x000fe80000100800 */
[----:B0-----:R-:W2:Y:S04]  /*7ce0*/  LDL.LU R5, [R1+0x128] ;  /* 0x0001280001057983 */ /* 0x001ea80000300800 */
[----:B------:R-:W2:Y:S04]  /*7cf0*/  LDL.LU R4, [R1+0x120] ;  /* 0x0001200001047983 */ /* 0x000ea80000300800 */
[----:B------:R-:W2:Y:S04]  /*7d00*/  LDL.LU R3, [R1+0x118] ;  /* 0x0001180001037983 */ /* 0x000ea80000300800 */
[----:B------:R-:W2:Y:S04]  /*7d10*/  LDL.LU R2, [R1+0x110] ;  /* 0x0001100001027983 */ /* 0x000ea80000300800 */
[----:B-1----:R-:W2:Y:S04]  /*7d20*/  LDL.LU R29, [R1+0x108] ;  /* 0x00010800011d7983 */ /* 0x002ea80000300800 */
[----:B------:R-:W2:Y:S04]  /*7d30*/  LDL.LU R28, [R1+0x100] ;  /* 0x00010000011c7983 */ /* 0x000ea80000300800 */
[----:B---3--:R0:W-:Y:S04]  /*7d40*/  STL [R1+0x2f1c], R7 ;  /* 0x002f1c0701007387 */ /* 0x0081e80000100800 */
[----:B0-----:R-:W3:Y:S04]  /*7d50*/  LDL.LU.64 R6, [R1+0x150] ;  /* 0x0001500001067983 */ /* 0x001ee80000300a00 */
[----:B---3--:R-:W3:Y:S04]  /*7d60*/  LDG.E.U16 R9, [R6.64] ;  /* 0x0000000406097981 */ /* 0x008ee8000c1e1500 */
[----:B------:R-:W-:Y:S04]  /*7d70*/  STL [R1+0x2f20], R8 ;  /* 0x002f200801007387 */ /* 0x000fe80000100800 */
[----:B---3--:R-:W-:Y:S04]  /*7d80*/  STL [R1+0x2f24], R9 ;  /* 0x002f240901007387 */ /* 0x008fe80000100800 */
[----:B------:R-:W-:Y:S04]  /*7d90*/  STL [R1+0x2f28], R10 ;  /* 0x002f280a01007387 */ /* 0x000fe80000100800 */
[----:B------:R-:W-:Y:S04]  /*7da0*/  STL [R1+0x2f2c], R12 ;  /* 0x002f2c0c01007387 */ /* 0x000fe80000100800 */
[----:B------:R-:W-:Y:S04]  /*7db0*/  STL [R1+0x2f30], R14 ;  /* 0x002f300e01007387 */ /* 0x000fe80000100800 */
[----:B------:R-:W-:Y:S04]  /*7dc0*/  STL [R1+0x2f34], R16 ;  /* 0x002f341001007387 */ /* 0x000fe80000100800 */
[----:B------:R-:W-:Y:S04]  /*7dd0*/  STL [R1+0x2f38], R18 ;  /* 0x002f381201007387 */ /* 0x000fe80000100800 */
[----:B-----5:R-:W-:Y:S04]  /*7de0*/  STL [R1+0x2f3c], R20 ;  /* 0x002f3c1401007387 */ /* 0x020fe80000100800 */
[----:B------:R-:W-:Y:S04]  /*7df0*/  STL [R1+0x2f40], R22 ;  /* 0x002f401601007387 */ /* 0x000fe80000100800 */
[----:B----4-:R-:W-:Y:S04]  /*7e00*/  STL [R1+0x2f44], R24 ;  /* 0x002f441801007387 */ /* 0x010fe80000100800 */
[----:B------:R0:W-:Y:S04]  /*7e10*/  STL [R1+0x2f48], R26 ;  /* 0x002f481a01007387 */ /* 0x0001e80000100800 */
[----:B0-----:R-:W3:Y:S04]  /*7e20*/  LDL.LU R26, [R1+0xe0] ;  /* 0x0000e000011a7983 */ /* 0x001ee80000300800 */
[----:B---3--:R0:W-:Y:S04]  /*7e30*/  STL [R1+0x2f4c], R26 ;  /* 0x002f4c1a01007387 */ /* 0x0081e80000100800 */
[----:B0-----:R-:W3:Y:S04]  /*7e40*/  LDL.LU R26, [R1+0xe8] ;  /* 0x0000e800011a7983 */ /* 0x001ee80000300800 */
[----:B---3--:R0:W-:Y:S04]  /*7e50*/  STL [R1+0x2f50], R26 ;  /* 0x002f501a01007387 */ /* 0x0081e80000100800 */
[----:B0-----:R-:W3:Y:S01]  /*7e60*/  LDL.LU R26, [R1+0xf0] ;  /* 0x0000f000011a7983 */ /* 0x001ee20000300800 */
[----:B------:R-:W-:-:S03]  /*7e70*/  IMAD.MOV.U32 R11, RZ, RZ, c[0x0][0x1d0] ;  /* 0x00007400ff0b7624 */ /* 0x000fc600078e00ff */
[----:B--2---:R-:W-:Y:S04]  /*7e80*/  STS.U16 [R0+0x22300], R5 ;  /* 0x0223000500007388 */ /* 0x004fe80000000400 */
[----:B------:R-:W-:Y:S04]  /*7e90*/  STS.U16 [R0+0x22700], R4 ;  /* 0x0227000400007388 */ /* 0x000fe80000000400 */
[----:B------:R-:W-:Y:S04]  /*7ea0*/  STS.U16 [R0+0x22b00], R3 ;  /* 0x022b000300007388 */ /* 0x000fe80000000400 */
[----:B---3--:R0:W-:Y:S04]  /*7eb0*/  STL [R1+0x2f54], R26 ;  /* 0x002f541a01007387 */ /* 0x0081e80000100800 */
[----:B0-----:R-:W2:Y:S04]  /*7ec0*/  LDL.LU R26, [R1+0xf8] ;  /* 0x0000f800011a7983 */ /* 0x001ea80000300800 */
[----:B------:R-:W3:Y:S04]  /*7ed0*/  LDL.LU R24, [R1+0xd8] ;  /* 0x0000d80001187983 */ /* 0x000ee80000300800 */
[----:B------:R-:W4:Y:S04]  /*7ee0*/  LDL.LU R22, [R1+0xd0] ;  /* 0x0000d00001167983 */ /* 0x000f280000300800 */
[----:B------:R-:W5:Y:S04]  /*7ef0*/  LDL.LU R20, [R1+0xc8] ;  /* 0x0000c80001147983 */ /* 0x000f680000300800 */
[----:B------:R-:W3:Y:S04]  /*7f00*/  LDL.LU R18, [R1+0xc0] ;  /* 0x0000c00001127983 */ /* 0x000ee80000300800 */
        /* <DEDUP_REMOVED lines=9> */
[----:B------:R-:W3:Y:S01]  /*7fa0*/  LDL.LU R4, [R1+0x70] ;  /* 0x0000700001047983 */ /* 0x000ee20000300800 */
[----:B------:R-:W-:-:S03]  /*7fb0*/  ISETP.GE.AND P0, PT, R11, 0x1, PT ;  /* 0x000000010b00780c */ /* 0x000fc60003f06270 */
[----:B------:R0:W-:Y:S04]  /*7fc0*/  STS.U16 [R0+0x22f00], R2 ;  /* 0x022f000200007388 */ /* 0x0001e80000000400 */
[----:B------:R-:W3:Y:S04]  /*7fd0*/  LDL.LU R3, [R1+0x68] ;  /* 0x0000680001037983 */ /* 0x000ee80000300800 */
[----:B------:R1:W-:Y:S04]  /*7fe0*/  STS.U16 [R0+0x23300], R29 ;  /* 0x0233001d00007388 */ /* 0x0003e80000000400 */
[----:B0-----:R-:W3:Y:S04]  /*7ff0*/  LDL.LU R2, [R1+0x60] ;  /* 0x0000600001027983 */ /* 0x001ee80000300800 */
[----:B------:R0:W-:Y:S04]  /*8000*/  STS.U16 [R0+0x23700], R28 ;  /* 0x0237001c00007388 */ /* 0x0001e80000000400 */
[----:B-1----:R-:W3:Y:S04]  /*8010*/  LDL.LU R29, [R1+0x58] ;  /* 0x00005800011d7983 */ /* 0x002ee80000300800 */
[----:B0-----:R-:W3:Y:S04]  /*8020*/  LDL.LU R28, [R1+0x50] ;  /* 0x00005000011c7983 */ /* 0x001ee80000300800 */
        /* <DEDUP_REMOVED lines=9> */
[----:B--2---:R0:W-:Y:S04]  /*80c0*/  STS.U16 [R0+0x23b00], R26 ;  /* 0x023b001a00007388 */ /* 0x0041e80000000400 */
[----:B0-----:R-:W2:Y:S04]  /*80d0*/  LDL.LU R26, [R1+0x2f54] ;  /* 0x002f5400011a7983 */ /* 0x001ea80000300800 */
[----:B--2---:R0:W-:Y:S04]  /*80e0*/  STS.U16 [R0+0x23f00], R26 ;  /* 0x023f001a00007388 */ /* 0x0041e80000000400 */
[----:B0-----:R-:W2:Y:S04]  /*80f0*/  LDL.LU R26, [R1+0x2f50] ;  /* 0x002f5000011a7983 */ /* 0x001ea80000300800 */
[----:B--2---:R0:W-:Y:S04]  /*8100*/  STS.U16 [R0+0x24300], R26 ;  /* 0x0243001a00007388 */ /* 0x0041e80000000400 */
[----:B0-----:R-:W2:Y:S04]  /*8110*/  LDL.LU R26, [R1+0x2f4c] ;  /* 0x002f4c00011a7983 */ /* 0x001ea80000300800 */
[----:B---3--:R-:W-:Y:S04]  /*8120*/  STS.U16 [R0+0x24b00], R24 ;  /* 0x024b001800007388 */ /* 0x008fe80000000400 */
[----:B----4-:R-:W-:Y:S04]  /*8130*/  STS.U16 [R0+0x24f00], R22 ;  /* 0x024f001600007388 */ /* 0x010fe80000000400 */
[----:B-----5:R-:W-:Y:S04]  /*8140*/  STS.U16 [R0+0x25300], R20 ;  /* 0x0253001400007388 */ /* 0x020fe80000000400 */
        /* <DEDUP_REMOVED lines=15> */
[----:B--2---:R0:W-:Y:S04]  /*8240*/  STS.U16 [R0+0x24700], R26 ;  /* 0x0247001a00007388 */ /* 0x0041e80000000400 */
[----:B0-----:R-:W2:Y:S04]  /*8250*/  LDL.LU R26, [R1+0x2f48] ;  /* 0x002f4800011a7983 */ /* 0x001ea80000300800 */
[----:B------:R-:W3:Y:S04]  /*8260*/  LDL.LU R24, [R1+0x2f44] ;  /* 0x002f440001187983 */ /* 0x000ee80000300800 */
[----:B------:R-:W4:Y:S04]  /*8270*/  LDL.LU R22, [R1+0x2f40] ;  /* 0x002f400001167983 */ /* 0x000f280000300800 */
        /* <DEDUP_REMOVED lines=25> */
[----:B--2---:R-:W-:Y:S04]  /*8410*/  STS.U16 [R0+0x2ff00], R26 ;  /* 0x02ff001a00007388 */ /* 0x004fe80000000400 */
        /* <DEDUP_REMOVED lines=15> */
[----:B------:R1:W-:Y:S04]  /*8510*/  STS.U16 [R0+0x2bf00], R2 ;  /* 0x02bf000200007388 */ /* 0x0003e80000000400 */
[----:B------:R-:W-:Y:S01]  /*8520*/  STS.U16 [R0+0x2bb00], R29 ;  /* 0x02bb001d00007388 */ /* 0x000fe20000000400 */
[----:B0-----:R-:W-:-:S03]  /*8530*/  MOV R3, 0x3f800000 ;  /* 0x3f80000000037802 */ /* 0x001fc60000000f00 */
[----:B------:R0:W-:Y:S01]  /*8540*/  STS.U16 [R0+0x2b700], R28 ;  /* 0x02b7001c00007388 */ /* 0x0001e20000000400 */
[----:B-1----:R-:W-:Y:S01]  /*8550*/  IMAD.MOV.U32 R2, RZ, RZ, -0x800000 ;  /* 0xff800000ff027424 */ /* 0x002fe200078e00ff */
[----:B0-----:R-:W-:-:S05]  /*8560*/  MOV R0, 0xff800000 ;  /* 0xff80000000007802 */ /* 0x001fca0000000f00 */
[----:B------:R-:W-:Y:S04]  /*8570*/  STL [R1+0x87c], R0 ;  /* 0x00087c0001007387 */ /* 0x000fe80000100800 */
[----:B------:R0:W-:Y:S04]  /*8580*/  STL [R1+0xed4], R3 ;  /* 0x000ed40301007387 */ /* 0x0001e80000100800 */
[----:B------:R-:W-:Y:S01]  /*8590*/  STL [R1+0x878], R2 ;  /* 0x0008780201007387 */ /* 0x000fe20000100800 */
[----:B0-----:R-:W-:-:S03]  /*85a0*/  MOV R3, 0xff800000 ;  /* 0xff80000000037802 */ /* 0x001fc60000000f00 */
[----:B------:R-:W-:Y:S04]  /*85b0*/  STL [R1+0x874], R0 ;  /* 0x0008740001007387 */ /* 0x000fe80000100800 */
[----:B------:R-:W-:Y:S04]  /*85c0*/  STL [R1+0x870], R3 ;  /* 0x0008700301007387 */ /* 0x000fe80000100800 */
[----:B------:R-:W-:Y:S04]  /*85d0*/  STL [R1+0x86c], R2 ;  /* 0x00086c0201007387 */ /* 0x000fe80000100800 */
[----:B------:R0:W-:Y:S04]  /*85e0*/  STL [R1+0x868], R0 ;  /* 0x0008680001007387 */ /* 0x0001e80000100800 */
[----:B------:R1:W-:Y:S04]  /*85f0*/  STL [R1+0x864], R3 ;  /* 0x0008640301007387 */ /* 0x0003e80000100800 */
[----:B------:R2:W-:Y:S01]  /*8600*/  STL [R1+0x860], R2 ;  /* 0x0008600201007387 */ /* 0x0005e20000100800 */
[----:B0-----:R-:W-:Y:S01]  /*8610*/  MOV R0, 0x3f800000 ;  /* 0x3f80000000007802 */ /* 0x001fe20000000f00 */
[----:B-1----:R-:W-:-:S04]  /*8620*/  IMAD.MOV.U32 R3, RZ, RZ, 0x3f800000 ;  /* 0x3f800000ff037424 */ /* 0x002fc800078e00ff */
[----:B------:R-:W-:Y:S01]  /*8630*/  STL [R1+0xed8], R0 ;  /* 0x000ed80001007387 */ /* 0x000fe20000100800 */
[----:B--2---:R-:W-:-:S03]  /*8640*/  MOV R2, 0x3f800000 ;  /* 0x3f80000000027802 */ /* 0x004fc60000000f00 */
[----:B------:R-:W-:Y:S04]  /*8650*/  STL [R1+0xedc], R3 ;  /* 0x000edc0301007387 */ /* 0x000fe80000100800 */
[----:B------:R-:W-:Y:S04]  /*8660*/  STL [R1+0xee0], R2 ;  /* 0x000ee00201007387 */ /* 0x000fe80000100800 */
[----:B------:R-:W-:Y:S04]  /*8670*/  STL [R1+0xee4], R0 ;  /* 0x000ee40001007387 */ /* 0x000fe80000100800 */
[----:B------:R-:W-:Y:S04]  /*8680*/  STL [R1+0xee8], R3 ;  /* 0x000ee80301007387 */ /* 0x000fe80000100800 */
[----:B------:R0:W-:Y:S04]  /*8690*/  STL [R1+0xeec], R2 ;  /* 0x000eec0201007387 */ /* 0x0001e80000100800 */
[----:B------:R1:W-:Y:S04]  /*86a0*/  STL [R1+0xb40], RZ ;  /* 0x000b40ff01007387 */ /* 0x0003e80000100800 */
[----:B------:R1:W-:Y:S04]  /*86b0*/  STL [R1+0xef0], R0 ;  /* 0x000ef00001007387 */ /* 0x0003e80000100800 */
[----:B------:R1:W-:Y:S04]  /*86c0*/  STL [R1+0xb44], RZ ;  /* 0x000b44ff01007387 */ /* 0x0003e80000100800 */
        /* <DEDUP_REMOVED lines=250> */
[----:B------:R-:W2:Y:S04]  /*9670*/  S2R R15, SR_TID.X ;  /* 0x00000000000f7919 */ /* 0x000ea80000002100 */
[----:B------:R1:W-:Y:S04]  /*9680*/  STL [R1+0xae0], RZ ;  /* 0x000ae0ff01007387 */ /* 0x0003e80000100800 */
[----:B------:R1:W-:Y:S04]  /*9690*/  STL [R1+0xae4], RZ ;  /* 0x000ae4ff01007387 */ /* 0x0003e80000100800 */
[----:B------:R1:W-:Y:S04]  /*96a0*/  STL [R1+0xae8], RZ ;  /* 0x000ae8ff01007387 */ /* 0x0003e80000100800 */
[----:B------:R1:W-:Y:S01]  /*96b0*/  STL [R1+0xaec], RZ ;  /* 0x000aecff01007387 */ /* 0x0003e20000100800 */
[----:B--2---:R-:W-:-:S02]  /*96c0*/  LOP3.LUT R10, R15, 0x7f, RZ, 0xc0, !PT ;  /* 0x0000007f0f0a7812 */ /* 0x004fc400078ec0ff */
[----:B0-----:R-:W-:Y:S01]  /*96d0*/  SHF.L.U32 R2, R15, 0x2, RZ ;  /* 0x000000020f027819 */ /* 0x001fe200000006ff */
[----:B------:R-:W-:Y:S05]  /*96e0*/  @!P0 BRA `(.L_x_0) ;  /* 0x0006d19000008947 */ /* 0x000fea0003800000 */
[----:B-1----:R-:W0:Y:S01]  /*96f0*/  S2R R13, SR_CTAID.Y ;  /* 0x00000000000d7919 */ /* 0x002e220000002600 */
[C---:B------:R-:W-:Y:S02]  /*9700*/  LOP3.LUT R6, R15.reuse, 0x1c, RZ, 0xc0, !PT ;  /* 0x0000001c0f067812 */ /* 0x040fe400078ec0ff */
[----:B------:R-:W-:Y:S01]  /*9710*/  LOP3.LUT R5, R2, 0x7c, RZ, 0xc0, !PT ;  /* 0x0000007c02057812 */ /* 0x000fe200078ec0ff */
[----:B------:R-:W-:Y:S01]  /*9720*/  IMAD R2, R10, c[0x0][0x1b4], RZ ;  /* 0x00006d000a027a24 */ /* 0x000fe200078e02ff */
[----:B------:R-:W-:Y:S02]  /*9730*/  SHF.R.U32.HI R0, RZ, 0x3, R10 ;  /* 0x00000003ff007819 */ /* 0x000fe4000001160a */
[----:B------:R-:W-:Y:S01]  /*9740*/  LOP3.LUT R4, R15, 0x60, RZ, 0xc0, !PT ;  /* 0x000000600f047812 */ /* 0x000fe200078ec0ff */
[----:B------:R-:W-:Y:S01]  /*9750*/  IMAD R9, R6, 0x40, R5 ;  /* 0x0000004006097824 */ /* 0x000fe200078e0205 */
[----:B------:R-:W-:Y:S01]  /*9760*/  LOP3.LUT R7, R0, 0xc, RZ, 0xc0, !PT ;  /* 0x0000000c00077812 */ /* 0x000fe200078ec0ff */
[----:B------:R-:W-:Y:S01]  /*9770*/  IMAD.SHL.U32 R6, R6, 0x4, RZ ;  /* 0x0000000406067824 */ /* 0x000fe200078e00ff */
[----:B------:R-:W-:-:S02]  /*9780*/  SHF.L.U32 R5, R2, 0x1, RZ ;  /* 0x0000000102057819 */ /* 0x000fc400000006ff */
[----:B------:R-:W-:Y:S02]  /*9790*/  SHF.R.U32.HI R8, RZ, 0x1, R4 ;  /* 0x00000001ff087819 */ /* 0x000fe40000011604 */
[----:B------:R-:W-:Y:S02]  /*97a0*/  MOV R11, c[0x0][0x1a8] ;  /* 0x00006a00000b7a02 */ /* 0x000fe40000000f00 */
[----:B------:R-:W-:Y:S01]  /*97b0*/  SHF.L.U32 R12, R15, 0x8, RZ ;  /* 0x000000080f0c7819 */ /* 0x000fe200000006ff */
[----:B0-----:R-:W-:-:S05]  /*97c0*/  IMAD R3, R13, c[0x0][0x1b0], RZ ;  /* 0x00006c000d037a24 */ /* 0x001fca00078e02ff */
[C---:B------:R-:W-:Y:S01]  /*97d0*/  SHF.L.U32 R0, R3.reuse, 0x1, RZ ;  /* 0x0000000103007819 */ /* 0x040fe200000006ff */
[----:B------:R-:W-:-:S03]  /*97e0*/  IMAD.HI R3, R3, 0x2, RZ ;  /* 0x0000000203037827 */ /* 0x000fc600078e02ff */
[----:B------:R-:W-:Y:S02]  /*97f0*/  IADD3 R16, P0, P1, R5, c[0x0][0x170], R0 ;  /* 0x00005c0005107a10 */ /* 0x000fe4000791e000 */
[----:B------:R-:W-:Y:S01]  /*9800*/  IADD3 R0, R6, R7, RZ ;  /* 0x0000000706007210 */ /* 0x000fe20007ffe0ff */
[----:B------:R-:W-:Y:S01]  /*9810*/  IMAD.HI R6, R2, 0x2, RZ ;  /* 0x0000000202067827 */ /* 0x000fe200078e02ff */
[----:B------:R-:W-:Y:S02]  /*9820*/  LOP3.LUT R5, R9, R8, RZ, 0x3c, !PT ;  /* 0x0000000809057212 */ /* 0x000fe400078e3cff */
[----:B------:R-:W-:Y:S01]  /*9830*/  LOP3.LUT R7, R15, 0x10, RZ, 0xc0, !PT ;  /* 0x000000100f077812 */ /* 0x000fe200078ec0ff */
[----:B------:R0:W-:Y:S01]  /*9840*/  STL [R1+0x880], R0 ;  /* 0x0008800001007387 */ /* 0x0001e20000100800 */
[----:B------:R-:W-:Y:S01]  /*9850*/  IMAD R9, R13, c[0x0][0x1a0], RZ ;  /* 0x000068000d097a24 */ /* 0x000fe200078e02ff */
[----:B------:R-:W-:Y:S01]  /*9860*/  IADD3.X R17, R6, c[0x0][0x174], R3, P0, P1 ;  /* 0x00005d0006117a10 */ /* 0x000fe200007e2403 */
[----:B------:R-:W-:Y:S01]  /*9870*/  IMAD.SHL.U32 R8, R15, 0x2, RZ ;  /* 0x000000020f087824 */ /* 0x000fe200078e00ff */
[----:B------:R1:W-:Y:S01]  /*9880*/  STL [R1+0x85c], R5 ;  /* 0x00085c0501007387 */ /* 0x0003e20000100800 */
[----:B------:R-:W-:-:S03]  /*9890*/  SHF.L.U32 R7, R7, 0x6, RZ ;  /* 0x0000000607077819 */ /* 0x000fc600000006ff */
[----:B------:R-:W-:Y:S01]  /*98a0*/  STL.64 [R1+0x7f8], R16 ;  /* 0x0007f81001007387 */ /* 0x000fe20000100a00 */
[----:B0-----:R-:W-:Y:S01]  /*98b0*/  IMAD R0, R10, c[0x0][0x1a8], RZ ;  /* 0x00006a000a007a24 */ /* 0x001fe200078e02ff */
[----:B-1----:R-:W-:-:S04]  /*98c0*/  LOP3.LUT R5, R15, 0x7, RZ, 0xc0, !PT ;  /* 0x000000070f057812 */ /* 0x002fc800078ec0ff */
[----:B------:R-:W-:Y:S02]  /*98d0*/  LEA R2, R11, R0, 0x7 ;  /* 0x000000000b027211 */ /* 0x000fe400078e38ff */
[C---:B------:R-:W-:Y:S01]  /*98e0*/  LEA R4, R5.reuse, R4, 0x2 ;  /* 0x0000000405047211 */ /* 0x040fe200078e10ff */
[C---:B------:R-:W-:Y:S02]  /*98f0*/  IMAD R13, R5.reuse, 0x90, RZ ;  /* 0x00000090050d7824 */ /* 0x040fe400078e02ff */
[----:B------:R-:W-:Y:S02]  /*9900*/  IMAD.SHL.U32 R5, R5, 0x10, RZ ;  /* 0x0000001005057824 */ /* 0x000fe400078e00ff */
[----:B------:R-:W-:Y:S01]  /*9910*/  IMAD R3, R11, 0x80, R2 ;  /* 0x000000800b037824 */ /* 0x000fe200078e0202 */
[--C-:B------:R-:W-:Y:S02]  /*9920*/  LOP3.LUT R10, R13, 0x10, R8.reuse, 0x78, !PT ;  /* 0x000000100d0a7812 */ /* 0x100fe400078e7808 */
[----:B------:R-:W-:-:S02]  /*9930*/  LOP3.LUT R13, R5, 0x30, R8, 0x78, !PT ;  /* 0x00000030050d7812 */ /* 0x000fc400078e7808 */
[----:B------:R-:W-:Y:S02]  /*9940*/  LOP3.LUT R6, R10, R7, RZ, 0xfc, !PT ;  /* 0x000000070a067212 */ /* 0x000fe400078efcff */
[C---:B------:R-:W-:Y:S02]  /*9950*/  LEA R7, P0, R9.reuse, c[0x0][0x168], 0x1 ;  /* 0x00005a0009077a11 */ /* 0x040fe400078008ff */
[----:B------:R-:W-:Y:S01]  /*9960*/  LEA R8, R4, R13, 0x8 ;  /* 0x0000000d04087211 */ /* 0x000fe200078e40ff */
[----:B------:R0:W-:Y:S01]  /*9970*/  STL [R1+0x7f4], R6 ;  /* 0x0007f40601007387 */ /* 0x0001e20000100800 */
[----:B------:R-:W-:Y:S02]  /*9980*/  LEA.HI.X.SX32 R9, R9, c[0x0][0x16c], 0x1, P0 ;  /* 0x00005b0009097a11 */ /* 0x000fe400000f0eff */
[-C--:B------:R-:W-:Y:S01]  /*9990*/  LEA R22, P0, R0, R7.reuse, 0x1 ;  /* 0x0000000700167211 */ /* 0x080fe200078008ff */
[----:B------:R1:W-:Y:S01]  /*99a0*/  STL [R1+0x854], R8 ;  /* 0x0008540801007387 */ /* 0x0003e20000100800 */
[----:B------:R-:W-:-:S02]  /*99b0*/  LEA R20, P1, R2, R7, 0x1 ;  /* 0x0000000702147211 */ /* 0x000fc400078208ff */
[----:B------:R-:W-:Y:S02]  /*99c0*/  LEA R18, P2, R3, R7, 0x1 ;  /* 0x0000000703127211 */ /* 0x000fe400078408ff */
[----:B------:R-:W-:Y:S02]  /*99d0*/  LEA.HI.X.SX32 R23, R0, R9, 0x1, P0 ;  /* 0x0000000900177211 */ /* 0x000fe400000f0eff */
[----:B0-----:R-:W-:Y:S01]  /*99e0*/  LEA R6, R4, R13, 0x6 ;  /* 0x0000000d04067211 */ /* 0x001fe200078e30ff */
[----:B------:R-:W-:Y:S01]  /*99f0*/  IMAD R4, R11, 0x80, R3 ;  /* 0x000000800b047824 */ /* 0x000fe200078e0203 */
[-C--:B------:R-:W-:Y:S01]  /*9a00*/  LEA.HI.X.SX32 R21, R2, R9.reuse, 0x1, P1 ;  /* 0x0000000902157211 */ /* 0x080fe200008f0eff */
[----:B------:R-:W-:Y:S01]  /*9a10*/  IMAD.MOV.U32 R2, RZ, RZ, 0x3f800000 ;  /* 0x3f800000ff027424 */ /* 0x000fe200078e00ff */
[----:B------:R-:W-:Y:S01]  /*9a20*/  LEA.HI.X.SX32 R19, R3, R9, 0x1, P2 ;  /* 0x0000000903137211 */ /* 0x000fe200010f0eff */
[----:B------:R0:W-:Y:S01]  /*9a30*/  STL [R1+0x850], R6 ;  /* 0x0008500601007387 */ /* 0x0001e20000100800 */
[----:B------:R-:W-:-:S02]  /*9a40*/  LEA R16, P3, R4, R7, 0x1 ;  /* 0x0000000704107211 */ /* 0x000fc400078608ff */
[----:B-1----:R-:W-:Y:S01]  /*9a50*/  MOV R8, 0xff800000 ;  /* 0xff80000000087802 */ /* 0x002fe20000000f00 */
[----:B------:R-:W-:Y:S01]  /*9a60*/  STL.64 [R1+0x848], R22 ;  /* 0x0008481601007387 */ /* 0x000fe20000100a00 */
[----:B------:R-:W-:Y:S02]  /*9a70*/  LEA.HI.X.SX32 R17, R4, R9, 0x1, P3 ;  /* 0x0000000904117211 */ /* 0x000fe400018f0eff */
[----:B------:R-:W-:Y:S01]  /*9a80*/  MOV R7, 0xff800000 ;  /* 0xff80000000077802 */ /* 0x000fe20000000f00 */
[----:B------:R-:W-:Y:S01]  /*9a90*/  STL.64 [R1+0x840], R20 ;  /* 0x0008401401007387 */ /* 0x000fe20000100a00 */
[----:B------:R-:W-:Y:S02]  /*9aa0*/  MOV R3, c[0x0][0x1b8] ;  /* 0x00006e0000037a02 */ /* 0x000fe40000000f00 */
[----:B0-----:R-:W-:Y:S01]  /*9ab0*/  MOV R6, 0xff800000 ;  /* 0xff80000000067802 */ /* 0x001fe20000000f00 */
[----:B------:R0:W-:Y:S01]  /*9ac0*/  STL.64 [R1+0x838], R18 ;  /* 0x0008381201007387 */ /* 0x0001e20000100a00 */
[----:B------:R-:W-:Y:S01]  /*9ad0*/  LOP3.LUT R5, R5, 0xf00, R12, 0xf8, !PT ;  /* 0x00000f0005057812 */ /* 0x000fe200078ef80c */
[----:B------:R-:W-:Y:S01]  /*9ae0*/  IMAD R9, R3, 0x1da, RZ ;  /* 0x000001da03097824 */ /* 0x000fe200078e02ff */
[----:B------:R-:W-:Y:S01]  /*9af0*/  LOP3.LUT P0, RZ, R15, 0x3, RZ, 0xc0, !PT ;  /* 0x000000030fff7812 */ /* 0x000fe2000780c0ff */
[----:B------:R1:W-:Y:S01]  /*9b00*/  STL.64 [R1+0x830], R16 ;  /* 0x0008301001007387 */ /* 0x0003e20000100a00 */
[C---:B------:R-:W-:Y:S01]  /*9b10*/  IMAD R11, R3.reuse, 0xee, RZ ;  /* 0x000000ee030b7824 */ /* 0x040fe200078e02ff */
[----:B------:R-:W-:Y:S01]  /*9b20*/  MOV R4, c[0x0][0x1a4] ;  /* 0x0000690000047a02 */ /* 0x000fe20000000f00 */
[C---:B------:R-:W-:Y:S01]  /*9b30*/  IMAD R10, R3.reuse, 0x1dc, RZ ;  /* 0x000001dc030a7824 */ /* 0x040fe200078e02ff */
[----:B------:R-:W-:Y:S01]  /*9b40*/  STL [R1+0xed4], R2 ;  /* 0x000ed40201007387 */ /* 0x000fe20000100800 */
[C---:B------:R-:W-:Y:S01]  /*9b50*/  IMAD R12, R3.reuse, 0x1de, RZ ;  /* 0x000001de030c7824 */ /* 0x040fe200078e02ff */
[----:B------:R-:W-:Y:S01]  /*9b60*/  MOV R0, RZ ;  /* 0x000000ff00007202 */ /* 0x000fe20000000f00 */
[C---:B------:R-:W-:Y:S01]  /*9b70*/  IMAD R13, R3.reuse, 0x1e, RZ ;  /* 0x0000001e030d7824 */ /* 0x040fe200078e02ff */
[----:B------:R-:W-:Y:S01]  /*9b80*/  STL [R1+0xe94], R6 ;  /* 0x000e940601007387 */ /* 0x000fe20000100800 */
[----:B0-----:R-:W-:-:S02]  /*9b90*/  IMAD R18, R3, 0x1e2, RZ ;  /* 0x000001e203127824 */ /* 0x001fc400078e02ff */
[C---:B------:R-:W-:Y:S01]  /*9ba0*/  IMAD R19, R3.reuse, 0x1e4, RZ ;  /* 0x000001e403137824 */ /* 0x040fe200078e02ff */
[----:B------:R-:W-:Y:S01]  /*9bb0*/  STL [R1+0xe98], R6 ;  /* 0x000e980601007387 */ /* 0x000fe20000100800 */
[C---:B-1----:R-:W-:Y:S02]  /*9bc0*/  IMAD R17, R3.reuse, 0xf0, RZ ;  /* 0x000000f003117824 */ /* 0x042fe400078e02ff */
[C---:B------:R-:W-:Y:S01]  /*9bd0*/  IMAD R16, R3.reuse, 0x1e0, RZ ;  /* 0x000001e003107824 */ /* 0x040fe200078e02ff */
[----:B------:R-:W-:Y:S01]  /*9be0*/  STL [R1+0xe9c], R8 ;  /* 0x000e9c0801007387 */ /* 0x000fe20000100800 */
[C---:B------:R-:W-:Y:S02]  /*9bf0*/  IMAD R20, R3.reuse, 0xf2, RZ ;  /* 0x000000f203147824 */ /* 0x040fe400078e02ff */
[C---:B------:R-:W-:Y:S01]  /*9c00*/  IMAD R21, R3.reuse, 0x1e6, RZ ;  /* 0x000001e603157824 */ /* 0x040fe200078e02ff */
[----:B------:R-:W-:Y:S01]  /*9c10*/  STL [R1+0xebc], R7 ;  /* 0x000ebc0701007387 */ /* 0x000fe20000100800 */
[----:B------:R-:W-:-:S02]  /*9c20*/  IMAD R22, R3, 0x7a, RZ ;  /* 0x0000007a03167824 */ /* 0x000fc400078e02ff */
[C---:B------:R-:W-:Y:S01]  /*9c30*/  IMAD R23, R3.reuse, 0x1e8, RZ ;  /* 0x000001e803177824 */ /* 0x040fe200078e02ff */
[----:B------:R-:W-:Y:S01]  /*9c40*/  STL [R1+0xec0], R6 ;  /* 0x000ec00601007387 */ /* 0x000fe20000100800 */
[C---:B------:R-:W-:Y:S02]  /*9c50*/  IMAD R24, R3.reuse, 0xf4, RZ ;  /* 0x000000f403187824 */ /* 0x040fe400078e02ff */
[C---:B------:R-:W-:Y:S01]  /*9c60*/  IMAD R25, R3.reuse, 0x1ea, RZ ;  /* 0x000001ea03197824 */ /* 0x040fe200078e02ff */
[----:B------:R0:W-:Y:S01]  /*9c70*/  STL [R1+0xec4], R8 ;  /* 0x000ec40801007387 */ /* 0x0001e20000100800 */
[C---:B------:R-:W-:Y:S02]  /*9c80*/  IMAD R27, R3.reuse, 0xf6, RZ ;  /* 0x000000f6031b7824 */ /* 0x040fe400078e02ff */
[C---:B------:R-:W-:Y:S01]  /*9c90*/  IMAD R26, R3.reuse, 0x1ec, RZ ;  /* 0x000001ec031a7824 */ /* 0x040fe200078e02ff */
[----:B------:R1:W-:Y:S01]  /*9ca0*/  STL [R1+0xec8], R7 ;  /* 0x000ec80701007387 */ /* 0x0003e20000100800 */
[----:B------:R-:W-:-:S02]  /*9cb0*/  IMAD R28, R3, 0x1ee, RZ ;  /* 0x000001ee031c7824 */ /* 0x000fc400078e02ff */
[C---:B------:R-:W-:Y:S01]  /*9cc0*/  IMAD R29, R3.reuse, 0x3e, RZ ;  /* 0x0000003e031d7824 */ /* 0x040fe200078e02ff */
[----:B------:R-:W-:Y:S01]  /*9cd0*/  STL [R1+0xed0], RZ ;  /* 0x000ed0ff01007387 */ /* 0x000fe20000100800 */
[C---:B------:R-:W-:Y:S01]  /*9ce0*/  IMAD R14, R3.reuse, 0x3c, RZ ;  /* 0x0000003c030e7824 */ /* 0x040fe200078e02ff */
[----:B0-----:R-:W-:Y:S01]  /*9cf0*/  MOV R8, 0x3f800000 ;  /* 0x3f80000000087802 */ /* 0x001fe20000000f00 */
[----:B------:R-:W-:Y:S01]  /*9d00*/  IMAD R15, R3, 0x78, RZ ;  /* 0x00000078030f7824 */ /* 0x000fe200078e02ff */
[----:B------:R0:W-:Y:S01]  /*9d10*/  STL [R1+0xecc], R6 ;  /* 0x000ecc0601007387 */ /* 0x0001e20000100800 */
[----:B------:R-:W-:Y:S01]  /*9d20*/  IMAD.MOV.U32 R2, RZ, RZ, RZ ;  /* 0x000000ffff027224 */ /* 0x000fe200078e00ff */
[----:B-1----:R-:W-:Y:S01]  /*9d30*/  MOV R7, 0x3f800000 ;  /* 0x3f80000000077802 */ /* 0x002fe20000000f00 */
[----:B0-----:R-:W-:-:S05]  /*9d40*/  IMAD.MOV.U32 R6, RZ, RZ, 0x3f800000 ;  /* 0x3f800000ff067424 */ /* 0x001fca00078e00ff */
[----:B------:R-:W-:Y:S04]  /*9d50*/  STL [R1+0xed8], R6 ;  /* 0x000ed80601007387 */ /* 0x000fe80000100800 */
[----:B------:R-:W-:Y:S04]  /*9d60*/  STL [R1+0xedc], R8 ;  /* 0x000edc0801007387 */ /* 0x000fe80000100800 */
[----:B------:R-:W-:Y:S04]  /*9d70*/  STL [R1+0xee0], R7 ;  /* 0x000ee00701007387 */ /* 0x000fe80000100800 */
[----:B------:R-:W-:Y:S04]  /*9d80*/  STL [R1+0xee4], R6 ;  /* 0x000ee40601007387 */ /* 0x000fe80000100800 */
[----:B------:R0:W-:Y:S04]  /*9d90*/  STL [R1+0xee8], R8 ;  /* 0x000ee80801007387 */ /* 0x0001e80000100800 */
[----:B------:R1:W-:Y:S04]  /*9da0*/  STL [R1+0xeec], R7 ;  /* 0x000eec0701007387 */ /* 0x0003e80000100800 */
[----:B------:R-:W-:Y:S01]  /*9db0*/  STL [R1+0xb40], RZ ;  /* 0x000b40ff01007387 */ /* 0x000fe20000100800 */
[----:B0-----:R-:W-:-:S03]  /*9dc0*/  IMAD R8, R3, 0xec, RZ ;  /* 0x000000ec03087824 */ /* 0x001fc600078e02ff */
[----:B------:R0:W-:Y:S01]  /*9dd0*/  STL [R1+0xef0], R6 ;  /* 0x000ef00601007387 */ /* 0x0001e20000100800 */
[----:B-1----:R-:W-:-:S03]  /*9de0*/  IMAD R7, R3, 0x1d8, RZ ;  /* 0x000001d803077824 */ /* 0x002fc600078e02ff */
[----:B------:R-:W-:Y:S04]  /*9df0*/  STL [R1+0xb44], RZ ;  /* 0x000b44ff01007387 */ /* 0x000fe80000100800 */
[----:B------:R-:W-:Y:S01]  /*9e00*/  STL [R1+0xb48], RZ ;  /* 0x000b48ff01007387 */ /* 0x000fe20000100800 */
[----:B0-----:R-:W-:-:S03]  /*9e10*/  IMAD R6, R3, 0x76, RZ ;  /* 0x0000007603067824 */ /* 0x001fc600078e02ff */
[----:B------:R-:W-:Y:S04]  /*9e20*/  STL [R1+0xb4c], RZ ;  /* 0x000b4cff01007387 */ /* 0x000fe80000100800 */
        /* <DEDUP_REMOVED lines=252> */
[----:B------:R0:W-:Y:S04]  /*adf0*/  STL.64 [R1+0x2f80], R6 ;  /* 0x002f800601007387 */ /* 0x0001e80000100a00 */
[----:B------:R-:W-:Y:S04]  /*ae00*/  STL.64 [R1+0x2f88], R8 ;  /* 0x002f880801007387 */ /* 0x000fe80000100a00 */
[----:B------:R1:W-:Y:S04]  /*ae10*/  STL.64 [R1+0x2f78], R10 ;  /* 0x002f780a01007387 */ /* 0x0003e80000100a00 */
[----:B------:R-:W-:Y:S04]  /*ae20*/  STL.64 [R1+0x2f70], R12 ;  /* 0x002f700c01007387 */ /* 0x000fe80000100a00 */
[----:B------:R2:W-:Y:S04]  /*ae30*/  STL.64 [R1+0x2f68], R16 ;  /* 0x002f681001007387 */ /* 0x0005e80000100a00 */
[----:B------:R3:W-:Y:S04]  /*ae40*/  STL.64 [R1+0x2f58], R18 ;  /* 0x002f581201007387 */ /* 0x0007e80000100a00 */
[----:B------:R-:W-:Y:S04]  /*ae50*/  STL.64 [R1+0x2f48], R20 ;  /* 0x002f481401007387 */ /* 0x000fe80000100a00 */
[----:B------:R-:W-:Y:S04]  /*ae60*/  STL.64 [R1+0x2f38], R22 ;  /* 0x002f381601007387 */ /* 0x000fe80000100a00 */
[----:B------:R4:W-:Y:S04]  /*ae70*/  STL.64 [R1+0x2f30], R24 ;  /* 0x002f301801007387 */ /* 0x0009e80000100a00 */
[----:B0-----:R-:W0:Y:S01]  /*ae80*/  S2R R7, SR_TID.X ;  /* 0x0000000000077919 */ /* 0x001e220000002100 */
[----:B-1----:R-:W-:-:S02]  /*ae90*/  IMAD R11, R3, 0x3be, RZ ;  /* 0x000003be030b7824 */ /* 0x002fc400078e02ff */
[C---:B--2---:R-:W-:Y:S02]  /*aea0*/  IMAD R17, R3.reuse, 0x3ca, RZ ;  /* 0x000003ca03117824 */ /* 0x044fe400078e02ff */
[C---:B---3--:R-:W-:Y:S02]  /*aeb0*/  IMAD R18, R3.reuse, 0x3c8, RZ ;  /* 0x000003c803127824 */ /* 0x048fe400078e02ff */
[----:B----4-:R-:W-:-:S05]  /*aec0*/  IMAD R24, R3, 0x3d4, RZ ;  /* 0x000003d403187824 */ /* 0x010fca00078e02ff */
[----:B------:R-:W-:Y:S04]  /*aed0*/  STL.64 [R1+0x2f40], R24 ;  /* 0x002f401801007387 */ /* 0x000fe80000100a00 */
[----:B------:R-:W-:Y:S04]  /*aee0*/  STL.64 [R1+0x2f50], R26 ;  /* 0x002f501a01007387 */ /* 0x000fe80000100a00 */
[----:B------:R1:W-:Y:S04]  /*aef0*/  STL.64 [R1+0x2f60], R28 ;  /* 0x002f601c01007387 */ /* 0x0003e80000100a00 */
[----:B------:R-:W1:Y:S01]  /*af00*/  LDL.64 R20, [R1+0x7f8] ;  /* 0x0007f80001147983 */ /* 0x000e620000100a00 */
[----:B0-----:R-:W-:-:S05]  /*af10*/  LOP3.LUT R7, R7, 0x7f, RZ, 0xc0, !PT ;  /* 0x0000007f07077812 */ /* 0x001fca00078ec0ff */
[----:B------:R-:W-:-:S05]  /*af20*/  IMAD.SHL.U32 R9, R7, 0x2, RZ ;  /* 0x0000000207097824 */ /* 0x000fca00078e00ff */
[----:B------:R-:W-:Y:S01]  /*af30*/  LOP3.LUT R6, R9, 0x30, RZ, 0x3c, !PT ;  /* 0x0000003009067812 */ /* 0x000fe200078e3cff */
[----:B------:R-:W-:Y:S01]  /*af40*/  IMAD R6, R3, 0x3b2, RZ ;  /* 0x000003b203067824 */ /* 0x000fe200078e02ff */
[C---:B------:R-:W-:Y:S02]  /*af50*/  LOP3.LUT R7, R9.reuse, 0x20, RZ, 0x3c, !PT ;  /* 0x0000002009077812 */ /* 0x040fe400078e3cff */
[----:B------:R-:W-:Y:S01]  /*af60*/  LOP3.LUT R7, R9, 0x50, RZ, 0x3c, !PT ;  /* 0x0000005009077812 */ /* 0x000fe200078e3cff */
[----:B------:R-:W-:Y:S01]  /*af70*/  IMAD R7, R3, 0x3b6, RZ ;  /* 0x000003b603077824 */ /* 0x000fe200078e02ff */
[C---:B------:R-:W-:Y:S02]  /*af80*/  LOP3.LUT R8, R9.reuse, 0x10, RZ, 0x3c, !PT ;  /* 0x0000001009087812 */ /* 0x040fe400078e3cff */
[C---:B------:R-:W-:Y:S02]  /*af90*/  LOP3.LUT R8, R9.reuse, 0x40, RZ, 0x3c, !PT ;  /* 0x0000004009087812 */ /* 0x040fe400078e3cff */
[----:B------:R-:W-:-:S02]  /*afa0*/  LOP3.LUT R8, R9, 0x70, RZ, 0x3c, !PT ;  /* 0x0000007009087812 */ /* 0x000fc400078e3cff */
[----:B------:R-:W-:Y:S02]  /*afb0*/  LOP3.LUT R10, R9, 0x60, RZ, 0x3c, !PT ;  /* 0x00000060090a7812 */ /* 0x000fe400078e3cff */
[-C--:B-1----:R-:W-:Y:S01]  /*afc0*/  IADD3 R28, P5, R6, R20.reuse, RZ ;  /* 0x00000014061c7210 */ /* 0x082fe20007fbe0ff */
[----:B------:R-:W-:Y:S01]  /*afd0*/  IMAD R6, R3, 0x3ba, RZ ;  /* 0x000003ba03067824 */ /* 0x000fe200078e02ff */
[-C--:B------:R-:W-:Y:S01]  /*afe0*/  IADD3 R8, P3, R7, R20.reuse, RZ ;  /* 0x0000001407087210 */ /* 0x080fe20007f7e0ff */
[----:B------:R-:W-:Y:S01]  /*aff0*/  IMAD R7, R3, 0x3c2, RZ ;  /* 0x000003c203077824 */ /* 0x000fe200078e02ff */
[-C--:B------:R-:W-:Y:S02]  /*b000*/  IADD3 R10, P2, R11, R20.reuse, RZ ;  /* 0x000000140b0a7210 */ /* 0x080fe40007f5e0ff */
[-C--:B------:R-:W-:Y:S01]  /*b010*/  IADD3 R26, P1, R6, R20.reuse, RZ ;  /* 0x00000014061a7210 */ /* 0x080fe20007f3e0ff */
[----:B------:R-:W-:Y:S01]  /*b020*/  IMAD R6, R3, 0x3c6, RZ ;  /* 0x000003c603067824 */ /* 0x000fe200078e02ff */
[----:B------:R-:W-:Y:S01]  /*b030*/  IADD3 R22, P4, R7, R20, RZ ;  /* 0x0000001407167210 */ /* 0x000fe20007f9e0ff */
[----:B------:R-:W-:-:S03]  /*b040*/  IMAD R7, R3, 0x1d9, RZ ;  /* 0x000001d903077824 */ /* 0x000fc600078e02ff */
[----:B------:R-:W-:Y:S01]  /*b050*/  IADD3 R12, P6, R6, R20, RZ ;  /* 0x00000014060c7210 */ /* 0x000fe20007fde0ff */
[----:B------:R-:W-:Y:S01]  /*b060*/  IMAD R6, R3, 0x1db, RZ ;  /* 0x000001db03067824 */ /* 0x000fe200078e02ff */
[----:B------:R-:W-:Y:S01]  /*b070*/  LEA.HI.X.SX32 R29, R7, R21, 0x1, P5 ;  /* 0x00000015071d7211 */ /* 0x000fe200028f0eff */
[----:B------:R-:W-:-:S03]  /*b080*/  IMAD R7, R3, 0x3ce, RZ ;  /* 0x000003ce03077824 */ /* 0x000fc600078e02ff */
[----:B------:R-:W-:Y:S01]  /*b090*/  LEA.HI.X.SX32 R9, R6, R21, 0x1, P3 ;  /* 0x0000001506097211 */ /* 0x000fe200018f0eff */
[----:B------:R0:W-:Y:S01]  /*b0a0*/  STL.64 [R1+0x1038], R28 ;  /* 0x0010381c01007387 */ /* 0x0001e20000100a00 */
[----:B------:R-:W-:-:S03]  /*b0b0*/  IMAD R6, R3, 0x1dd, RZ ;  /* 0x000001dd03067824 */ /* 0x000fc600078e02ff */
[----:B------:R1:W-:Y:S02]  /*b0c0*/  STL.64 [R1+0x1028], R8 ;  /* 0x0010280801007387 */ /* 0x0003e40000100a00 */
[----:B------:R-:W-:Y:S01]  /*b0d0*/  LEA.HI.X.SX32 R27, R6, R21, 0x1, P1 ;  /* 0x00000015061b7211 */ /* 0x000fe200008f0eff */
[----:B------:R-:W-:-:S04]  /*b0e0*/  IMAD R6, R3, 0x3d6, RZ ;  /* 0x000003d603067824 */ /* 0x000fc800078e02ff */
[----:B------:R2:W-:Y:S01]  /*b0f0*/  STL.64 [R1+0x1018], R26 ;  /* 0x0010181a01007387 */ /* 0x0005e20000100a00 */
[-C--:B0-----:R-:W-:Y:S01]  /*b100*/  IADD3 R28, P5, R17, R20.reuse, RZ ;  /* 0x00000014111c7210 */ /* 0x081fe20007fbe0ff */
[----:B------:R-:W-:Y:S01]  /*b110*/  IMAD R17, R3, 0x3d2, RZ ;  /* 0x000003d203117824 */ /* 0x000fe200078e02ff */
[----:B-1----:R-:W-:Y:S01]  /*b120*/  IADD3 R8, P3, R7, R20, RZ ;  /* 0x0000001407087210 */ /* 0x002fe20007f7e0ff */
[----:B------:R-:W-:-:S05]  /*b130*/  IMAD R7, R3, 0x1df, RZ ;  /* 0x000001df03077824 */ /* 0x000fca00078e02ff */
[-C--:B------:R-:W-:Y:S01]  /*b140*/  LEA.HI.X.SX32 R11, R7, R21.reuse, 0x1, P2 ;  /* 0x00000015070b7211 */ /* 0x080fe200010f0eff */
[----:B------:R-:W-:Y:S01]  /*b150*/  IMAD R7, R3, 0x1e1, RZ ;  /* 0x000001e103077824 */ /* 0x000fe200078e02ff */
[----:B--2---:R-:W-:Y:S01]  /*b160*/  IADD3 R26, P1, R17, R20, RZ ;  /* 0x00000014111a7210 */ /* 0x004fe20007f3e0ff */
[----:B------:R-:W-:Y:S02]  /*b170*/  IMAD R17, R3, 0x3da, RZ ;  /* 0x000003da03117824 */ /* 0x000fe400078e02ff */
[----:B------:R0:W-:Y:S01]  /*b180*/  STL.64 [R1+0x1008], R10 ;  /* 0x0010080a01007387 */ /* 0x0001e20000100a00 */
[----:B------:R-:W-:Y:S01]  /*b190*/  LEA.HI.X.SX32 R23, R7, R21, 0x1, P4 ;  /* 0x0000001507177211 */ /* 0x000fe200020f0eff */
[----:B------:R-:W-:-:S04]  /*b1a0*/  IMAD R7, R3, 0x3de, RZ ;  /* 0x000003de03077824 */ /* 0x000fc800078e02ff */
[----:B------:R1:W-:Y:S01]  /*b1b0*/  STL.64 [R1+0xff8], R22 ;  /* 0x000ff81601007387 */ /* 0x0003e20000100a00 */
[----:B0-----:R-:W-:Y:S01]  /*b1c0*/  IADD3 R10, P2, R6, R20, RZ ;  /* 0x00000014060a7210 */ /* 0x001fe20007f5e0ff */
[----:B------:R-:W-:-:S05]  /*b1d0*/  IMAD R6, R3, 0x1e3, RZ ;  /* 0x000001e303067824 */ /* 0x000fca00078e02ff */
[-C--:B------:R-:W-:Y:S01]  /*b1e0*/  LEA.HI.X.SX32 R13, R6, R21.reuse, 0x1, P6 ;  /* 0x00000015060d7211 */ /* 0x080fe200030f0eff */
[----:B------:R-:W-:Y:S01]  /*b1f0*/  IMAD R6, R3, 0x1e5, RZ ;  /* 0x000001e503067824 */ /* 0x000fe200078e02ff */
[----:B-1----:R-:W-:Y:S01]  /*b200*/  IADD3 R22, P4, R17, R20, RZ ;  /* 0x0000001411167210 */ /* 0x002fe20007f9e0ff */
[C---:B------:R-:W-:Y:S02]  /*b210*/  IMAD R17, R3.reuse, 0x3e2, RZ ;  /* 0x000003e203117824 */ /* 0x040fe400078e02ff */
[----:B------:R0:W-:Y:S01]  /*b220*/  STL.64 [R1+0xfe8], R12 ;  /* 0x000fe80c01007387 */ /* 0x0001e20000100a00 */
[----:B------:R-:W-:Y:S01]  /*b230*/  LEA.HI.X.SX32 R29, R6, R21, 0x1, P5 ;  /* 0x00000015061d7211 */ /* 0x000fe200028f0eff */
[----:B------:R-:W-:-:S04]  /*b240*/  IMAD R6, R3, 0x3e6, RZ ;  /* 0x000003e603067824 */ /* 0x000fc800078e02ff */
[----:B------:R1:W-:Y:S01]  /*b250*/  STL.64 [R1+0xfd8], R28 ;  /* 0x000fd81c01007387 */ /* 0x0003e20000100a00 */
[----:B0-----:R-:W-:Y:S01]  /*b260*/  IADD3 R12, P6, R7, R20, RZ ;  /* 0x00000014070c7210 */ /* 0x001fe20007fde0ff */
[----:B------:R-:W-:-:S05]  /*b270*/  IMAD R7, R3, 0x1e7, RZ ;  /* 0x000001e703077824 */ /* 0x000fca00078e02ff */
[-C--:B------:R-:W-:Y:S01]  /*b280*/  LEA.HI.X.SX32 R9, R7, R21.reuse, 0x1, P3 ;  /* 0x0000001507097211 */ /* 0x080fe200018f0eff */
[C---:B------:R-:W-:Y:S01]  /*b290*/  IMAD R7, R3.reuse, 0x1e9, RZ ;  /* 0x000001e903077824 */ /* 0x040fe200078e02ff */
[-C--:B------:R-:W-:Y:S01]  /*b2a0*/  IADD3 R16, P3, R6, R20.reuse, RZ ;  /* 0x0000001406107210 */ /* 0x080fe20007f7e0ff */
[----:B------:R-:W-:Y:S01]  /*b2b0*/  IMAD R6, R3, 0x1eb, RZ ;  /* 0x000001eb03067824 */ /* 0x000fe200078e02ff */
[----:B-1----:R-:W-:Y:S01]  /*b2c0*/  IADD3 R28, P5, R17, R20, RZ ;  /* 0x00000014111c7210 */ /* 0x002fe20007fbe0ff */
[----:B------:R0:W-:Y:S01]  /*b2d0*/  STL.64 [R1+0xfc8], R8 ;  /* 0x000fc80801007387 */ /* 0x0001e20000100a00 */
[-C--:B------:R-:W-:Y:S01]  /*b2e0*/  LEA.HI.X.SX32 R27, R7, R21.reuse, 0x1, P1 ;  /* 0x00000015071b7211 */ /* 0x080fe200008f0eff */
[C---:B------:R-:W-:Y:S01]  /*b2f0*/  IMAD R7, R3.reuse, 0x3ee, RZ ;  /* 0x000003ee03077824 */ /* 0x040fe200078e02ff */
[-C--:B------:R-:W-:Y:S01]  /*b300*/  LEA.HI.X.SX32 R11, R6, R21.reuse, 0x1, P2 ;  /* 0x00000015060b7211 */ /* 0x080fe200010f0eff */
[C---:B------:R-:W-:Y:S02]  /*b310*/  IMAD R6, R3.reuse, 0x1ed, RZ ;  /* 0x000001ed03067824 */ /* 0x040fe400078e02ff */
[----:B------:R1:W-:Y:S03]  /*b320*/  STL.64 [R1+0xfb8], R26 ;  /* 0x000fb81a01007387 */ /* 0x0003e60000100a00 */
[----:B------:R-:W-:Y:S01]  /*b330*/  LEA.HI.X.SX32 R23, R6, R21, 0x1, P4 ;  /* 0x0000001506177211 */ /* 0x000fe200020f0eff */
[----:B------:R2:W-:Y:S01]  /*b340*/  STL.64 [R1+0xfa8], R10 ;  /* 0x000fa80a01007387 */ /* 0x0005e20000100a00 */
[----:B0-----:R-:W-:-:S03]  /*b350*/  IMAD R9, R3, 0x3ea, RZ ;  /* 0x000003ea03097824 */ /* 0x001fc600078e02ff */
[----:B------:R0:W-:Y:S02]  /*b360*/  STL.64 [R1+0xf98], R22 ;  /* 0x000f981601007387 */ /* 0x0001e40000100a00 */
[-C--:B------:R-:W-:Y:S02]  /*b370*/  IADD3 R8, P1, R9, R20.reuse, RZ ;  /* 0x0000001409087210 */ /* 0x080fe40007f3e0ff */
[-C--:B-1----:R-:W-:Y:S01]  /*b380*/  IADD3 R26, P2, R7, R20.reuse, RZ ;  /* 0x00000014071a7210 */ /* 0x082fe20007f5e0ff */
[C---:B------:R-:W-:Y:S02]  /*b390*/  IMAD R7, R3.reuse, 0x3f2, RZ ;  /* 0x000003f203077824 */ /* 0x040fe400078e02ff */
[C---:B--2---:R-:W-:Y:S02]  /*b3a0*/  IMAD R10, R3.reuse, 0x1ef, RZ ;  /* 0x000001ef030a7824 */ /* 0x044fe400078e02ff */
[----:B------:R-:W-:Y:S01]  /*b3b0*/  IMAD R11, R3, 0x3f6, RZ ;  /* 0x000003f6030b7824 */ /* 0x000fe200078e02ff */
[----:B------:R-:W-:-:S02]  /*b3c0*/  IADD3 R6, P4, R7, R20, RZ ;  /* 0x0000001407067210 */ /* 0x000fc40007f9e0ff */
[-C--:B------:R-:W-:Y:S01]  /*b3d0*/  LEA.HI.X.SX32 R13, R10, R21.reuse, 0x1, P6 ;  /* 0x000000150a0d7211 */ /* 0x080fe200030f0eff */
[----:B------:R-:W-:Y:S01]  /*b3e0*/  IMAD R10, R3, 0x1f1, RZ ;  /* 0x000001f1030a7824 */ /* 0x000fe200078e02ff */
[-C--:B0-----:R-:W-:Y:S01]  /*b3f0*/  IADD3 R22, P6, R11, R20.reuse, RZ ;  /* 0x000000140b167210 */ /* 0x081fe20007fde0ff */
[C---:B------:R-:W-:Y:S02]  /*b400*/  IMAD R11, R3.reuse, 0x3fa, RZ ;  /* 0x000003fa030b7824 */ /* 0x040fe400078e02ff */
[----:B------:R0:W-:Y:S01]  /*b410*/  STL.64 [R1+0xf88], R12 ;  /* 0x000f880c01007387 */ /* 0x0001e20000100a00 */
[----:B------:R-:W-:Y:S01]  /*b420*/  LEA.HI.X.SX32 R29, R10, R21, 0x1, P5 ;  /* 0x000000150a1d7211 */ /* 0x000fe200028f0eff */
[----:B------:R-:W-:Y:S01]  /*b430*/  IMAD R24, R3, 0x3b8, RZ ;  /* 0x000003b803187824 */ /* 0x000fe200078e02ff */
[----:B------:R-:W-:-:S03]  /*b440*/  IADD3 R10, P5, R11, R20, RZ ;  /* 0x000000140b0a7210 */ /* 0x000fc60007fbe0ff */
[----:B------:R1:W-:Y:S01]  /*b450*/  STL.64 [R1+0xf78], R28 ;  /* 0x000f781c01007387 */ /* 0x0003e20000100a00 */
[C---:B0-----:R-:W-:Y:S02]  /*b460*/  IMAD R13, R3.reuse, 0x1f3, RZ ;  /* 0x000001f3030d7824 */ /* 0x041fe400078e02ff */
[----:B------:R-:W-:-:S03]  /*b470*/  IMAD R12, R3, 0x3fe, RZ ;  /* 0x000003fe030c7824 */ /* 0x000fc600078e02ff */
[-C--:B------:R-:W-:Y:S01]  /*b480*/  LEA.HI.X.SX32 R17, R13, R21.reuse, 0x1, P3 ;  /* 0x000000150d117211 */ /* 0x080fe200018f0eff */
[C---:B------:R-:W-:Y:S01]  /*b490*/  IMAD R13, R3.reuse, 0x1f5, RZ ;  /* 0x000001f5030d7824 */ /* 0x040fe200078e02ff */
[----:B-1----:R-:W-:Y:S01]  /*b4a0*/  IADD3 R28, P3, R12, R20, RZ ;  /* 0x000000140c1c7210 */ /* 0x002fe20007f7e0ff */
[----:B------:R-:W-:Y:S02]  /*b4b0*/  IMAD R12, R3, 0x1f7, RZ ;  /* 0x000001f7030c7824 */ /* 0x000fe400078e02ff */
[----:B------:R0:W-:Y:S01]  /*b4c0*/  STL.64 [R1+0xf68], R16 ;  /* 0x000f681001007387 */ /* 0x0001e20000100a00 */
[-C--:B------:R-:W-:Y:S02]  /*b4d0*/  LEA.HI.X.SX32 R9, R13, R21.reuse, 0x1, P1 ;  /* 0x000000150d097211 */ /* 0x080fe400008f0eff */
[----:B------:R-:W-:-:S03]  /*b4e0*/  LEA.HI.X.SX32 R27, R12, R21, 0x1, P2 ;  /* 0x000000150c1b7211 */ /* 0x000fc600010f0eff */
[----:B------:R1:W-:Y:S01]  /*b4f0*/  STL.64 [R1+0xf58], R8 ;  /* 0x000f580801007387 */ /* 0x0003e20000100a00 */
[C---:B------:R-:W-:Y:S02]  /*b500*/  IMAD R29, R3.reuse, 0x1ff, RZ ;  /* 0x000001ff031d7824 */ /* 0x040fe400078e02ff */
[----:B0-----:R-:W-:Y:S01]  /*b510*/  IMAD R17, R3, 0x3b0, RZ ;  /* 0x000003b003117824 */ /* 0x001fe200078e02ff */
[----:B-1----:R-:W2:Y:S02]  /*b520*/  LDL.LU.64 R8, [R1+0x2f88] ;  /* 0x002f880001087983 */ /* 0x002ea40000300a00 */
[----:B------:R-:W-:Y:S01]  /*b530*/  LEA.HI.X.SX32 R29, R29, R21, 0x1, P3 ;  /* 0x000000151d1d7211 */ /* 0x000fe200018f0eff */
[----:B------:R-:W-:Y:S01]  /*b540*/  IMAD R13, R3, 0x3b4, RZ ;  /* 0x000003b4030d7824 */ /* 0x000fe200078e02ff */
[-C--:B------:R-:W-:Y:S01]  /*b550*/  IADD3 R16, P1, R17, R20.reuse, RZ ;  /* 0x0000001411107210 */ /* 0x080fe20007f3e0ff */
[----:B------:R0:W-:Y:S03]  /*b560*/  STL.64 [R1+0xf48], R26 ;  /* 0x000f481a01007387 */ /* 0x0001e60000100a00 */
[----:B------:R-:W-:Y:S01]  /*b570*/  IADD3 R12, P2, R13, R20, RZ ;  /* 0x000000140d0c7210 */ /* 0x000fe20007f5e0ff */
[----:B0-----:R-:W-:-:S02]  /*b580*/  IMAD R27, R3, 0x1f9, RZ ;  /* 0x000001f9031b7824 */ /* 0x001fc400078e02ff */
[----:B------:R-:W-:-:S03]  /*b590*/  IMAD R26, R3, 0x1fb, RZ ;  /* 0x000001fb031a7824 */ /* 0x000fc600078e02ff */
[----:B------:R-:W-:-:S05]  /*b5a0*/  LEA.HI.X.SX32 R7, R27, R21, 0x1, P4 ;  /* 0x000000151b077211 */ /* 0x000fca00020f0eff */
[----:B------:R0:W-:Y:S04]  /*b5b0*/  STL.64 [R1+0xf38], R6 ;  /* 0x000f380601007387 */ /* 0x0001e80000100a00 */
[----:B0-----:R-:W3:Y:S01]  /*b5c0*/  LDL.LU.64 R6, [R1+0x2f80] ;  /* 0x002f800001067983 */ /* 0x001ee20000300a00 */
[C---:B------:R-:W-:Y:S01]  /*b5d0*/  IMAD R27, R3.reuse, 0x1fd, RZ ;  /* 0x000001fd031b7824 */ /* 0x040fe200078e02ff */
[-C--:B------:R-:W-:Y:S01]  /*b5e0*/  LEA.HI.X.SX32 R23, R26, R21.reuse, 0x1, P6 ;  /* 0x000000151a177211 */ /* 0x080fe200030f0eff */
[----:B------:R-:W-:Y:S01]  /*b5f0*/  IMAD R26, R3, 0x3b, RZ ;  /* 0x0000003b031a7824 */ /* 0x000fe200078e02ff */
[----:B------:R-:W-:Y:S02]  /*b600*/  IADD3 R24, P4, R24, R20, RZ ;  /* 0x0000001418187210 */ /* 0x000fe40007f9e0ff */
[----:B------:R-:W-:Y:S01]  /*b610*/  LEA.HI.X.SX32 R11, R27, R21, 0x1, P5 ;  /* 0x000000151b0b7211 */ /* 0x000fe200028f0eff */
[----:B------:R-:W-:Y:S01]  /*b620*/  STL.64 [R1+0xf28], R22 ;  /* 0x000f281601007387 */ /* 0x000fe20000100a00 */
[----:B------:R-:W-:-:S03]  /*b630*/  IMAD R27, R3, 0x3bc, RZ ;  /* 0x000003bc031b7824 */ /* 0x000fc600078e02ff */
[----:B------:R-:W-:Y:S04]  /*b640*/  STL [R1+0x1020], R24 ;  /* 0x0010201801007387 */ /* 0x000fe80000100800 */
[----:B------:R2:W-:Y:S04]  /*b650*/  STL.64 [R1+0xf18], R10 ;  /* 0x000f180a01007387 */ /* 0x0005e80000100a00 */
[----:B------:R0:W-:Y:S01]  /*b660*/  STL.64 [R1+0xf08], R28 ;  /* 0x000f081c01007387 */ /* 0x0001e20000100a00 */
[----:B--2---:R-:W-:Y:S02]  /*b670*/  IADD3 R10, P5, R8, R20, RZ ;  /* 0x00000014080a7210 */ /* 0x004fe40007fbe0ff */
[----:B------:R-:W-:-:S02]  /*b680*/  LEA.HI.X.SX32 R13, R9, R21, 0x1, P2 ;  /* 0x00000015090d7211 */ /* 0x000fc400010f0eff */
[CC--:B---3--:R-:W-:Y:S02]  /*b690*/  IADD3 R22, P6, R6.reuse, R20.reuse, RZ ;  /* 0x0000001406167210 */ /* 0x0c8fe40007fde0ff */
[-C--:B------:R-:W-:Y:S02]  /*b6a0*/  LEA.HI.X.SX32 R11, R6, R21.reuse, 0x1, P5 ;  /* 0x00000015060b7211 */ /* 0x080fe400028f0eff */
[-C--:B------:R-:W-:Y:S02]  /*b6b0*/  LEA.HI.X.SX32 R23, R26, R21.reuse, 0x1, P6 ;  /* 0x000000151a177211 */ /* 0x080fe400030f0eff */
[----:B------:R-:W-:Y:S01]  /*b6c0*/  LEA.HI.X.SX32 R17, R7, R21, 0x1, P1 ;  /* 0x0000001507117211 */ /* 0x000fe200008f0eff */
[----:B0-----:R-:W-:Y:S01]  /*b6d0*/  IMAD R29, R3, 0x77, RZ ;  /* 0x00000077031d7824 */ /* 0x001fe200078e02ff */
[----:B------:R-:W-:Y:S01]  /*b6e0*/  IADD3 R28, P3, R27, R20, RZ ;  /* 0x000000141b1c7210 */ /* 0x000fe20007f7e0ff */
[----:B------:R0:W-:Y:S01]  /*b6f0*/  STL.64 [R1+0x1d18], R22 ;  /* 0x001d181601007387 */ /* 0x0001e20000100a00 */
[----:B------:R-:W-:-:S02]  /*b700*/  IMAD R6, R3, 0xed, RZ ;  /* 0x000000ed03067824 */ /* 0x000fc400078e02ff */
[----:B------:R-:W-:Y:S01]  /*b710*/  IMAD R27, R3, 0x3c0, RZ ;  /* 0x000003c0031b7824 */ /* 0x000fe200078e02ff */
[----:B------:R1:W-:Y:S01]  /*b720*/  STL.64 [R1+0x1b40], R10 ;  /* 0x001b400a01007387 */ /* 0x0003e20000100a00 */
[----:B0-----:R-:W-:-:S03]  /*b730*/  IADD3 R22, P6, R7, R20, RZ ;  /* 0x0000001407167210 */ /* 0x001fc60007fde0ff */
[----:B-1----:R-:W2:Y:S01]  /*b740*/  LDL.LU.64 R10, [R1+0x2f78] ;  /* 0x002f7800010a7983 */ /* 0x002ea20000300a00 */
[----:B------:R-:W-:Y:S02]  /*b750*/  LEA.HI.X.SX32 R23, R8, R21, 0x1, P6 ;  /* 0x0000001508177211 */ /* 0x000fe400030f0eff */
[-C--:B------:R-:W-:Y:S01]  /*b760*/  IADD3 R26, P5, R27, R20.reuse, RZ ;  /* 0x000000141b1a7210 */ /* 0x080fe20007fbe0ff */
[----:B------:R0:W-:Y:S04]  /*b770*/  STL.64 [R1+0x1040], R16 ;  /* 0x0010401001007387 */ /* 0x0001e80000100a00 */
[----:B------:R-:W-:Y:S04]  /*b780*/  STL.64 [R1+0x1790], R22 ;  /* 0x0017901601007387 */ /* 0x000fe80000100a00 */
[----:B------:R1:W-:Y:S01]  /*b790*/  STL.64 [R1+0x1030], R12 ;  /* 0x0010300c01007387 */ /* 0x0003e20000100a00 */
[----:B0-----:R-:W-:-:S03]  /*b7a0*/  IADD3 R16, P1, R9, R20, RZ ;  /* 0x0000001409107210 */ /* 0x001fc60007f3e0ff */
[----:B-1----:R-:W3:Y:S01]  /*b7b0*/  LDL.LU.64 R12, [R1+0x2f70] ;  /* 0x002f7000010c7983 */ /* 0x002ee20000300a00 */
[----:B------:R-:W-:Y:S02]  /*b7c0*/  LEA.HI.X.SX32 R17, R6, R21, 0x1, P1 ;  /* 0x0000001506117211 */ /* 0x000fe400008f0eff */
[----:B------:R-:W-:-:S03]  /*b7d0*/  MOV R9, R25 ;  /* 0x0000001900097202 */ /* 0x000fc60000000f00 */
[----:B------:R0:W-:Y:S01]  /*b7e0*/  STL.64 [R1+0x1788], R16 ;  /* 0x0017881001007387 */ /* 0x0001e20000100a00 */
[----:B------:R-:W-:Y:S01]  /*b7f0*/  MOV R8, R24 ;  /* 0x0000001800087202 */ /* 0x000fe20000000f00 */
[----:B------:R-:W-:Y:S01]  /*b800*/  IMAD R6, R3, 0xef, RZ ;  /* 0x000000ef03067824 */ /* 0x000fe200078e02ff */
[-C--:B--2---:R-:W-:Y:S02]  /*b810*/  IADD3 R22, P6, R11, R20.reuse, RZ ;  /* 0x000000140b167210 */ /* 0x084fe40007fde0ff */
[CC--:B0-----:R-:W-:Y:S02]  /*b820*/  IADD3 R16, P1, R10.reuse, R20.reuse, RZ ;  /* 0x000000140a107210 */ /* 0x0c1fe40007f3e0ff */
[-C--:B------:R-:W-:Y:S02]  /*b830*/  LEA.HI.X.SX32 R23, R29, R21.reuse, 0x1, P6 ;  /* 0x000000151d177211 */ /* 0x080fe400030f0eff */
[-C--:B------:R-:W-:Y:S02]  /*b840*/  LEA.HI.X.SX32 R9, R10, R21.reuse, 0x1, P4 ;  /* 0x000000150a097211 */ /* 0x080fe400020f0eff */
[----:B------:R-:W-:Y:S01]  /*b850*/  LEA.HI.X.SX32 R17, R11, R21, 0x1, P1 ;  /* 0x000000150b117211 */ /* 0x000fe200008f0eff */
[----:B------:R0:W-:Y:S04]  /*b860*/  STL.64 [R1+0x1b38], R22 ;  /* 0x001b381601007387 */ /* 0x0001e80000100a00 */
[----:B------:R-:W-:Y:S04]  /*b870*/  STL [R1+0x1024], R9 ;  /* 0x0010240901007387 */ /* 0x000fe80000100800 */
[----:B------:R1:W-:Y:S01]  /*b880*/  STL.64 [R1+0x1780], R16 ;  /* 0x0017801001007387 */ /* 0x0003e20000100a00 */
[-C--:B0-----:R-:W-:Y:S01]  /*b890*/  IADD3 R22, P6, R18, R20.reuse, RZ ;  /* 0x0000001412167210 */ /* 0x081fe20007fde0ff */
[----:B------:R-:W-:Y:S01]  /*b8a0*/  IMAD R18, R3, 0xf, RZ ;  /* 0x0000000f03127824 */ /* 0x000fe200078e02ff */
[----:B---3--:R-:W-:-:S02]  /*b8b0*/  IADD3 R8, P4, R12, R20, RZ ;  /* 0x000000140c087210 */ /* 0x008fc40007f9e0ff */
[-C--:B------:R-:W-:Y:S02]  /*b8c0*/  LEA.HI.X.SX32 R29, R12, R21.reuse, 0x1, P3 ;  /* 0x000000150c1d7211 */ /* 0x080fe400018f0eff */
[-C--:B-1----:R-:W-:Y:S02]  /*b8d0*/  IADD3 R16, P1, R13, R20.reuse, RZ ;  /* 0x000000140d107210 */ /* 0x082fe40007f3e0ff */
[-C--:B------:R-:W-:Y:S02]  /*b8e0*/  LEA.HI.X.SX32 R9, R6, R21.reuse, 0x1, P4 ;  /* 0x0000001506097211 */ /* 0x080fe400020f0eff */
[----:B------:R-:W-:Y:S01]  /*b8f0*/  LEA.HI.X.SX32 R17, R18, R21, 0x1, P1 ;  /* 0x0000001512117211 */ /* 0x000fe200008f0eff */
[----:B------:R-:W-:Y:S04]  /*b900*/  STL.64 [R1+0x1010], R28 ;  /* 0x0010101c01007387 */ /* 0x000fe80000100a00 */
[----:B------:R-:W-:Y:S04]  /*b910*/  STL.64 [R1+0x1778], R8 ;  /* 0x0017780801007387 */ /* 0x000fe80000100a00 */
[----:B------:R0:W-:Y:S04]  /*b920*/  STL.64 [R1+0x1e78], R16 ;  /* 0x001e781001007387 */ /* 0x0001e80000100a00 */
[----:B0-----:R-:W2:Y:S01]  /*b930*/  LDL.LU.64 R16, [R1+0x2f68] ;  /* 0x002f680001107983 */ /* 0x001ea20000300a00 */
[----:B------:R-:W-:-:S04]  /*b940*/  IADD3 R28, P3, R14, R20, RZ ;  /* 0x000000140e1c7210 */ /* 0x000fc80007f7e0ff */
[----:B------:R-:W-:Y:S02]  /*b950*/  LEA.HI.X.SX32 R29, R13, R21, 0x1, P3 ;  /* 0x000000150d1d7211 */ /* 0x000fe400018f0eff */
[----:B------:R-:W-:-:S03]  /*b960*/  MOV R13, R19 ;  /* 0x00000013000d7202 */ /* 0x000fc60000000f00 */
[----:B------:R0:W-:Y:S04]  /*b970*/  STL.64 [R1+0x1e00], R28 ;  /* 0x001e001c01007387 */ /* 0x0001e80000100a00 */
[----:B0-----:R-:W3:Y:S01]  /*b980*/  LDL.LU.64 R28, [R1+0x2f60] ;  /* 0x002f6000011c7983 */ /* 0x001ee20000300a00 */
[----:B--2---:R-:W-:-:S05]  /*b990*/  IADD3 R18, P1, R17, R20, RZ ;  /* 0x0000001411127210 */ /* 0x004fca0007f3e0ff */
[----:B------:R0:W-:Y:S01]  /*b9a0*/  STL [R1+0x1b30], R18 ;  /* 0x001b301201007387 */ /* 0x0001e20000100800 */
[----:B------:R-:W-:-:S03]  /*b9b0*/  IMAD.MOV.U32 R12, RZ, RZ, R18 ;  /* 0x000000ffff0c7224 */ /* 0x000fc600078e0012 */
[----:B0-----:R-:W2:Y:S01]  /*b9c0*/  LDL.LU.64 R18, [R1+0x2f58] ;  /* 0x002f580001127983 */ /* 0x001ea20000300a00 */
[----:B------:R-:W-:Y:S01]  /*b9d0*/  IADD3 R8, P4, R15, R20, RZ ;  /* 0x000000140f087210 */ /* 0x000fe20007f9e0ff */
[----:B------:R-:W-:-:S03]  /*b9e0*/  IMAD R6, R3, 0x3cc, RZ ;  /* 0x000003cc03067824 */ /* 0x000fc600078e02ff */
[-C--:B------:R-:W-:Y:S02]  /*b9f0*/  LEA.HI.X.SX32 R9, R14, R21.reuse, 0x1, P4 ;  /* 0x000000150e097211 */ /* 0x080fe400020f0eff */
[----:B------:R-:W-:Y:S02]  /*ba00*/  IADD3 R10, P3, R6, R20, RZ ;  /* 0x00000014060a7210 */ /* 0x000fe40007f7e0ff */
[-C--:B------:R-:W-:Y:S01]  /*ba10*/  LEA.HI.X.SX32 R13, R15, R21.reuse, 0x1, P1 ;  /* 0x000000150f0d7211 */ /* 0x080fe200008f0eff */
[C---:B------:R-:W-:Y:S01]  /*ba20*/  IMAD R25, R3.reuse, 0x3c4, RZ ;  /* 0x000003c403197824 */ /* 0x040fe200078e02ff */
[----:B------:R-:W-:Y:S01]  /*ba30*/  LEA.HI.X.SX32 R27, R16, R21, 0x1, P5 ;  /* 0x00000015101b7211 */ /* 0x000fe200028f0eff */
[----:B------:R-:W-:Y:S01]  /*ba40*/  IMAD R6, R3, 0x3d0, RZ ;  /* 0x000003d003067824 */ /* 0x000fe200078e02ff */
[----:B------:R0:W-:Y:S01]  /*ba50*/  STL.64 [R1+0x1d10], R8 ;  /* 0x001d100801007387 */ /* 0x0001e20000100a00 */
[----:B------:R-:W-:-:S03]  /*ba60*/  MOV R14, R10 ;  /* 0x0000000a000e7202 */ /* 0x000fc60000000f00 */
[----:B------:R-:W-:Y:S01]  /*ba70*/  STL [R1+0xfd0], R10 ;  /* 0x000fd00a01007387 */ /* 0x000fe20000100800 */
[----:B------:R-:W-:-:S03]  /*ba80*/  IADD3 R24, P2, R25, R20, RZ ;  /* 0x0000001419187210 */ /* 0x000fc60007f5e0ff */
[----:B------:R-:W-:Y:S01]  /*ba90*/  STL [R1+0x1b34], R13 ;  /* 0x001b340d01007387 */ /* 0x000fe20000100800 */
[----:B0-----:R-:W-:-:S03]  /*baa0*/  IADD3 R8, P4, R16, R20, RZ ;  /* 0x0000001410087210 */ /* 0x001fc60007f9e0ff */
[----:B------:R0:W-:Y:S01]  /*bab0*/  STL.64 [R1+0x1000], R26 ;  /* 0x0010001a01007387 */ /* 0x0001e20000100a00 */
[-C--:B------:R-:W-:Y:S02]  /*bac0*/  IADD3 R12, P1, R6, R20.reuse, RZ ;  /* 0x00000014060c7210 */ /* 0x080fe40007f3e0ff */
[----:B------:R-:W-:Y:S01]  /*bad0*/  LEA.HI.X.SX32 R9, R17, R21, 0x1, P4 ;  /* 0x0000001511097211 */ /* 0x000fe200020f0eff */
[----:B0-----:R-:W4:Y:S01]  /*bae0*/  LDL.LU.64 R26, [R1+0x2f50] ;  /* 0x002f5000011a7983 */ /* 0x001f220000300a00 */
[----:B--2---:R-:W-:-:S03]  /*baf0*/  IADD3 R10, P5, R18, R20, RZ ;  /* 0x00000014120a7210 */ /* 0x004fc60007fbe0ff */
[----:B------:R-:W2:Y:S04]  /*bb00*/  LDL.LU.64 R20, [R1+0x2f48] ;  /* 0x002f480001147983 */ /* 0x000ea80000300a00 */
[----:B------:R-:W5:Y:S04]  /*bb10*/  LDL.64 R16, [R1+0x7f8] ;  /* 0x0007f80001107983 */ /* 0x000f680000100a00 */
[----:B------:R-:W-:Y:S01]  /*bb20*/  STL.64 [R1+0x1770], R8 ;  /* 0x0017700801007387 */ /* 0x000fe20000100a00 */
[----:B-----5:R-:W-:-:S05]  /*bb30*/  LEA.HI.X.SX32 R25, R18, R17, 0x1, P2 ;  /* 0x0000001112197211 */ /* 0x020fca00010f0eff */
[----:B------:R0:W-:Y:S04]  /*bb40*/  STL.64 [R1+0xff0], R24 ;  /* 0x000ff01801007387 */ /* 0x0001e80000100a00 */
[----:B0-----:R-:W5:Y:S01]  /*bb50*/  LDL.LU.64 R24, [R1+0x2f40] ;  /* 0x002f400001187983 */ /* 0x001f620000300a00 */
[C---:B------:R-:W-:Y:S01]  /*bb60*/  IMAD R6, R3.reuse, 0xf1, RZ ;  /* 0x000000f103067824 */ /* 0x040fe200078e02ff */
[----:B--2---:R-:W-:Y:S01]  /*bb70*/  IADD3 R8, P4, R20, R16, RZ ;  /* 0x0000001014087210 */ /* 0x004fe20007f9e0ff */
[----:B------:R-:W-:Y:S02]  /*bb80*/  IMAD R23, R3, 0x79, RZ ;  /* 0x0000007903177824 */ /* 0x000fe400078e02ff */
[----:B------:R-:W-:Y:S01]  /*bb90*/  IMAD.MOV.U32 R15, RZ, RZ, R11 ;  /* 0x000000ffff0f7224 */ /* 0x000fe200078e000b */
[----:B------:R-:W-:-:S02]  /*bba0*/  LEA.HI.X.SX32 R11, R6, R17, 0x1, P5 ;  /* 0x00000011060b7211 */ /* 0x000fc400028f0eff */
[-C--:B------:R-:W-:Y:S02]  /*bbb0*/  LEA.HI.X.SX32 R9, R23, R17.reuse, 0x1, P4 ;  /* 0x0000001117097211 */ /* 0x080fe400020f0eff */
[C---:B------:R-:W-:Y:S01]  /*bbc0*/  LEA.HI.X.SX32 R23, R19.reuse, R17, 0x1, P6 ;  /* 0x0000001113177211 */ /* 0x040fe200030f0eff */
[----:B------:R0:W-:Y:S02]  /*bbd0*/  STL.64 [R1+0x1768], R10 ;  /* 0x0017680a01007387 */ /* 0x0001e40000100a00 */
[-C--:B0-----:R-:W-:Y:S02]  /*bbe0*/  IADD3 R10, P5, R19, R16.reuse, RZ ;  /* 0x00000010130a7210 */ /* 0x081fe40007fbe0ff */
[----:B-----5:R-:W-:-:S05]  /*bbf0*/  IADD3 R24, P2, R24, R16, RZ ;  /* 0x0000001018187210 */ /* 0x020fca0007f5e0ff */
[----:B------:R-:W-:Y:S04]  /*bc00*/  STL [R1+0xfb0], R24 ;  /* 0x000fb01801007387 */ /* 0x000fe80000100800 */
[----:B------:R-:W-:Y:S04]  /*bc10*/  STL.64 [R1+0x1b28], R8 ;  /* 0x001b280801007387 */ /* 0x000fe80000100a00 */
[----:B------:R0:W-:Y:S01]  /*bc20*/  STL.64 [R1+0xfe0], R22 ;  /* 0x000fe01601007387 */ /* 0x0001e20000100a00 */
[----:B------:R-:W-:Y:S02]  /*bc30*/  MOV R18, R24 ;  /* 0x0000001800127202 */ /* 0x000fe40000000f00 */
[----:B------:R-:W-:Y:S01]  /*bc40*/  MOV R19, R25 ;  /* 0x0000001900137202 */ /* 0x000fe20000000f00 */
[----:B0-----:R-:W2:Y:S04]  /*bc50*/  LDL.LU.64 R22, [R1+0x2f38] ;  /* 0x002f380001167983 */ /* 0x001ea80000300a00 */
[----:B------:R-:W5:Y:S01]  /*bc60*/  LDL.LU.64 R24, [R1+0x2f30] ;  /* 0x002f300001187983 */ /* 0x000f620000300a00 */
[C---:B------:R-:W-:Y:S01]  /*bc70*/  IMAD R6, R3.reuse, 0x3d8, RZ ;  /* 0x000003d803067824 */ /* 0x040fe200078e02ff */
[-C--:B------:R-:W-:Y:S01]  /*bc80*/  LEA.HI.X.SX32 R11, R20, R17.reuse, 0x1, P5 ;  /* 0x00000011140b7211 */ /* 0x080fe200028f0eff */
[----:B------:R-:W-:Y:S01]  /*bc90*/  IMAD R13, R3, 0xf3, RZ ;  /* 0x000000f3030d7824 */ /* 0x000fe200078e02ff */
[----:B------:R-:W-:-:S02]  /*bca0*/  LEA.HI.X.SX32 R15, R21, R17, 0x1, P3 ;  /* 0x00000011150f7211 */ /* 0x000fc400018f0eff */
[-C--:B------:R-:W-:Y:S02]  /*bcb0*/  IADD3 R8, P4, R6, R16.reuse, RZ ;  /* 0x0000001006087210 */ /* 0x080fe40007f9e0ff */
[----:B------:R-:W-:Y:S01]  /*bcc0*/  IADD3 R6, P6, R21, R16, RZ ;  /* 0x0000001015067210 */ /* 0x000fe20007fde0ff */
[----:B------:R-:W-:Y:S01]  /*bcd0*/  STL.64 [R1+0x1760], R10 ;  /* 0x0017600a01007387 */ /* 0x000fe20000100a00 */
[----:B------:R-:W-:Y:S01]  /*bce0*/  MOV R21, R7 ;  /* 0x0000000700157202 */ /* 0x000fe20000000f00 */
[----:B------:R-:W-:Y:S01]  /*bcf0*/  IMAD R7, R3, 0x3d, RZ ;  /* 0x0000003d03077824 */ /* 0x000fe200078e02ff */
[----:B------:R-:W-:Y:S01]  /*bd00*/  LEA.HI.X.SX32 R21, R13, R17, 0x1, P6 ;  /* 0x000000110d157211 */ /* 0x000fe200030f0eff */
[----:B------:R0:W-:Y:S04]  /*bd10*/  STL [R1+0x1758], R6 ;  /* 0x0017580601007387 */ /* 0x0001e80000100800 */
[----:B------:R-:W-:Y:S01]  /*bd20*/  STL [R1+0xfd4], R15 ;  /* 0x000fd40f01007387 */ /* 0x000fe20000100800 */
[----:B------:R-:W-:-:S03]  /*bd30*/  IMAD R9, R3, 0xf5, RZ ;  /* 0x000000f503097824 */ /* 0x000fc600078e02ff */
[----:B------:R3:W-:Y:S01]  /*bd40*/  STL [R1+0x175c], R21 ;  /* 0x00175c1501007387 */ /* 0x0007e20000100800 */
[----:B------:R-:W-:Y:S02]  /*bd50*/  IMAD.MOV.U32 R20, RZ, RZ, R6 ;  /* 0x000000ffff147224 */ /* 0x000fe400078e0006 */
[----:B0-----:R-:W-:-:S05]  /*bd60*/  IMAD R6, R3, 0x3dc, RZ ;  /* 0x000003dc03067824 */ /* 0x001fca00078e02ff */
[----:B------:R-:W-:-:S04]  /*bd70*/  IADD3 R20, P6, R6, R16, RZ ;  /* 0x0000001006147210 */ /* 0x000fc80007fde0ff */
[-C--:B---3--:R-:W-:Y:S01]  /*bd80*/  LEA.HI.X.SX32 R21, R28, R17.reuse, 0x1, P6 ;  /* 0x000000111c157211 */ /* 0x088fe200030f0eff */
[----:B------:R-:W-:Y:S01]  /*bd90*/  IMAD R6, R3, 0x3e0, RZ ;  /* 0x000003e003067824 */ /* 0x000fe200078e02ff */
[-C--:B--2---:R-:W-:Y:S02]  /*bda0*/  IADD3 R10, P5, R22, R16.reuse, RZ ;  /* 0x00000010160a7210 */ /* 0x084fe40007fbe0ff */
[-C--:B------:R-:W-:Y:S02]  /*bdb0*/  LEA.HI.X.SX32 R13, R23, R17.reuse, 0x1, P1 ;  /* 0x00000011170d7211 */ /* 0x080fe400008f0eff */
[----:B------:R-:W-:Y:S02]  /*bdc0*/  LEA.HI.X.SX32 R11, R7, R17, 0x1, P5 ;  /* 0x00000011070b7211 */ /* 0x000fe400028f0eff */
[----:B-----5:R-:W-:-:S03]  /*bdd0*/  IADD3 R14, P3, R24, R16, RZ ;  /* 0x00000010180e7210 */ /* 0x020fc60007f7e0ff */
[----:B------:R0:W-:Y:S01]  /*bde0*/  STL.64 [R1+0x1d08], R10 ;  /* 0x001d080a01007387 */ /* 0x0001e20000100a00 */
[----:B------:R-:W-:-:S03]  /*bdf0*/  LEA.HI.X.SX32 R15, R22, R17, 0x1, P3 ;  /* 0x00000011160f7211 */ /* 0x000fc600018f0eff */
[----:B------:R1:W-:Y:S01]  /*be00*/  STL.64 [R1+0xfc0], R12 ;  /* 0x000fc00c01007387 */ /* 0x0003e20000100a00 */
[-C--:B------:R-:W-:Y:S02]  /*be10*/  LEA.HI.X.SX32 R19, R25, R17.reuse, 0x1, P2 ;  /* 0x0000001119137211 */ /* 0x080fe400010f0eff */
[-C--:B0-----:R-:W-:Y:S02]  /*be20*/  IADD3 R10, P5, R23, R16.reuse, RZ ;  /* 0x00000010170a7210 */ /* 0x081fe40007fbe0ff */
[----:B-1----:R-:W-:Y:S02]  /*be30*/  IADD3 R12, P1, R25, R16, RZ ;  /* 0x00000010190c7210 */ /* 0x002fe40007f3e0ff */
[-C--:B------:R-:W-:Y:S02]  /*be40*/  LEA.HI.X.SX32 R11, R24, R17.reuse, 0x1, P5 ;  /* 0x00000011180b7211 */ /* 0x080fe400028f0eff */
[-C--:B------:R-:W-:Y:S01]  /*be50*/  LEA.HI.X.SX32 R13, R9, R17.reuse, 0x1, P1 ;  /* 0x00000011090d7211 */ /* 0x080fe200008f0eff */
[----:B------:R0:W-:Y:S04]  /*be60*/  STL.64 [R1+0x1b20], R14 ;  /* 0x001b200e01007387 */ /* 0x0001e80000100a00 */
[----:B------:R1:W-:Y:S04]  /*be70*/  STL.64 [R1+0x1750], R10 ;  /* 0x0017500a01007387 */ /* 0x0003e80000100a00 */
[----:B------:R-:W-:Y:S01]  /*be80*/  STL [R1+0xfb4], R19 ;  /* 0x000fb41301007387 */ /* 0x000fe20000100800 */
[----:B----4-:R-:W-:-:S02]  /*be90*/  LEA.HI.X.SX32 R9, R26, R17, 0x1, P4 ;  /* 0x000000111a097211 */ /* 0x010fc400020f0eff */
[----:B0-----:R-:W-:Y:S01]  /*bea0*/  IADD3 R14, P5, R27, R16, RZ ;  /* 0x000000101b0e7210 */ /* 0x001fe20007fbe0ff */
[----:B------:R0:W-:Y:S01]  /*beb0*/  STL.64 [R1+0x1748], R12 ;  /* 0x0017480c01007387 */ /* 0x0001e20000100a00 */
[----:B-1----:R-:W-:-:S03]  /*bec0*/  IMAD R11, R3, 0x7b, RZ ;  /* 0x0000007b030b7824 */ /* 0x002fc600078e02ff */
[----:B------:R1:W-:Y:S02]  /*bed0*/  STL.64 [R1+0xfa0], R8 ;  /* 0x000fa00801007387 */ /* 0x0003e40000100a00 */
[----:B------:R-:W-:Y:S02]  /*bee0*/  LEA.HI.X.SX32 R15, R11, R17, 0x1, P5 ;  /* 0x000000110b0f7211 */ /* 0x000fe400028f0eff */
[----:B0-----:R-:W-:-:S04]  /*bef0*/  IADD3 R12, P1, R26, R16, RZ ;  /* 0x000000101a0c7210 */ /* 0x001fc80007f3e0ff */
[----:B------:R-:W-:Y:S01]  /*bf00*/  LEA.HI.X.SX32 R13, R27, R17, 0x1, P1 ;  /* 0x000000111b0d7211 */ /* 0x000fe200008f0eff */
[----:B------:R-:W-:Y:S01]  /*bf10*/  STL.64 [R1+0x1b18], R14 ;  /* 0x001b180e01007387 */ /* 0x000fe20000100a00 */
[----:B-1----:R-:W-:-:S03]  /*bf20*/  IADD3 R8, P4, R28, R16, RZ ;  /* 0x000000101c087210 */ /* 0x002fc60007f9e0ff */
[----:B------:R0:W-:Y:S02]  /*bf30*/  STL.64 [R1+0x1740], R12 ;  /* 0x0017400c01007387 */ /* 0x0001e40000100a00 */
[C---:B0-----:R-:W-:Y:S02]  /*bf40*/  IMAD R12, R3.reuse, 0xf7, RZ ;  /* 0x000000f7030c7824 */ /* 0x041fe400078e02ff */
[----:B------:R0:W-:Y:S01]  /*bf50*/  STL.64 [R1+0xf90], R20 ;  /* 0x000f901401007387 */ /* 0x0001e20000100a00 */
[C---:B------:R-:W-:Y:S02]  /*bf60*/  IMAD R13, R3.reuse, 0x7c, RZ ;  /* 0x0000007c030d7824 */ /* 0x040fe400078e02ff */
[----:B------:R-:W-:Y:S01]  /*bf70*/  LEA.HI.X.SX32 R9, R12, R17, 0x1, P4 ;  /* 0x000000110c097211 */ /* 0x000fe200020f0eff */
[----:B------:R-:W-:Y:S01]  /*bf80*/  IMAD R14, R3, 0xf8, RZ ;  /* 0x000000f8030e7824 */ /* 0x000fe200078e02ff */
[----:B------:R-:W-:-:S03]  /*bf90*/  IADD3 R26, P1, R29, R16, RZ ;  /* 0x000000101d1a7210 */ /* 0x000fc60007f3e0ff */
[----:B------:R1:W-:Y:S01]  /*bfa0*/  STL.64 [R1+0x1738], R8 ;  /* 0x0017380801007387 */ /* 0x0003e20000100a00 */
[-C--:B0-----:R-:W-:Y:S02]  /*bfb0*/  IADD3 R20, P6, R13, R16.reuse, RZ ;  /* 0x000000100d147210 */ /* 0x081fe40007fde0ff */
[----:B------:R-:W-:Y:S01]  /*bfc0*/  IADD3 R24, P4, R14, R16, RZ ;  /* 0x000000100e187210 */ /* 0x000fe20007f9e0ff */
[----:B-1----:R-:W-:Y:S01]  /*bfd0*/  IMAD R9, R3, 0x1f, RZ ;  /* 0x0000001f03097824 */ /* 0x002fe200078e02ff */
[----:B------:R-:W-:Y:S01]  /*bfe0*/  LEA.HI.X.SX32 R21, R29, R17, 0x1, P6 ;  /* 0x000000111d157211 */ /* 0x000fe200030f0eff */
[----:B------:R-:W-:-:S03]  /*bff0*/  IMAD R22, R3, 0x1f0, RZ ;  /* 0x000001f003167824 */ /* 0x000fc600078e02ff */
[-C--:B------:R-:W-:Y:S02]  /*c000*/  LEA.HI.X.SX32 R27, R9, R17.reuse, 0x1, P1 ;  /* 0x00000011091b7211 */ /* 0x080fe400008f0eff */
[-C--:B------:R-:W-:Y:S01]  /*c010*/  LEA.HI.X.SX32 R25, R13, R17.reuse, 0x1, P4 ;  /* 0x000000110d197211 */ /* 0x080fe200020f0eff */
[----:B------:R-:W-:Y:S01]  /*c020*/  IMAD R10, R3, 0x3e4, RZ ;  /* 0x000003e4030a7824 */ /* 0x000fe200078e02ff */
[----:B------:R-:W-:Y:S01]  /*c030*/  IADD3 R6, P3, R6, R16, RZ ;  /* 0x0000001006067210 */ /* 0x000fe20007f7e0ff */
[----:B------:R-:W-:Y:S04]  /*c040*/  STL.64 [R1+0x1df8], R26 ;  /* 0x001df81a01007387 */ /* 0x000fe80000100a00 */
[----:B------:R0:W-:Y:S01]  /*c050*/  STL.64 [R1+0x1d00], R20 ;  /* 0x001d001401007387 */ /* 0x0001e20000100a00 */
[----:B------:R-:W-:-:S03]  /*c060*/  LEA.HI.X.SX32 R7, R22, R17, 0x1, P3 ;  /* 0x0000001116077211 */ /* 0x000fc600018f0eff */
[----:B------:R1:W-:Y:S01]  /*c070*/  STL.64 [R1+0x1b10], R24 ;  /* 0x001b101801007387 */ /* 0x0003e20000100a00 */
[-C--:B------:R-:W-:Y:S02]  /*c080*/  IADD3 R18, P2, R10, R16.reuse, RZ ;  /* 0x000000100a127210 */ /* 0x080fe40007f5e0ff */
[----:B0-----:R-:W-:Y:S01]  /*c090*/  IADD3 R20, P6, R22, R16, RZ ;  /* 0x0000001016147210 */ /* 0x001fe20007fde0ff */
[----:B-1----:R-:W-:-:S03]  /*c0a0*/  IMAD R24, R3, 0x1f2, RZ ;  /* 0x000001f203187824 */ /* 0x002fc600078e02ff */
[-C--:B------:R-:W-:Y:S01]  /*c0b0*/  LEA.HI.X.SX32 R21, R14, R17.reuse, 0x1, P6 ;  /* 0x000000110e157211 */ /* 0x080fe200030f0eff */
[----:B------:R0:W-:Y:S01]  /*c0c0*/  STL.64 [R1+0xf80], R6 ;  /* 0x000f800601007387 */ /* 0x0001e20000100a00 */
[C---:B------:R-:W-:Y:S01]  /*c0d0*/  IMAD R14, R3.reuse, 0x3f4, RZ ;  /* 0x000003f4030e7824 */ /* 0x040fe200078e02ff */
[CC--:B------:R-:W-:Y:S02]  /*c0e0*/  LEA.HI.X.SX32 R19, R24.reuse, R17.reuse, 0x1, P2 ;  /* 0x0000001118137211 */ /* 0x0c0fe400010f0eff */
[----:B------:R1:W-:Y:S01]  /*c0f0*/  STL.64 [R1+0x1730], R20 ;  /* 0x0017301401007387 */ /* 0x0003e20000100a00 */
[C---:B------:R-:W-:Y:S02]  /*c100*/  IMAD R15, R3.reuse, 0xfa, RZ ;  /* 0x000000fa030f7824 */ /* 0x040fe400078e02ff */
[C---:B------:R-:W-:Y:S01]  /*c110*/  IMAD R10, R3.reuse, 0x3e8, RZ ;  /* 0x000003e8030a7824 */ /* 0x040fe200078e02ff */
[----:B------:R2:W-:Y:S01]  /*c120*/  STL.64 [R1+0xf70], R18 ;  /* 0x000f701201007387 */ /* 0x0005e20000100a00 */
[-C--:B0-----:R-:W-:Y:S01]  /*c130*/  IADD3 R6, P3, R24, R16.reuse, RZ ;  /* 0x0000001018067210 */ /* 0x081fe20007f7e0ff */
[----:B-1----:R-:W-:Y:S01]  /*c140*/  IMAD R21, R3, 0xf9, RZ ;  /* 0x000000f903157824 */ /* 0x002fe200078e02ff */
[-C--:B------:R-:W-:Y:S01]  /*c150*/  IADD3 R22, P6, R15, R16.reuse, RZ ;  /* 0x000000100f167210 */ /* 0x080fe20007fde0ff */
[C---:B------:R-:W-:Y:S01]  /*c160*/  IMAD R20, R3.reuse, 0x1f4, RZ ;  /* 0x000001f403147824 */ /* 0x040fe200078e02ff */
[-C--:B--2---:R-:W-:Y:S01]  /*c170*/  IADD3 R18, P2, R14, R16.reuse, RZ ;  /* 0x000000100e127210 */ /* 0x084fe20007f5e0ff */
[----:B------:R-:W-:Y:S01]  /*c180*/  IMAD R14, R3, 0x7d, RZ ;  /* 0x0000007d030e7824 */ /* 0x000fe200078e02ff */
[----:B------:R-:W-:Y:S01]  /*c190*/  LEA.HI.X.SX32 R7, R21, R17, 0x1, P3 ;  /* 0x0000001115077211 */ /* 0x000fe200018f0eff */
[----:B------:R-:W-:Y:S01]  /*c1a0*/  IMAD R8, R3, 0x3ec, RZ ;  /* 0x000003ec03087824 */ /* 0x000fe200078e02ff */
[----:B------:R-:W-:-:S02]  /*c1b0*/  IADD3 R10, P5, R10, R16, RZ ;  /* 0x000000100a0a7210 */ /* 0x000fc40007fbe0ff */
[-C--:B------:R-:W-:Y:S01]  /*c1c0*/  LEA.HI.X.SX32 R23, R14, R17.reuse, 0x1, P6 ;  /* 0x000000110e177211 */ /* 0x080fe200030f0eff */
[----:B------:R0:W-:Y:S01]  /*c1d0*/  STL.64 [R1+0x1728], R6 ;  /* 0x0017280601007387 */ /* 0x0001e20000100a00 */
[----:B------:R-:W-:Y:S01]  /*c1e0*/  IMAD R14, R3, 0x1f6, RZ ;  /* 0x000001f6030e7824 */ /* 0x000fe200078e02ff */
[-C--:B------:R-:W-:Y:S02]  /*c1f0*/  IADD3 R8, P1, R8, R16.reuse, RZ ;  /* 0x0000001008087210 */ /* 0x080fe40007f3e0ff */
[-C--:B------:R-:W-:Y:S01]  /*c200*/  LEA.HI.X.SX32 R11, R20, R17.reuse, 0x1, P5 ;  /* 0x00000011140b7211 */ /* 0x080fe200028f0eff */
[----:B------:R-:W-:Y:S01]  /*c210*/  STL.64 [R1+0x1b08], R22 ;  /* 0x001b081601007387 */ /* 0x000fe20000100a00 */
[-C--:B------:R-:W-:Y:S02]  /*c220*/  LEA.HI.X.SX32 R9, R14, R17.reuse, 0x1, P1 ;  /* 0x000000110e097211 */ /* 0x080fe400008f0eff */
[-C--:B0-----:R-:W-:Y:S01]  /*c230*/  IADD3 R6, P3, R20, R16.reuse, RZ ;  /* 0x0000001014067210 */ /* 0x081fe20007f7e0ff */
[----:B------:R0:W-:Y:S03]  /*c240*/  STL.64 [R1+0xf60], R10 ;  /* 0x000f600a01007387 */ /* 0x0001e60000100a00 */
[----:B------:R-:W-:Y:S01]  /*c250*/  LEA.HI.X.SX32 R7, R15, R17, 0x1, P3 ;  /* 0x000000110f077211 */ /* 0x000fe200018f0eff */
[----:B------:R-:W-:Y:S01]  /*c260*/  IMAD R15, R3, 0x3f, RZ ;  /* 0x0000003f030f7824 */ /* 0x000fe200078e02ff */
[----:B------:R-:W-:-:S03]  /*c270*/  IADD3 R24, P5, R14, R16, RZ ;  /* 0x000000100e187210 */ /* 0x000fc60007fbe0ff */
[----:B------:R1:W-:Y:S01]  /*c280*/  STL.64 [R1+0x1720], R6 ;  /* 0x0017200601007387 */ /* 0x0003e20000100a00 */
[----:B0-----:R-:W-:-:S03]  /*c290*/  IMAD R11, R3, 0x7e, RZ ;  /* 0x0000007e030b7824 */ /* 0x001fc600078e02ff */
[----:B------:R0:W-:Y:S01]  /*c2a0*/  STL.64 [R1+0xf50], R8 ;  /* 0x000f500801007387 */ /* 0x0001e20000100a00 */
[C---:B------:R-:W-:Y:S02]  /*c2b0*/  IMAD R10, R3.reuse, 0xfc, RZ ;  /* 0x000000fc030a7824 */ /* 0x040fe400078e02ff */
[----:B------:R-:W-:Y:S01]  /*c2c0*/  IMAD R12, R3, 0x3f0, RZ ;  /* 0x000003f0030c7824 */ /* 0x000fe200078e02ff */
[----:B-1----:R-:W-:Y:S01]  /*c2d0*/  IADD3 R6, P3, R11, R16, RZ ;  /* 0x000000100b067210 */ /* 0x002fe20007f7e0ff */
[----:B0-----:R-:W-:-:S03]  /*c2e0*/  IMAD R9, R3, 0xfb, RZ ;  /* 0x000000fb03097824 */ /* 0x001fc600078e02ff */
[-C--:B------:R-:W-:Y:S01]  /*c2f0*/  LEA.HI.X.SX32 R7, R15, R17.reuse, 0x1, P3 ;  /* 0x000000110f077211 */ /* 0x080fe200018f0eff */
[----:B------:R-:W-:Y:S01]  /*c300*/  IMAD R14, R3, 0x1f8, RZ ;  /* 0x000001f8030e7824 */ /* 0x000fe200078e02ff */
[----:B------:R-:W-:Y:S01]  /*c310*/  LEA.HI.X.SX32 R25, R9, R17, 0x1, P5 ;  /* 0x0000001109197211 */ /* 0x000fe200028f0eff */
[----:B------:R-:W-:Y:S01]  /*c320*/  IMAD R21, R3, 0x3f8, RZ ;  /* 0x000003f803157824 */ /* 0x000fe200078e02ff */
[-C--:B------:R-:W-:Y:S02]  /*c330*/  IADD3 R20, P1, R10, R16.reuse, RZ ;  /* 0x000000100a147210 */ /* 0x080fe40007f3e0ff */
[-C--:B------:R-:W-:Y:S01]  /*c340*/  IADD3 R12, P4, R12, R16.reuse, RZ ;  /* 0x000000100c0c7210 */ /* 0x080fe20007f9e0ff */
[----:B------:R-:W-:Y:S01]  /*c350*/  STL.64 [R1+0x1718], R24 ;  /* 0x0017181801007387 */ /* 0x000fe20000100a00 */
[----:B------:R-:W-:-:S03]  /*c360*/  IADD3 R22, P6, R21, R16, RZ ;  /* 0x0000001015167210 */ /* 0x000fc60007fde0ff */
[----:B------:R0:W-:Y:S01]  /*c370*/  STL.64 [R1+0x1cf8], R6 ;  /* 0x001cf80601007387 */ /* 0x0001e20000100a00 */
[-C--:B------:R-:W-:Y:S02]  /*c380*/  LEA.HI.X.SX32 R21, R11, R17.reuse, 0x1, P1 ;  /* 0x000000110b157211 */ /* 0x080fe400008f0eff */
[CC--:B------:R-:W-:Y:S01]  /*c390*/  LEA.HI.X.SX32 R13, R14.reuse, R17.reuse, 0x1, P4 ;  /* 0x000000110e0d7211 */ /* 0x0c0fe200020f0eff */
[C---:B------:R-:W-:Y:S01]  /*c3a0*/  IMAD R11, R3.reuse, 0x1fa, RZ ;  /* 0x000001fa030b7824 */ /* 0x040fe200078e02ff */
[----:B0-----:R-:W-:Y:S01]  /*c3b0*/  IADD3 R6, P3, R14, R16, RZ ;  /* 0x000000100e067210 */ /* 0x001fe20007f7e0ff */
[----:B------:R-:W-:Y:S03]  /*c3c0*/  STL.64 [R1+0x1b00], R20 ;  /* 0x001b001401007387 */ /* 0x000fe60000100a00 */
[----:B------:R-:W-:Y:S01]  /*c3d0*/  LEA.HI.X.SX32 R7, R10, R17, 0x1, P3 ;  /* 0x000000110a077211 */ /* 0x000fe200018f0eff */
[----:B------:R0:W-:Y:S01]  /*c3e0*/  STL.64 [R1+0xf40], R12 ;  /* 0x000f400c01007387 */ /* 0x0001e20000100a00 */
[----:B------:R-:W-:-:S03]  /*c3f0*/  IMAD R15, R3, 0x202, RZ ;  /* 0x00000202030f7824 */ /* 0x000fc600078e02ff */
[----:B------:R1:W-:Y:S01]  /*c400*/  STL.64 [R1+0x1710], R6 ;  /* 0x0017100601007387 */ /* 0x0003e20000100a00 */
[-C--:B0-----:R-:W-:Y:S01]  /*c410*/  IADD3 R12, P4, R11, R16.reuse, RZ ;  /* 0x000000100b0c7210 */ /* 0x081fe20007f9e0ff */
[----:B-1----:R-:W-:Y:S01]  /*c420*/  IMAD R7, R3, 0xfd, RZ ;  /* 0x000000fd03077824 */ /* 0x002fe200078e02ff */
[----:B------:R-:W-:Y:S01]  /*c430*/  IADD3 R20, P1, R15, R16, RZ ;  /* 0x000000100f147210 */ /* 0x000fe20007f3e0ff */
[----:B------:R-:W-:-:S03]  /*c440*/  IMAD R15, R3, 0xfe, RZ ;  /* 0x000000fe030f7824 */ /* 0x000fc600078e02ff */
[----:B------:R-:W-:Y:S01]  /*c450*/  LEA.HI.X.SX32 R13, R7, R17, 0x1, P4 ;  /* 0x00000011070d7211 */ /* 0x000fe200020f0eff */
[----:B------:R-:W-:Y:S01]  /*c460*/  IMAD R6, R3, 0x1fc, RZ ;  /* 0x000001fc03067824 */ /* 0x000fe200078e02ff */
[----:B------:R-:W-:-:S03]  /*c470*/  IADD3 R24, P3, R15, R16, RZ ;  /* 0x000000100f187210 */ /* 0x000fc60007f7e0ff */
[----:B------:R0:W-:Y:S01]  /*c480*/  STL.64 [R1+0x1708], R12 ;  /* 0x0017080c01007387 */ /* 0x0001e20000100a00 */
[----:B------:R-:W-:Y:S01]  /*c490*/  IMAD R8, R3, 0x3fc, RZ ;  /* 0x000003fc03087824 */ /* 0x000fe200078e02ff */
[-C--:B------:R-:W-:Y:S01]  /*c4a0*/  LEA.HI.X.SX32 R19, R11, R17.reuse, 0x1, P2 ;  /* 0x000000110b137211 */ /* 0x080fe200010f0eff */
[C---:B------:R-:W-:Y:S01]  /*c4b0*/  IMAD R7, R3.reuse, 0x1fe, RZ ;  /* 0x000001fe03077824 */ /* 0x040fe200078e02ff */
[----:B------:R-:W-:Y:S01]  /*c4c0*/  LEA.HI.X.SX32 R23, R6, R17, 0x1, P6 ;  /* 0x0000001106177211 */ /* 0x000fe200030f0eff */
[----:B0-----:R-:W-:Y:S01]  /*c4d0*/  IMAD R13, R3, 0x7f, RZ ;  /* 0x0000007f030d7824 */ /* 0x001fe200078e02ff */
[----:B------:R-:W-:-:S04]  /*c4e0*/  IADD3 R8, P5, R8, R16, RZ ;  /* 0x0000001008087210 */ /* 0x000fc80007fbe0ff */
[-C--:B------:R-:W-:Y:S01]  /*c4f0*/  LEA.HI.X.SX32 R25, R13, R17.reuse, 0x1, P3 ;  /* 0x000000110d197211 */ /* 0x080fe200018f0eff */
[----:B------:R0:W-:Y:S01]  /*c500*/  STL.64 [R1+0xf30], R18 ;  /* 0x000f301201007387 */ /* 0x0001e20000100a00 */
[----:B------:R-:W-:-:S03]  /*c510*/  LEA.HI.X.SX32 R9, R7, R17, 0x1, P5 ;  /* 0x0000001107097211 */ /* 0x000fc600028f0eff */
[----:B------:R-:W-:Y:S04]  /*c520*/  STL.64 [R1+0x1af8], R24 ;  /* 0x001af81801007387 */ /* 0x000fe80000100a00 */
[----:B------:R1:W-:Y:S01]  /*c530*/  STL.64 [R1+0xf20], R22 ;  /* 0x000f201601007387 */ /* 0x0003e20000100a00 */
[----:B0-----:R-:W-:Y:S01]  /*c540*/  IADD3 R18, P4, R6, R16, RZ ;  /* 0x0000001006127210 */ /* 0x001fe20007f9e0ff */
[----:B------:R-:W-:-:S03]  /*c550*/  IMAD R6, R3, 0x102, RZ ;  /* 0x0000010203067824 */ /* 0x000fc600078e02ff */
[----:B------:R-:W-:Y:S02]  /*c560*/  LEA.HI.X.SX32 R19, R15, R17, 0x1, P4 ;  /* 0x000000110f137211 */ /* 0x000fe400020f0eff */
[----:B-1----:R-:W-:Y:S01]  /*c570*/  IADD3 R22, P6, R7, R16, RZ ;  /* 0x0000001007167210 */ /* 0x002fe20007fde0ff */
[C---:B------:R-:W-:Y:S01]  /*c580*/  IMAD R7, R3.reuse, 0x101, RZ ;  /* 0x0000010103077824 */ /* 0x040fe200078e02ff */
[----:B------:R0:W-:Y:S01]  /*c590*/  STL.64 [R1+0xf10], R8 ;  /* 0x000f100801007387 */ /* 0x0001e20000100a00 */
[----:B------:R-:W-:-:S03]  /*c5a0*/  IMAD R10, R3, 0x204, RZ ;  /* 0x00000204030a7824 */ /* 0x000fc600078e02ff */
[-C--:B------:R-:W-:Y:S01]  /*c5b0*/  LEA.HI.X.SX32 R21, R7, R17.reuse, 0x1, P1 ;  /* 0x0000001107157211 */ /* 0x080fe200008f0eff */
[----:B------:R1:W-:Y:S01]  /*c5c0*/  STL.64 [R1+0x1700], R18 ;  /* 0x0017001201007387 */ /* 0x0003e20000100a00 */
[C---:B------:R-:W-:Y:S02]  /*c5d0*/  IMAD R7, R3.reuse, 0x81, RZ ;  /* 0x0000008103077824 */ /* 0x040fe400078e02ff */
[C---:B------:R-:W-:Y:S02]  /*c5e0*/  IMAD R12, R3.reuse, 0x206, RZ ;  /* 0x00000206030c7824 */ /* 0x040fe400078e02ff */
[C---:B0-----:R-:W-:Y:S01]  /*c5f0*/  IMAD R9, R3.reuse, 0xff, RZ ;  /* 0x000000ff03097824 */ /* 0x041fe200078e02ff */
[-C--:B-1----:R-:W-:Y:S01]  /*c600*/  IADD3 R18, P5, R6, R16.reuse, RZ ;  /* 0x0000001006127210 */ /* 0x082fe20007fbe0ff */
[----:B------:R-:W-:Y:S01]  /*c610*/  IMAD R8, R3, 0x20a, RZ ;  /* 0x0000020a03087824 */ /* 0x000fe200078e02ff */
[-C--:B------:R-:W-:Y:S02]  /*c620*/  IADD3 R10, P2, R10, R16.reuse, RZ ;  /* 0x000000100a0a7210 */ /* 0x080fe40007f5e0ff */
[-C--:B------:R-:W-:Y:S01]  /*c630*/  LEA.HI.X.SX32 R19, R7, R17.reuse, 0x1, P5 ;  /* 0x0000001107137211 */ /* 0x080fe200028f0eff */
[----:B------:R-:W-:Y:S01]  /*c640*/  IMAD R7, R3, 0x103, RZ ;  /* 0x0000010303077824 */ /* 0x000fe200078e02ff */
[----:B------:R-:W-:Y:S01]  /*c650*/  LEA.HI.X.SX32 R23, R9, R17, 0x1, P6 ;  /* 0x0000001109177211 */ /* 0x000fe200030f0eff */
[----:B------:R-:W-:Y:S01]  /*c660*/  IMAD R9, R3, 0x20c, RZ ;  /* 0x0000020c03097824 */ /* 0x000fe200078e02ff */
[----:B------:R-:W-:-:S02]  /*c670*/  IADD3 R12, P3, R12, R16, RZ ;  /* 0x000000100c0c7210 */ /* 0x000fc40007f7e0ff */
[-C--:B------:R-:W-:Y:S01]  /*c680*/  LEA.HI.X.SX32 R11, R6, R17.reuse, 0x1, P2 ;  /* 0x00000011060b7211 */ /* 0x080fe200010f0eff */
[----:B------:R0:W-:Y:S01]  /*c690*/  STL.64 [R1+0x16f8], R22 ;  /* 0x0016f81601007387 */ /* 0x0001e20000100a00 */
[----:B------:R-:W-:-:S03]  /*c6a0*/  LEA.HI.X.SX32 R13, R7, R17, 0x1, P3 ;  /* 0x00000011070d7211 */ /* 0x000fc600018f0eff */
[----:B------:R1:W-:Y:S01]  /*c6b0*/  STL.64 [R1+0x16f0], R20 ;  /* 0x0016f01401007387 */ /* 0x0003e20000100a00 */
[----:B------:R-:W-:-:S03]  /*c6c0*/  IMAD R14, R3, 0x208, RZ ;  /* 0x00000208030e7824 */ /* 0x000fc600078e02ff */
[----:B------:R-:W-:Y:S01]  /*c6d0*/  STL.64 [R1+0x1ae8], R18 ;  /* 0x001ae81201007387 */ /* 0x000fe20000100a00 */
[-C--:B0-----:R-:W-:Y:S01]  /*c6e0*/  IADD3 R22, P6, R8, R16.reuse, RZ ;  /* 0x0000001008167210 */ /* 0x081fe20007fde0ff */
[----:B------:R-:W-:Y:S02]  /*c6f0*/  IMAD R8, R3, 0x82, RZ ;  /* 0x0000008203087824 */ /* 0x000fe400078e02ff */
[----:B------:R0:W-:Y:S01]  /*c700*/  STL.64 [R1+0x16e8], R10 ;  /* 0x0016e80a01007387 */ /* 0x0001e20000100a00 */
[-C--:B-1----:R-:W-:Y:S01]  /*c710*/  IADD3 R20, P1, R9, R16.reuse, RZ ;  /* 0x0000001009147210 */ /* 0x082fe20007f3e0ff */
[----:B------:R-:W-:Y:S02]  /*c720*/  IMAD R9, R3, 0x104, RZ ;  /* 0x0000010403097824 */ /* 0x000fe400078e02ff */
[----:B------:R1:W-:Y:S01]  /*c730*/  STL.64 [R1+0x16e0], R12 ;  /* 0x0016e00c01007387 */ /* 0x0003e20000100a00 */
[-C--:B------:R-:W-:Y:S02]  /*c740*/  IADD3 R24, P5, R8, R16.reuse, RZ ;  /* 0x0000001008187210 */ /* 0x080fe40007fbe0ff */
[----:B------:R-:W-:-:S02]  /*c750*/  IADD3 R14, P4, R14, R16, RZ ;  /* 0x000000100e0e7210 */ /* 0x000fc40007f9e0ff */
[----:B0-----:R-:W-:Y:S01]  /*c760*/  IADD3 R10, P2, R9, R16, RZ ;  /* 0x00000010090a7210 */ /* 0x001fe20007f5e0ff */
[----:B-1----:R-:W-:-:S03]  /*c770*/  IMAD R13, R3, 0x41, RZ ;  /* 0x00000041030d7824 */ /* 0x002fc600078e02ff */
[-C--:B------:R-:W-:Y:S02]  /*c780*/  LEA.HI.X.SX32 R11, R8, R17.reuse, 0x1, P2 ;  /* 0x00000011080b7211 */ /* 0x080fe400010f0eff */
[-C--:B------:R-:W-:Y:S02]  /*c790*/  LEA.HI.X.SX32 R15, R9, R17.reuse, 0x1, P4 ;  /* 0x00000011090f7211 */ /* 0x080fe400020f0eff */
[----:B------:R-:W-:Y:S01]  /*c7a0*/  LEA.HI.X.SX32 R25, R13, R17, 0x1, P5 ;  /* 0x000000110d197211 */ /* 0x000fe200028f0eff */
[----:B------:R-:W-:-:S04]  /*c7b0*/  IMAD R19, R3, 0x106, RZ ;  /* 0x0000010603137824 */ /* 0x000fc800078e02ff */
[----:B------:R-:W-:Y:S01]  /*c7c0*/  STL.64 [R1+0x1ce8], R24 ;  /* 0x001ce81801007387 */ /* 0x000fe20000100a00 */
[----:B------:R-:W-:-:S03]  /*c7d0*/  IMAD R18, R3, 0x83, RZ ;  /* 0x0000008303127824 */ /* 0x000fc600078e02ff */
[----:B------:R0:W-:Y:S04]  /*c7e0*/  STL.64 [R1+0x1ae0], R10 ;  /* 0x001ae00a01007387 */ /* 0x0001e80000100a00 */
[----:B------:R1:W-:Y:S01]  /*c7f0*/  STL.64 [R1+0x16d8], R14 ;  /* 0x0016d80e01007387 */ /* 0x0003e20000100a00 */
[----:B------:R-:W-:Y:S01]  /*c800*/  IMAD R6, R3, 0x20e, RZ ;  /* 0x0000020e03067824 */ /* 0x000fe200078e02ff */
[----:B0-----:R-:W-:Y:S01]  /*c810*/  IADD3 R10, P2, R19, R16, RZ ;  /* 0x00000010130a7210 */ /* 0x001fe20007f5e0ff */
[----:B-1----:R-:W-:-:S03]  /*c820*/  IMAD R15, R3, 0x105, RZ ;  /* 0x00000105030f7824 */ /* 0x002fc600078e02ff */
[-C--:B------:R-:W-:Y:S02]  /*c830*/  LEA.HI.X.SX32 R11, R18, R17.reuse, 0x1, P2 ;  /* 0x00000011120b7211 */ /* 0x080fe400010f0eff */
[----:B------:R-:W-:Y:S02]  /*c840*/  LEA.HI.X.SX32 R23, R15, R17, 0x1, P6 ;  /* 0x000000110f177211 */ /* 0x000fe400030f0eff */
[----:B------:R-:W-:-:S03]  /*c850*/  IADD3 R6, P3, R6, R16, RZ ;  /* 0x0000001006067210 */ /* 0x000fc60007f7e0ff */
[----:B------:R-:W-:Y:S04]  /*c860*/  STL.64 [R1+0x16d0], R22 ;  /* 0x0016d01601007387 */ /* 0x000fe80000100a00 */
[----:B------:R0:W-:Y:S01]  /*c870*/  STL.64 [R1+0x1ad8], R10 ;  /* 0x001ad80a01007387 */ /* 0x0001e20000100a00 */
[----:B------:R-:W-:Y:S01]  /*c880*/  IMAD R24, R3, 0x42, RZ ;  /* 0x0000004203187824 */ /* 0x000fe200078e02ff */
[----:B------:R-:W-:Y:S01]  /*c890*/  LEA.HI.X.SX32 R21, R19, R17, 0x1, P1 ;  /* 0x0000001113157211 */ /* 0x000fe200008f0eff */
[C---:B------:R-:W-:Y:S02]  /*c8a0*/  IMAD R18, R3.reuse, 0x84, RZ ;  /* 0x0000008403127824 */ /* 0x040fe400078e02ff */
[C---:B0-----:R-:W-:Y:S02]  /*c8b0*/  IMAD R10, R3.reuse, 0x107, RZ ;  /* 0x00000107030a7824 */ /* 0x041fe400078e02ff */
[----:B------:R-:W-:-:S03]  /*c8c0*/  IMAD R11, R3, 0x108, RZ ;  /* 0x00000108030b7824 */ /* 0x000fc600078e02ff */
[-C--:B------:R-:W-:Y:S01]  /*c8d0*/  LEA.HI.X.SX32 R7, R10, R17.reuse, 0x1, P3 ;  /* 0x000000110a077211 */ /* 0x080fe200018f0eff */
[----:B------:R-:W-:Y:S01]  /*c8e0*/  IMAD R19, R3, 0x21, RZ ;  /* 0x0000002103137824 */ /* 0x000fe200078e02ff */
[-C--:B------:R-:W-:Y:S01]  /*c8f0*/  IADD3 R22, P2, R24, R16.reuse, RZ ;  /* 0x0000001018167210 */ /* 0x080fe20007f5e0ff */
[----:B------:R0:W-:Y:S04]  /*c900*/  STL.64 [R1+0x16c8], R20 ;  /* 0x0016c81401007387 */ /* 0x0001e80000100a00 */
[----:B------:R1:W-:Y:S01]  /*c910*/  STL.64 [R1+0x16c0], R6 ;  /* 0x0016c00601007387 */ /* 0x0003e20000100a00 */
[----:B------:R-:W-:Y:S01]  /*c920*/  LEA.HI.X.SX32 R23, R19, R17, 0x1, P2 ;  /* 0x0000001113177211 */ /* 0x000fe200010f0eff */
[----:B------:R-:W-:Y:S01]  /*c930*/  IMAD R12, R3, 0x210, RZ ;  /* 0x00000210030c7824 */ /* 0x000fe200078e02ff */
[----:B0-----:R-:W-:-:S02]  /*c940*/  IADD3 R20, P1, R18, R16, RZ ;  /* 0x0000001012147210 */ /* 0x001fc40007f3e0ff */
[-C--:B-1----:R-:W-:Y:S02]  /*c950*/  IADD3 R6, P3, R11, R16.reuse, RZ ;  /* 0x000000100b067210 */ /* 0x082fe40007f7e0ff */
[-C--:B------:R-:W-:Y:S01]  /*c960*/  LEA.HI.X.SX32 R21, R24, R17.reuse, 0x1, P1 ;  /* 0x0000001118157211 */ /* 0x080fe200008f0eff */
[C---:B------:R-:W-:Y:S01]  /*c970*/  IMAD R10, R3.reuse, 0x216, RZ ;  /* 0x00000216030a7824 */ /* 0x040fe200078e02ff */
[----:B------:R-:W-:Y:S01]  /*c980*/  LEA.HI.X.SX32 R7, R18, R17, 0x1, P3 ;  /* 0x0000001112077211 */ /* 0x000fe200018f0eff */
[----:B------:R-:W-:Y:S01]  /*c990*/  IMAD R8, R3, 0x212, RZ ;  /* 0x0000021203087824 */ /* 0x000fe200078e02ff */
[----:B------:R0:W-:Y:S01]  /*c9a0*/  STL.64 [R1+0x1de8], R22 ;  /* 0x001de81601007387 */ /* 0x0001e20000100a00 */
[----:B------:R-:W-:-:S03]  /*c9b0*/  IADD3 R12, P5, R12, R16, RZ ;  /* 0x000000100c0c7210 */ /* 0x000fc60007fbe0ff */
[----:B------:R-:W-:Y:S01]  /*c9c0*/  STL.64 [R1+0x1ce0], R20 ;  /* 0x001ce01401007387 */ /* 0x000fe20000100a00 */
[----:B------:R-:W-:-:S03]  /*c9d0*/  IADD3 R8, P4, R8, R16, RZ ;  /* 0x0000001008087210 */ /* 0x000fc60007f9e0ff */
[----:B------:R1:W-:Y:S01]  /*c9e0*/  STL.64 [R1+0x1ad0], R6 ;  /* 0x001ad00601007387 */ /* 0x0003e20000100a00 */
[C---:B------:R-:W-:Y:S01]  /*c9f0*/  IMAD R14, R3.reuse, 0x214, RZ ;  /* 0x00000214030e7824 */ /* 0x040fe200078e02ff */
[-C--:B0-----:R-:W-:Y:S01]  /*ca00*/  IADD3 R22, P2, R10, R16.reuse, RZ ;  /* 0x000000100a167210 */ /* 0x081fe20007f5e0ff */
[----:B------:R-:W-:Y:S01]  /*ca10*/  IMAD R10, R3, 0x10a, RZ ;  /* 0x0000010a030a7824 */ /* 0x000fe200078e02ff */
[----:B------:R-:W-:Y:S01]  /*ca20*/  LEA.HI.X.SX32 R13, R11, R17, 0x1, P5 ;  /* 0x000000110b0d7211 */ /* 0x000fe200028f0eff */
[C---:B------:R-:W-:Y:S02]  /*ca30*/  IMAD R19, R3.reuse, 0x218, RZ ;  /* 0x0000021803137824 */ /* 0x040fe400078e02ff */
[C---:B-1----:R-:W-:Y:S01]  /*ca40*/  IMAD R7, R3.reuse, 0x109, RZ ;  /* 0x0000010903077824 */ /* 0x042fe200078e02ff */
[----:B------:R-:W-:Y:S01]  /*ca50*/  IADD3 R18, P3, R10, R16, RZ ;  /* 0x000000100a127210 */ /* 0x000fe20007f7e0ff */
[----:B------:R-:W-:-:S03]  /*ca60*/  IMAD R11, R3, 0x85, RZ ;  /* 0x00000085030b7824 */ /* 0x000fc600078e02ff */
[-C--:B------:R-:W-:Y:S01]  /*ca70*/  LEA.HI.X.SX32 R9, R7, R17.reuse, 0x1, P4 ;  /* 0x0000001107097211 */ /* 0x080fe200020f0eff */
[----:B------:R-:W-:Y:S01]  /*ca80*/  STL.64 [R1+0x16b8], R12 ;  /* 0x0016b80c01007387 */ /* 0x000fe20000100a00 */
[-C--:B------:R-:W-:Y:S02]  /*ca90*/  IADD3 R14, P6, R14, R16.reuse, RZ ;  /* 0x000000100e0e7210 */ /* 0x080fe40007fde0ff */
[----:B------:R-:W-:Y:S01]  /*caa0*/  IADD3 R20, P1, R19, R16, RZ ;  /* 0x0000001013147210 */ /* 0x000fe20007f3e0ff */
[----:B------:R0:W-:Y:S01]  /*cab0*/  STL.64 [R1+0x16b0], R8 ;  /* 0x0016b00801007387 */ /* 0x0001e20000100a00 */
[-C--:B------:R-:W-:Y:S01]  /*cac0*/  LEA.HI.X.SX32 R19, R11, R17.reuse, 0x1, P3 ;  /* 0x000000110b137211 */ /* 0x080fe200018f0eff */
[C---:B------:R-:W-:Y:S01]  /*cad0*/  IMAD R11, R3.reuse, 0x10b, RZ ;  /* 0x0000010b030b7824 */ /* 0x040fe200078e02ff */
[-C--:B------:R-:W-:Y:S01]  /*cae0*/  LEA.HI.X.SX32 R15, R10, R17.reuse, 0x1, P6 ;  /* 0x000000110a0f7211 */ /* 0x080fe200030f0eff */
[----:B------:R-:W-:Y:S02]  /*caf0*/  IMAD R24, R3, 0x43, RZ ;  /* 0x0000004303187824 */ /* 0x000fe400078e02ff */
[----:B------:R1:W-:Y:S01]  /*cb00*/  STL.64 [R1+0x1ac8], R18 ;  /* 0x001ac81201007387 */ /* 0x0003e20000100a00 */
[----:B------:R-:W-:Y:S01]  /*cb10*/  LEA.HI.X.SX32 R23, R11, R17, 0x1, P2 ;  /* 0x000000110b177211 */ /* 0x000fe200010f0eff */
[----:B0-----:R-:W-:-:S02]  /*cb20*/  IMAD R8, R3, 0x86, RZ ;  /* 0x0000008603087824 */ /* 0x001fc400078e02ff */
[C---:B------:R-:W-:Y:S01]  /*cb30*/  IMAD R9, R3.reuse, 0x10c, RZ ;  /* 0x0000010c03097824 */ /* 0x040fe200078e02ff */
[----:B------:R0:W-:Y:S01]  /*cb40*/  STL.64 [R1+0x16a8], R14 ;  /* 0x0016a80e01007387 */ /* 0x0001e20000100a00 */
[C---:B------:R-:W-:Y:S01]  /*cb50*/  IMAD R10, R3.reuse, 0x21e, RZ ;  /* 0x0000021e030a7824 */ /* 0x040fe200078e02ff */
[-C--:B-1----:R-:W-:Y:S01]  /*cb60*/  IADD3 R18, P3, R8, R16.reuse, RZ ;  /* 0x0000001008127210 */ /* 0x082fe20007f7e0ff */
[C---:B------:R-:W-:Y:S01]  /*cb70*/  IMAD R6, R3.reuse, 0x21a, RZ ;  /* 0x0000021a03067824 */ /* 0x040fe200078e02ff */
[----:B------:R1:W-:Y:S01]  /*cb80*/  STL.64 [R1+0x16a0], R22 ;  /* 0x0016a01601007387 */ /* 0x0003e20000100a00 */
[----:B------:R-:W-:Y:S01]  /*cb90*/  IMAD R11, R3, 0x220, RZ ;  /* 0x00000220030b7824 */ /* 0x000fe200078e02ff */
[----:B------:R-:W-:Y:S02]  /*cba0*/  LEA.HI.X.SX32 R19, R24, R17, 0x1, P3 ;  /* 0x0000001118137211 */ /* 0x000fe400018f0eff */
[-C--:B0-----:R-:W-:Y:S02]  /*cbb0*/  IADD3 R14, P6, R9, R16.reuse, RZ ;  /* 0x00000010090e7210 */ /* 0x081fe40007fde0ff */
[----:B------:R-:W-:-:S02]  /*cbc0*/  IADD3 R12, P5, R6, R16, RZ ;  /* 0x00000010060c7210 */ /* 0x000fc40007fbe0ff */
[-C--:B------:R-:W-:Y:S02]  /*cbd0*/  LEA.HI.X.SX32 R15, R8, R17.reuse, 0x1, P6 ;  /* 0x00000011080f7211 */ /* 0x080fe400030f0eff */
[----:B-1----:R-:W-:Y:S01]  /*cbe0*/  IADD3 R22, P2, R10, R16, RZ ;  /* 0x000000100a167210 */ /* 0x002fe20007f5e0ff */
[----:B------:R-:W-:Y:S01]  /*cbf0*/  IMAD R10, R3, 0x10e, RZ ;  /* 0x0000010e030a7824 */ /* 0x000fe200078e02ff */
[----:B------:R-:W-:Y:S01]  /*cc00*/  LEA.HI.X.SX32 R21, R9, R17, 0x1, P1 ;  /* 0x0000001109157211 */ /* 0x000fe200008f0eff */
[C---:B------:R-:W-:Y:S01]  /*cc10*/  IMAD R6, R3.reuse, 0x21c, RZ ;  /* 0x0000021c03067824 */ /* 0x040fe200078e02ff */
[----:B------:R0:W-:Y:S01]  /*cc20*/  STL.64 [R1+0x1cd8], R18 ;  /* 0x001cd81201007387 */ /* 0x0001e20000100a00 */
[----:B------:R-:W-:-:S03]  /*cc30*/  IMAD R9, R3, 0x10d, RZ ;  /* 0x0000010d03097824 */ /* 0x000fc600078e02ff */
[----:B------:R1:W-:Y:S01]  /*cc40*/  STL.64 [R1+0x1ac0], R14 ;  /* 0x001ac00e01007387 */ /* 0x0003e20000100a00 */
[-C--:B------:R-:W-:Y:S02]  /*cc50*/  IADD3 R6, P4, R6, R16.reuse, RZ ;  /* 0x0000001006067210 */ /* 0x080fe40007f9e0ff */
[-C--:B------:R-:W-:Y:S02]  /*cc60*/  LEA.HI.X.SX32 R13, R9, R17.reuse, 0x1, P5 ;  /* 0x00000011090d7211 */ /* 0x080fe400028f0eff */
[-C--:B0-----:R-:W-:Y:S01]  /*cc70*/  IADD3 R18, P3, R11, R16.reuse, RZ ;  /* 0x000000100b127210 */ /* 0x081fe20007f7e0ff */
[----:B------:R-:W-:Y:S01]  /*cc80*/  IMAD R11, R3, 0x87, RZ ;  /* 0x00000087030b7824 */ /* 0x000fe200078e02ff */
[C---:B-1----:R-:W-:Y:S01]  /*cc90*/  IADD3 R14, P6, R10.reuse, R16, RZ ;  /* 0x000000100a0e7210 */ /* 0x042fe20007fde0ff */
[----:B------:R-:W-:Y:S01]  /*cca0*/  STL.64 [R1+0x1698], R20 ;  /* 0x0016981401007387 */ /* 0x000fe20000100a00 */
[-C--:B------:R-:W-:Y:S02]  /*ccb0*/  LEA.HI.X.SX32 R7, R10, R17.reuse, 0x1, P4 ;  /* 0x000000110a077211 */ /* 0x080fe400020f0eff */
[----:B------:R-:W-:Y:S01]  /*ccc0*/  LEA.HI.X.SX32 R15, R11, R17, 0x1, P6 ;  /* 0x000000110b0f7211 */ /* 0x000fe200030f0eff */
[----:B------:R0:W-:Y:S01]  /*ccd0*/  STL.64 [R1+0x1690], R12 ;  /* 0x0016900c01007387 */ /* 0x0001e20000100a00 */
[----:B------:R-:W-:-:S03]  /*cce0*/  IMAD R25, R3, 0x10f, RZ ;  /* 0x0000010f03197824 */ /* 0x000fc600078e02ff */
[----:B------:R1:W-:Y:S01]  /*ccf0*/  STL.64 [R1+0x1ab8], R14 ;  /* 0x001ab80e01007387 */ /* 0x0003e20000100a00 */
[----:B------:R-:W-:-:S03]  /*cd00*/  IMAD R24, R3, 0x44, RZ ;  /* 0x0000004403187824 */ /* 0x000fc600078e02ff */
[----:B------:R2:W-:Y:S01]  /*cd10*/  STL.64 [R1+0x1688], R6 ;  /* 0x0016880601007387 */ /* 0x0005e20000100a00 */
[----:B0-----:R-:W-:Y:S01]  /*cd20*/  IMAD R12, R3, 0x22, RZ ;  /* 0x00000022030c7824 */ /* 0x001fe200078e02ff */
[----:B------:R-:W-:-:S04]  /*cd30*/  LEA.HI.X.SX32 R23, R25, R17, 0x1, P2 ;  /* 0x0000001119177211 */ /* 0x000fc800010f0eff */
[-C--:B-1----:R-:W-:Y:S01]  /*cd40*/  IADD3 R14, P6, R12, R16.reuse, RZ ;  /* 0x000000100c0e7210 */ /* 0x082fe20007fde0ff */
[C---:B--2---:R-:W-:Y:S01]  /*cd50*/  IMAD R6, R3.reuse, 0x11, RZ ;  /* 0x0000001103067824 */ /* 0x044fe200078e02ff */
[----:B------:R-:W-:Y:S01]  /*cd60*/  IADD3 R10, P4, R24, R16, RZ ;  /* 0x00000010180a7210 */ /* 0x000fe20007f9e0ff */
[----:B------:R-:W-:-:S03]  /*cd70*/  IMAD R13, R3, 0x110, RZ ;  /* 0x00000110030d7824 */ /* 0x000fc600078e02ff */
[-C--:B------:R-:W-:Y:S01]  /*cd80*/  LEA.HI.X.SX32 R15, R6, R17.reuse, 0x1, P6 ;  /* 0x00000011060f7211 */ /* 0x080fe200030f0eff */
[C---:B------:R-:W-:Y:S01]  /*cd90*/  IMAD R7, R3.reuse, 0x88, RZ ;  /* 0x0000008803077824 */ /* 0x040fe200078e02ff */
[----:B------:R0:W-:Y:S01]  /*cda0*/  STL.64 [R1+0x1680], R22 ;  /* 0x0016801601007387 */ /* 0x0001e20000100a00 */
[----:B------:R-:W-:Y:S01]  /*cdb0*/  LEA.HI.X.SX32 R11, R12, R17, 0x1, P4 ;  /* 0x000000110c0b7211 */ /* 0x000fe200020f0eff */
[C---:B------:R-:W-:Y:S02]  /*cdc0*/  IMAD R8, R3.reuse, 0x222, RZ ;  /* 0x0000022203087824 */ /* 0x040fe400078e02ff */
[----:B------:R1:W-:Y:S01]  /*cdd0*/  STL.64 [R1+0x1e68], R14 ;  /* 0x001e680e01007387 */ /* 0x0003e20000100a00 */
[----:B------:R-:W-:Y:S02]  /*cde0*/  IMAD R6, R3, 0x226, RZ ;  /* 0x0000022603067824 */ /* 0x000fe400078e02ff */
[-C--:B------:R-:W-:Y:S01]  /*cdf0*/  IADD3 R20, P1, R8, R16.reuse, RZ ;  /* 0x0000001008147210 */ /* 0x080fe20007f3e0ff */
[----:B------:R2:W-:Y:S01]  /*ce00*/  STL.64 [R1+0x1de0], R10 ;  /* 0x001de00a01007387 */ /* 0x0005e20000100a00 */
[----:B0-----:R-:W-:-:S02]  /*ce10*/  IADD3 R22, P2, R7, R16, RZ ;  /* 0x0000001007167210 */ /* 0x001fc40007f5e0ff */
[-C--:B-1----:R-:W-:Y:S02]  /*ce20*/  IADD3 R14, P6, R13, R16.reuse, RZ ;  /* 0x000000100d0e7210 */ /* 0x082fe40007fde0ff */
[-C--:B------:R-:W-:Y:S02]  /*ce30*/  LEA.HI.X.SX32 R23, R24, R17.reuse, 0x1, P2 ;  /* 0x0000001118177211 */ /* 0x080fe400010f0eff */
[-C--:B------:R-:W-:Y:S01]  /*ce40*/  LEA.HI.X.SX32 R15, R7, R17.reuse, 0x1, P6 ;  /* 0x00000011070f7211 */ /* 0x080fe200030f0eff */
[C---:B------:R-:W-:Y:S01]  /*ce50*/  IMAD R7, R3.reuse, 0x111, RZ ;  /* 0x0000011103077824 */ /* 0x040fe200078e02ff */
[----:B--2---:R-:W-:Y:S01]  /*ce60*/  IADD3 R10, P4, R6, R16, RZ ;  /* 0x00000010060a7210 */ /* 0x004fe20007f9e0ff */
[----:B------:R-:W-:Y:S01]  /*ce70*/  IMAD R6, R3, 0x112, RZ ;  /* 0x0000011203067824 */ /* 0x000fe200078e02ff */
[----:B------:R-:W-:Y:S02]  /*ce80*/  STL.64 [R1+0x1cd0], R22 ;  /* 0x001cd01601007387 */ /* 0x000fe40000100a00 */
[----:B------:R-:W-:Y:S01]  /*ce90*/  LEA.HI.X.SX32 R21, R7, R17, 0x1, P1 ;  /* 0x0000001107157211 */ /* 0x000fe200008f0eff */
[C---:B------:R-:W-:Y:S01]  /*cea0*/  IMAD R7, R3.reuse, 0x89, RZ ;  /* 0x0000008903077824 */ /* 0x040fe200078e02ff */
[----:B------:R0:W-:Y:S01]  /*ceb0*/  STL.64 [R1+0x1ab0], R14 ;  /* 0x001ab00e01007387 */ /* 0x0001e20000100a00 */
[----:B------:R-:W-:-:S02]  /*cec0*/  IMAD R8, R3, 0x224, RZ ;  /* 0x0000022403087824 */ /* 0x000fc400078e02ff */
[----:B------:R-:W-:Y:S01]  /*ced0*/  IMAD R12, R3, 0x228, RZ ;  /* 0x00000228030c7824 */ /* 0x000fe200078e02ff */
[-C--:B------:R-:W-:Y:S02]  /*cee0*/  LEA.HI.X.SX32 R19, R13, R17.reuse, 0x1, P3 ;  /* 0x000000110d137211 */ /* 0x080fe400018f0eff */
[-C--:B------:R-:W-:Y:S02]  /*cef0*/  IADD3 R8, P5, R8, R16.reuse, RZ ;  /* 0x0000001008087210 */ /* 0x080fe40007fbe0ff */
[-C--:B0-----:R-:W-:Y:S02]  /*cf00*/  IADD3 R14, P6, R6, R16.reuse, RZ ;  /* 0x00000010060e7210 */ /* 0x081fe40007fde0ff */
[----:B------:R-:W-:Y:S02]  /*cf10*/  IADD3 R22, P2, R12, R16, RZ ;  /* 0x000000100c167210 */ /* 0x000fe40007f5e0ff */
[----:B------:R-:W-:Y:S01]  /*cf20*/  LEA.HI.X.SX32 R15, R7, R17, 0x1, P6 ;  /* 0x00000011070f7211 */ /* 0x000fe200030f0eff */
[----:B------:R-:W-:-:S02]  /*cf30*/  IMAD R7, R3, 0x113, RZ ;  /* 0x0000011303077824 */ /* 0x000fc400078e02ff */
[C---:B------:R-:W-:Y:S02]  /*cf40*/  IMAD R12, R3.reuse, 0x22a, RZ ;  /* 0x0000022a030c7824 */ /* 0x040fe400078e02ff */
[----:B------:R-:W-:Y:S01]  /*cf50*/  IMAD R13, R3, 0x22c, RZ ;  /* 0x0000022c030d7824 */ /* 0x000fe200078e02ff */
[-C--:B------:R-:W-:Y:S01]  /*cf60*/  LEA.HI.X.SX32 R9, R6, R17.reuse, 0x1, P5 ;  /* 0x0000001106097211 */ /* 0x080fe200028f0eff */
[----:B------:R0:W-:Y:S01]  /*cf70*/  STL.64 [R1+0x1678], R18 ;  /* 0x0016781201007387 */ /* 0x0001e20000100a00 */
[----:B------:R-:W-:-:S03]  /*cf80*/  LEA.HI.X.SX32 R11, R7, R17, 0x1, P4 ;  /* 0x00000011070b7211 */ /* 0x000fc600020f0eff */
[----:B------:R1:W-:Y:S04]  /*cf90*/  STL.64 [R1+0x1670], R20 ;  /* 0x0016701401007387 */ /* 0x0003e80000100a00 */
[----:B------:R2:W-:Y:S01]  /*cfa0*/  STL.64 [R1+0x1aa8], R14 ;  /* 0x001aa80e01007387 */ /* 0x0005e20000100a00 */
[-C--:B0-----:R-:W-:Y:S01]  /*cfb0*/  IADD3 R18, P3, R12, R16.reuse, RZ ;  /* 0x000000100c127210 */ /* 0x081fe20007f7e0ff */
[----:B------:R-:W-:Y:S02]  /*cfc0*/  IMAD R12, R3, 0x8a, RZ ;  /* 0x0000008a030c7824 */ /* 0x000fe400078e02ff */
[----:B------:R0:W-:Y:S01]  /*cfd0*/  STL.64 [R1+0x1668], R8 ;  /* 0x0016680801007387 */ /* 0x0001e20000100a00 */
[----:B-1----:R-:W-:Y:S01]  /*cfe0*/  IADD3 R20, P1, R13, R16, RZ ;  /* 0x000000100d147210 */ /* 0x002fe20007f3e0ff */
[----:B------:R-:W-:-:S02]  /*cff0*/  IMAD R13, R3, 0x114, RZ ;  /* 0x00000114030d7824 */ /* 0x000fc400078e02ff */
[----:B------:R1:W-:Y:S01]  /*d000*/  STL.64 [R1+0x1660], R10 ;  /* 0x0016600a01007387 */ /* 0x0003e20000100a00 */
[-C--:B------:R-:W-:Y:S01]  /*d010*/  IADD3 R24, P6, R12, R16.reuse, RZ ;  /* 0x000000100c187210 */ /* 0x080fe20007fde0ff */
[----:B--2---:R-:W-:Y:S01]  /*d020*/  IMAD R15, R3, 0x116, RZ ;  /* 0x00000116030f7824 */ /* 0x004fe200078e02ff */
[----:B0-----:R-:W-:Y:S01]  /*d030*/  IADD3 R8, P5, R13, R16, RZ ;  /* 0x000000100d087210 */ /* 0x001fe20007fbe0ff */
[----:B-1----:R-:W-:-:S03]  /*d040*/  IMAD R11, R3, 0x45, RZ ;  /* 0x00000045030b7824 */ /* 0x002fc600078e02ff */
[-C--:B------:R-:W-:Y:S02]  /*d050*/  LEA.HI.X.SX32 R9, R12, R17.reuse, 0x1, P5 ;  /* 0x000000110c097211 */ /* 0x080fe400028f0eff */
[-C--:B------:R-:W-:Y:S02]  /*d060*/  LEA.HI.X.SX32 R25, R11, R17.reuse, 0x1, P6 ;  /* 0x000000110b197211 */ /* 0x080fe400030f0eff */
[----:B------:R-:W-:Y:S01]  /*d070*/  LEA.HI.X.SX32 R23, R13, R17, 0x1, P2 ;  /* 0x000000110d177211 */ /* 0x000fe200010f0eff */
[C---:B------:R-:W-:Y:S02]  /*d080*/  IMAD R13, R3.reuse, 0x115, RZ ;  /* 0x00000115030d7824 */ /* 0x040fe400078e02ff */
[----:B------:R-:W-:Y:S01]  /*d090*/  STL.64 [R1+0x1cc8], R24 ;  /* 0x001cc81801007387 */ /* 0x000fe20000100a00 */
[----:B------:R-:W-:-:S03]  /*d0a0*/  IMAD R14, R3, 0x8b, RZ ;  /* 0x0000008b030e7824 */ /* 0x000fc600078e02ff */
[----:B------:R0:W-:Y:S01]  /*d0b0*/  STL.64 [R1+0x1aa0], R8 ;  /* 0x001aa00801007387 */ /* 0x0001e20000100a00 */
[----:B------:R-:W-:Y:S01]  /*d0c0*/  LEA.HI.X.SX32 R19, R13, R17, 0x1, P3 ;  /* 0x000000110d137211 */ /* 0x000fe200018f0eff */
[----:B------:R-:W-:Y:S02]  /*d0d0*/  IMAD R6, R3, 0x22e, RZ ;  /* 0x0000022e03067824 */ /* 0x000fe400078e02ff */
[----:B------:R-:W-:Y:S01]  /*d0e0*/  STL.64 [R1+0x1658], R22 ;  /* 0x0016581601007387 */ /* 0x000fe20000100a00 */
[----:B0-----:R-:W-:-:S04]  /*d0f0*/  IADD3 R8, P5, R15, R16, RZ ;  /* 0x000000100f087210 */ /* 0x001fc80007fbe0ff */
[----:B------:R-:W-:Y:S01]  /*d100*/  LEA.HI.X.SX32 R9, R14, R17, 0x1, P5 ;  /* 0x000000110e097211 */ /* 0x000fe200028f0eff */
[----:B------:R-:W-:Y:S01]  /*d110*/  STL.64 [R1+0x1650], R18 ;  /* 0x0016501201007387 */ /* 0x000fe20000100a00 */
[----:B------:R-:W-:-:S03]  /*d120*/  IADD3 R6, P4, R6, R16, RZ ;  /* 0x0000001006067210 */ /* 0x000fc60007f9e0ff */
[----:B------:R0:W-:Y:S01]  /*d130*/  STL.64 [R1+0x1a98], R8 ;  /* 0x001a980801007387 */ /* 0x0001e20000100a00 */
[----:B------:R-:W-:Y:S01]  /*d140*/  IMAD R24, R3, 0x46, RZ ;  /* 0x0000004603187824 */ /* 0x000fe200078e02ff */
[----:B------:R-:W-:Y:S01]  /*d150*/  LEA.HI.X.SX32 R21, R15, R17, 0x1, P1 ;  /* 0x000000110f157211 */ /* 0x000fe200008f0eff */
[C---:B------:R-:W-:Y:S02]  /*d160*/  IMAD R14, R3.reuse, 0x8c, RZ ;  /* 0x0000008c030e7824 */ /* 0x040fe400078e02ff */
[C---:B0-----:R-:W-:Y:S02]  /*d170*/  IMAD R9, R3.reuse, 0x117, RZ ;  /* 0x0000011703097824 */ /* 0x041fe400078e02ff */
[----:B------:R-:W-:-:S03]  /*d180*/  IMAD R8, R3, 0x118, RZ ;  /* 0x0000011803087824 */ /* 0x000fc600078e02ff */
[----:B------:R-:W-:Y:S01]  /*d190*/  LEA.HI.X.SX32 R7, R9, R17, 0x1, P4 ;  /* 0x0000001109077211 */ /* 0x000fe200020f0eff */
[C---:B------:R-:W-:Y:S01]  /*d1a0*/  IMAD R15, R3.reuse, 0x23, RZ ;  /* 0x00000023030f7824 */ /* 0x040fe200078e02ff */
[----:B------:R-:W-:Y:S01]  /*d1b0*/  IADD3 R18, P5, R24, R16, RZ ;  /* 0x0000001018127210 */ /* 0x000fe20007fbe0ff */
[----:B------:R0:W-:Y:S01]  /*d1c0*/  STL.64 [R1+0x1648], R20 ;  /* 0x0016481401007387 */ /* 0x0001e20000100a00 */
[----:B------:R-:W-:-:S03]  /*d1d0*/  IMAD R10, R3, 0x230, RZ ;  /* 0x00000230030a7824 */ /* 0x000fc600078e02ff */
[----:B------:R1:W-:Y:S01]  /*d1e0*/  STL.64 [R1+0x1640], R6 ;  /* 0x0016400601007387 */ /* 0x0003e20000100a00 */
[-C--:B------:R-:W-:Y:S01]  /*d1f0*/  LEA.HI.X.SX32 R19, R15, R17.reuse, 0x1, P5 ;  /* 0x000000110f137211 */ /* 0x080fe200028f0eff */
[C---:B------:R-:W-:Y:S01]  /*d200*/  IMAD R9, R3.reuse, 0x236, RZ ;  /* 0x0000023603097824 */ /* 0x040fe200078e02ff */
[-C--:B0-----:R-:W-:Y:S02]  /*d210*/  IADD3 R20, P1, R14, R16.reuse, RZ ;  /* 0x000000100e147210 */ /* 0x081fe40007f3e0ff */
[-C--:B-1----:R-:W-:Y:S02]  /*d220*/  IADD3 R6, P4, R8, R16.reuse, RZ ;  /* 0x0000001008067210 */ /* 0x082fe40007f9e0ff */
[-C--:B------:R-:W-:Y:S02]  /*d230*/  LEA.HI.X.SX32 R21, R24, R17.reuse, 0x1, P1 ;  /* 0x0000001118157211 */ /* 0x080fe400008f0eff */
[-C--:B------:R-:W-:Y:S01]  /*d240*/  LEA.HI.X.SX32 R7, R14, R17.reuse, 0x1, P4 ;  /* 0x000000110e077211 */ /* 0x080fe200020f0eff */
[----:B------:R-:W-:Y:S01]  /*d250*/  IMAD R12, R3, 0x232, RZ ;  /* 0x00000232030c7824 */ /* 0x000fe200078e02ff */
[-C--:B------:R-:W-:Y:S01]  /*d260*/  IADD3 R10, P6, R10, R16.reuse, RZ ;  /* 0x000000100a0a7210 */ /* 0x080fe20007fde0ff */
[----:B------:R0:W-:Y:S03]  /*d270*/  STL.64 [R1+0x1dd8], R18 ;  /* 0x001dd81201007387 */ /* 0x0001e60000100a00 */
[----:B------:R-:W-:Y:S01]  /*d280*/  LEA.HI.X.SX32 R11, R8, R17, 0x1, P6 ;  /* 0x00000011080b7211 */ /* 0x000fe200030f0eff */
[----:B------:R-:W-:Y:S01]  /*d290*/  STL.64 [R1+0x1cc0], R20 ;  /* 0x001cc01401007387 */ /* 0x000fe20000100a00 */
[----:B------:R-:W-:-:S03]  /*d2a0*/  IADD3 R22, P2, R12, R16, RZ ;  /* 0x000000100c167210 */ /* 0x000fc60007f5e0ff */
[----:B------:R1:W-:Y:S01]  /*d2b0*/  STL.64 [R1+0x1a90], R6 ;  /* 0x001a900601007387 */ /* 0x0003e20000100a00 */
[----:B------:R-:W-:Y:S01]  /*d2c0*/  IMAD R12, R3, 0x234, RZ ;  /* 0x00000234030c7824 */ /* 0x000fe200078e02ff */
[-C--:B0-----:R-:W-:Y:S01]  /*d2d0*/  IADD3 R18, P5, R9, R16.reuse, RZ ;  /* 0x0000001009127210 */ /* 0x081fe20007fbe0ff */
[C---:B------:R-:W-:Y:S01]  /*d2e0*/  IMAD R9, R3.reuse, 0x11a, RZ ;  /* 0x0000011a03097824 */ /* 0x040fe200078e02ff */
[----:B------:R0:W-:Y:S01]  /*d2f0*/  STL.64 [R1+0x1638], R10 ;  /* 0x0016380a01007387 */ /* 0x0001e20000100a00 */
[C---:B------:R-:W-:Y:S02]  /*d300*/  IMAD R15, R3.reuse, 0x238, RZ ;  /* 0x00000238030f7824 */ /* 0x040fe400078e02ff */
[C---:B-1----:R-:W-:Y:S02]  /*d310*/  IMAD R6, R3.reuse, 0x23a, RZ ;  /* 0x0000023a03067824 */ /* 0x042fe400078e02ff */
[----:B------:R-:W-:Y:S01]  /*d320*/  IMAD R7, R3, 0x119, RZ ;  /* 0x0000011903077824 */ /* 0x000fe200078e02ff */
[-C--:B------:R-:W-:Y:S01]  /*d330*/  IADD3 R14, P4, R9, R16.reuse, RZ ;  /* 0x00000010090e7210 */ /* 0x080fe20007f9e0ff */
[C---:B------:R-:W-:Y:S01]  /*d340*/  IMAD R8, R3.reuse, 0x8d, RZ ;  /* 0x0000008d03087824 */ /* 0x040fe200078e02ff */
[----:B0-----:R-:W-:Y:S01]  /*d350*/  IADD3 R10, P6, R6, R16, RZ ;  /* 0x00000010060a7210 */ /* 0x001fe20007fde0ff */
[----:B------:R-:W-:Y:S01]  /*d360*/  IMAD R6, R3, 0x23c, RZ ;  /* 0x0000023c03067824 */ /* 0x000fe200078e02ff */
[----:B------:R-:W-:-:S02]  /*d370*/  LEA.HI.X.SX32 R23, R7, R17, 0x1, P2 ;  /* 0x0000001107177211 */ /* 0x000fc400010f0eff */
[-C--:B------:R-:W-:Y:S02]  /*d380*/  IADD3 R12, P3, R12, R16.reuse, RZ ;  /* 0x000000100c0c7210 */ /* 0x080fe40007f7e0ff */
[-C--:B------:R-:W-:Y:S01]  /*d390*/  IADD3 R20, P1, R15, R16.reuse, RZ ;  /* 0x000000100f147210 */ /* 0x080fe20007f3e0ff */
[----:B------:R0:W-:Y:S01]  /*d3a0*/  STL.64 [R1+0x1630], R22 ;  /* 0x0016301601007387 */ /* 0x0001e20000100a00 */
[-C--:B------:R-:W-:Y:S01]  /*d3b0*/  LEA.HI.X.SX32 R15, R8, R17.reuse, 0x1, P4 ;  /* 0x00000011080f7211 */ /* 0x080fe200020f0eff */
[----:B------:R-:W-:Y:S01]  /*d3c0*/  IMAD R7, R3, 0x8e, RZ ;  /* 0x0000008e03077824 */ /* 0x000fe200078e02ff */
[-C--:B------:R-:W-:Y:S01]  /*d3d0*/  LEA.HI.X.SX32 R13, R9, R17.reuse, 0x1, P3 ;  /* 0x00000011090d7211 */ /* 0x080fe200018f0eff */
[C---:B------:R-:W-:Y:S02]  /*d3e0*/  IMAD R8, R3.reuse, 0x11b, RZ ;  /* 0x0000011b03087824 */ /* 0x040fe400078e02ff */
[----:B------:R1:W-:Y:S01]  /*d3f0*/  STL.64 [R1+0x1a88], R14 ;  /* 0x001a880e01007387 */ /* 0x0003e20000100a00 */
[C---:B------:R-:W-:Y:S01]  /*d400*/  IMAD R24, R3.reuse, 0x47, RZ ;  /* 0x0000004703187824 */ /* 0x040fe200078e02ff */
[----:B0-----:R-:W-:Y:S01]  /*d410*/  IADD3 R22, P2, R6, R16, RZ ;  /* 0x0000001006167210 */ /* 0x001fe20007f5e0ff */
[----:B------:R-:W-:Y:S01]  /*d420*/  IMAD R6, R3, 0x11c, RZ ;  /* 0x0000011c03067824 */ /* 0x000fe200078e02ff */
[----:B------:R0:W-:Y:S01]  /*d430*/  STL.64 [R1+0x1628], R12 ;  /* 0x0016280c01007387 */ /* 0x0001e20000100a00 */
[----:B------:R-:W-:-:S02]  /*d440*/  LEA.HI.X.SX32 R19, R8, R17, 0x1, P5 ;  /* 0x0000001108137211 */ /* 0x000fc400028f0eff */
[-C--:B-1----:R-:W-:Y:S01]  /*d450*/  IADD3 R14, P4, R7, R16.reuse, RZ ;  /* 0x00000010070e7210 */ /* 0x082fe20007f9e0ff */
[----:B------:R-:W-:Y:S01]  /*d460*/  IMAD R9, R3, 0x23e, RZ ;  /* 0x0000023e03097824 */ /* 0x000fe200078e02ff */
[-C--:B------:R-:W-:Y:S02]  /*d470*/  LEA.HI.X.SX32 R21, R6, R17.reuse, 0x1, P1 ;  /* 0x0000001106157211 */ /* 0x080fe400008f0eff */
[-C--:B------:R-:W-:Y:S02]  /*d480*/  LEA.HI.X.SX32 R15, R24, R17.reuse, 0x1, P4 ;  /* 0x00000011180f7211 */ /* 0x080fe400020f0eff */
[----:B0-----:R-:W-:Y:S01]  /*d490*/  IADD3 R12, P3, R6, R16, RZ ;  /* 0x00000010060c7210 */ /* 0x001fe20007f7e0ff */
[----:B------:R0:W-:Y:S03]  /*d4a0*/  STL.64 [R1+0x1620], R18 ;  /* 0x0016201201007387 */ /* 0x0001e60000100a00 */
[----:B------:R-:W-:Y:S01]  /*d4b0*/  LEA.HI.X.SX32 R13, R7, R17, 0x1, P3 ;  /* 0x00000011070d7211 */ /* 0x000fe200018f0eff */
[C---:B------:R-:W-:Y:S01]  /*d4c0*/  IMAD R7, R3.reuse, 0x242, RZ ;  /* 0x0000024203077824 */ /* 0x040fe200078e02ff */
[----:B------:R1:W-:Y:S01]  /*d4d0*/  STL.64 [R1+0x1cb8], R14 ;  /* 0x001cb80e01007387 */ /* 0x0003e20000100a00 */
[----:B------:R-:W-:-:S02]  /*d4e0*/  IMAD R8, R3, 0x240, RZ ;  /* 0x0000024003087824 */ /* 0x000fc400078e02ff */
[----:B------:R-:W-:Y:S01]  /*d4f0*/  IMAD R6, R3, 0x11d, RZ ;  /* 0x0000011d03067824 */ /* 0x000fe200078e02ff */
[----:B------:R2:W-:Y:S01]  /*d500*/  STL.64 [R1+0x1a80], R12 ;  /* 0x001a800c01007387 */ /* 0x0005e20000100a00 */
[-C--:B0-----:R-:W-:Y:S01]  /*d510*/  IADD3 R18, P5, R9, R16.reuse, RZ ;  /* 0x0000001009127210 */ /* 0x081fe20007fbe0ff */
[C---:B------:R-:W-:Y:S02]  /*d520*/  IMAD R9, R3.reuse, 0x11e, RZ ;  /* 0x0000011e03097824 */ /* 0x040fe400078e02ff */
[----:B------:R0:W-:Y:S01]  /*d530*/  STL.64 [R1+0x1618], R20 ;  /* 0x0016181401007387 */ /* 0x0001e20000100a00 */
[----:B------:R-:W-:Y:S02]  /*d540*/  LEA.HI.X.SX32 R11, R6, R17, 0x1, P6 ;  /* 0x00000011060b7211 */ /* 0x000fe400030f0eff */
[-C--:B-1----:R-:W-:Y:S01]  /*d550*/  IADD3 R14, P4, R8, R16.reuse, RZ ;  /* 0x00000010080e7210 */ /* 0x082fe20007f9e0ff */
[----:B------:R-:W-:Y:S01]  /*d560*/  IMAD R8, R3, 0x244, RZ ;  /* 0x0000024403087824 */ /* 0x000fe200078e02ff */
[----:B--2---:R-:W-:-:S02]  /*d570*/  IADD3 R12, P3, R9, R16, RZ ;  /* 0x00000010090c7210 */ /* 0x004fc40007f7e0ff */
[-C--:B0-----:R-:W-:Y:S01]  /*d580*/  IADD3 R20, P1, R7, R16.reuse, RZ ;  /* 0x0000001007147210 */ /* 0x081fe20007f3e0ff */
[C---:B------:R-:W-:Y:S01]  /*d590*/  IMAD R7, R3.reuse, 0x8f, RZ ;  /* 0x0000008f03077824 */ /* 0x040fe200078e02ff */
[----:B------:R0:W-:Y:S01]  /*d5a0*/  STL.64 [R1+0x1610], R10 ;  /* 0x0016100a01007387 */ /* 0x0001e20000100a00 */
[----:B------:R-:W-:Y:S01]  /*d5b0*/  IMAD R6, R3, 0x12, RZ ;  /* 0x0000001203067824 */ /* 0x000fe200078e02ff */
[-C--:B------:R-:W-:Y:S02]  /*d5c0*/  LEA.HI.X.SX32 R23, R9, R17.reuse, 0x1, P2 ;  /* 0x0000001109177211 */ /* 0x080fe400010f0eff */
[-C--:B------:R-:W-:Y:S01]  /*d5d0*/  LEA.HI.X.SX32 R13, R7, R17.reuse, 0x1, P3 ;  /* 0x00000011070d7211 */ /* 0x080fe200018f0eff */
[C---:B------:R-:W-:Y:S02]  /*d5e0*/  IMAD R7, R3.reuse, 0x11f, RZ ;  /* 0x0000011f03077824 */ /* 0x040fe400078e02ff */
[C---:B------:R-:W-:Y:S01]  /*d5f0*/  IMAD R25, R3.reuse, 0x9, RZ ;  /* 0x0000000903197824 */ /* 0x040fe200078e02ff */
[----:B0-----:R-:W-:Y:S01]  /*d600*/  IADD3 R10, P6, R8, R16, RZ ;  /* 0x00000010080a7210 */ /* 0x001fe20007fde0ff */
[----:B------:R-:W-:Y:S01]  /*d610*/  IMAD R8, R3, 0x24, RZ ;  /* 0x0000002403087824 */ /* 0x000fe200078e02ff */
[----:B------:R0:W-:Y:S01]  /*d620*/  STL.64 [R1+0x1a78], R12 ;  /* 0x001a780c01007387 */ /* 0x0001e20000100a00 */
[----:B------:R-:W-:Y:S01]  /*d630*/  LEA.HI.X.SX32 R19, R7, R17, 0x1, P5 ;  /* 0x0000001107137211 */ /* 0x000fe200028f0eff */
[----:B------:R-:W-:-:S02]  /*d640*/  IMAD R24, R3, 0x48, RZ ;  /* 0x0000004803187824 */ /* 0x000fc400078e02ff */
[----:B------:R1:W-:Y:S01]  /*d650*/  STL.64 [R1+0x1608], R22 ;  /* 0x0016081601007387 */ /* 0x0003e20000100a00 */
[----:B------:R-:W-:Y:S01]  /*d660*/  IMAD R9, R3, 0x120, RZ ;  /* 0x0000012003097824 */ /* 0x000fe200078e02ff */
[-C--:B0-----:R-:W-:Y:S02]  /*d670*/  IADD3 R12, P3, R6, R16.reuse, RZ ;  /* 0x00000010060c7210 */ /* 0x081fe40007f7e0ff */
[----:B-1----:R-:W-:Y:S02]  /*d680*/  IADD3 R22, P2, R8, R16, RZ ;  /* 0x0000001008167210 */ /* 0x002fe40007f5e0ff */
[-C--:B------:R-:W-:Y:S01]  /*d690*/  LEA.HI.X.SX32 R13, R25, R17.reuse, 0x1, P3 ;  /* 0x00000011190d7211 */ /* 0x080fe200018f0eff */
[----:B------:R0:W-:Y:S01]  /*d6a0*/  STL.64 [R1+0x1600], R18 ;  /* 0x0016001201007387 */ /* 0x0001e20000100a00 */
[----:B------:R-:W-:Y:S01]  /*d6b0*/  LEA.HI.X.SX32 R23, R6, R17, 0x1, P2 ;  /* 0x0000001106177211 */ /* 0x000fe200010f0eff */
[C---:B------:R-:W-:Y:S02]  /*d6c0*/  IMAD R7, R3.reuse, 0x90, RZ ;  /* 0x0000009003077824 */ /* 0x040fe400078e02ff */
[----:B------:R1:W-:Y:S01]  /*d6d0*/  STL.64 [R1+0x1ea8], R12 ;  /* 0x001ea80c01007387 */ /* 0x0003e20000100a00 */
[----:B------:R-:W-:-:S03]  /*d6e0*/  IMAD R6, R3, 0x246, RZ ;  /* 0x0000024603067824 */ /* 0x000fc600078e02ff */
[----:B------:R2:W-:Y:S01]  /*d6f0*/  STL.64 [R1+0x1e60], R22 ;  /* 0x001e601601007387 */ /* 0x0005e20000100a00 */
[----:B0-----:R-:W-:-:S04]  /*d700*/  IADD3 R18, P5, R24, R16, RZ ;  /* 0x0000001018127210 */ /* 0x001fc80007fbe0ff */
[-C--:B------:R-:W-:Y:S02]  /*d710*/  LEA.HI.X.SX32 R19, R8, R17.reuse, 0x1, P5 ;  /* 0x0000001108137211 */ /* 0x080fe400028f0eff */
[-C--:B-1----:R-:W-:Y:S02]  /*d720*/  IADD3 R12, P3, R7, R16.reuse, RZ ;  /* 0x00000010070c7210 */ /* 0x082fe40007f7e0ff */
[-C--:B--2---:R-:W-:Y:S01]  /*d730*/  IADD3 R22, P2, R9, R16.reuse, RZ ;  /* 0x0000001009167210 */ /* 0x084fe20007f5e0ff */
[----:B------:R0:W-:Y:S01]  /*d740*/  STL.64 [R1+0x1dd0], R18 ;  /* 0x001dd01201007387 */ /* 0x0001e20000100a00 */
[-C--:B------:R-:W-:Y:S02]  /*d750*/  LEA.HI.X.SX32 R13, R24, R17.reuse, 0x1, P3 ;  /* 0x00000011180d7211 */ /* 0x080fe400018f0eff */
[-C--:B------:R-:W-:Y:S01]  /*d760*/  LEA.HI.X.SX32 R23, R7, R17.reuse, 0x1, P2 ;  /* 0x0000001107177211 */ /* 0x080fe200010f0eff */
[C---:B------:R-:W-:Y:S02]  /*d770*/  IMAD R7, R3.reuse, 0x121, RZ ;  /* 0x0000012103077824 */ /* 0x040fe400078e02ff */
[C---:B------:R-:W-:Y:S01]  /*d780*/  IMAD R8, R3.reuse, 0x248, RZ ;  /* 0x0000024803087824 */ /* 0x040fe200078e02ff */
[----:B------:R1:W-:Y:S01]  /*d790*/  STL.64 [R1+0x1cb0], R12 ;  /* 0x001cb00c01007387 */ /* 0x0003e20000100a00 */
[-C--:B0-----:R-:W-:Y:S01]  /*d7a0*/  IADD3 R18, P5, R6, R16.reuse, RZ ;  /* 0x0000001006127210 */ /* 0x081fe20007fbe0ff */
[----:B------:R-:W-:Y:S01]  /*d7b0*/  IMAD R6, R3, 0x122, RZ ;  /* 0x0000012203067824 */ /* 0x000fe200078e02ff */
[-C--:B------:R-:W-:Y:S01]  /*d7c0*/  LEA.HI.X.SX32 R21, R7, R17.reuse, 0x1, P1 ;  /* 0x0000001107157211 */ /* 0x080fe200008f0eff */
[----:B------:R0:W-:Y:S01]  /*d7d0*/  STL.64 [R1+0x1a70], R22 ;  /* 0x001a701601007387 */ /* 0x0001e20000100a00 */
[----:B------:R-:W-:Y:S01]  /*d7e0*/  LEA.HI.X.SX32 R15, R9, R17, 0x1, P4 ;  /* 0x00000011090f7211 */ /* 0x000fe200020f0eff */
[C---:B------:R-:W-:Y:S01]  /*d7f0*/  IMAD R7, R3.reuse, 0x91, RZ ;  /* 0x0000009103077824 */ /* 0x040fe200078e02ff */
[----:B-1----:R-:W-:Y:S01]  /*d800*/  IADD3 R12, P3, R8, R16, RZ ;  /* 0x00000010080c7210 */ /* 0x002fe20007f7e0ff */
[----:B------:R-:W-:-:S02]  /*d810*/  IMAD R8, R3, 0x24a, RZ ;  /* 0x0000024a03087824 */ /* 0x000fc400078e02ff */
[----:B------:R-:W-:Y:S01]  /*d820*/  IMAD R9, R3, 0x24c, RZ ;  /* 0x0000024c03097824 */ /* 0x000fe200078e02ff */
[----:B------:R1:W-:Y:S01]  /*d830*/  STL.64 [R1+0x15f8], R14 ;  /* 0x0015f80e01007387 */ /* 0x0003e20000100a00 */
[----:B0-----:R-:W-:-:S03]  /*d840*/  IADD3 R22, P2, R6, R16, RZ ;  /* 0x0000001006167210 */ /* 0x001fc60007f5e0ff */
[----:B------:R0:W-:Y:S01]  /*d850*/  STL.64 [R1+0x15f0], R20 ;  /* 0x0015f01401007387 */ /* 0x0001e20000100a00 */
[-C--:B------:R-:W-:Y:S02]  /*d860*/  LEA.HI.X.SX32 R11, R6, R17.reuse, 0x1, P6 ;  /* 0x00000011060b7211 */ /* 0x080fe400030f0eff */
[-C--:B------:R-:W-:Y:S01]  /*d870*/  LEA.HI.X.SX32 R23, R7, R17.reuse, 0x1, P2 ;  /* 0x0000001107177211 */ /* 0x080fe200010f0eff */
[C---:B------:R-:W-:Y:S01]  /*d880*/  IMAD R7, R3.reuse, 0x123, RZ ;  /* 0x0000012303077824 */ /* 0x040fe200078e02ff */
[-C--:B-1----:R-:W-:Y:S01]  /*d890*/  IADD3 R14, P4, R8, R16.reuse, RZ ;  /* 0x00000010080e7210 */ /* 0x082fe20007f9e0ff */
[----:B------:R-:W-:Y:S01]  /*d8a0*/  IMAD R8, R3, 0x92, RZ ;  /* 0x0000009203087824 */ /* 0x000fe200078e02ff */
[----:B0-----:R-:W-:Y:S01]  /*d8b0*/  IADD3 R20, P1, R9, R16, RZ ;  /* 0x0000001009147210 */ /* 0x001fe20007f3e0ff */
[----:B------:R-:W-:Y:S01]  /*d8c0*/  IMAD R9, R3, 0x124, RZ ;  /* 0x0000012403097824 */ /* 0x000fe200078e02ff */
[----:B------:R0:W-:Y:S01]  /*d8d0*/  STL.64 [R1+0x1a68], R22 ;  /* 0x001a681601007387 */ /* 0x0001e20000100a00 */
[----:B------:R-:W-:Y:S01]  /*d8e0*/  LEA.HI.X.SX32 R19, R7, R17, 0x1, P5 ;  /* 0x0000001107137211 */ /* 0x000fe200028f0eff */
[----:B------:R-:W-:-:S02]  /*d8f0*/  IMAD R24, R3, 0x49, RZ ;  /* 0x0000004903187824 */ /* 0x000fc400078e02ff */
[----:B------:R1:W-:Y:S01]  /*d900*/  STL.64 [R1+0x15e8], R10 ;  /* 0x0015e80a01007387 */ /* 0x0003e20000100a00 */
[----:B------:R-:W-:-:S03]  /*d910*/  LEA.HI.X.SX32 R13, R9, R17, 0x1, P3 ;  /* 0x00000011090d7211 */ /* 0x000fc600018f0eff */
[----:B------:R2:W-:Y:S01]  /*d920*/  STL.64 [R1+0x15e0], R18 ;  /* 0x0015e01201007387 */ /* 0x0005e20000100a00 */
[-C--:B0-----:R-:W-:Y:S02]  /*d930*/  IADD3 R22, P2, R8, R16.reuse, RZ ;  /* 0x0000001008167210 */ /* 0x081fe40007f5e0ff */
[-C--:B-1----:R-:W-:Y:S02]  /*d940*/  IADD3 R10, P6, R9, R16.reuse, RZ ;  /* 0x00000010090a7210 */ /* 0x082fe40007fde0ff */
[-C--:B------:R-:W-:Y:S01]  /*d950*/  LEA.HI.X.SX32 R23, R24, R17.reuse, 0x1, P2 ;  /* 0x0000001118177211 */ /* 0x080fe200010f0eff */
[C---:B--2---:R-:W-:Y:S01]  /*d960*/  IMAD R18, R3.reuse, 0x250, RZ ;  /* 0x0000025003127824 */ /* 0x044fe200078e02ff */
[----:B------:R-:W-:Y:S01]  /*d970*/  LEA.HI.X.SX32 R11, R8, R17, 0x1, P6 ;  /* 0x00000011080b7211 */ /* 0x000fe200030f0eff */
[C---:B------:R-:W-:Y:S02]  /*d980*/  IMAD R19, R3.reuse, 0x126, RZ ;  /* 0x0000012603137824 */ /* 0x040fe400078e02ff */
[----:B------:R0:W-:Y:S04]  /*d990*/  STL.64 [R1+0x1ca8], R22 ;  /* 0x001ca81601007387 */ /* 0x0001e80000100a00 */
[----:B------:R1:W-:Y:S04]  /*d9a0*/  STL.64 [R1+0x1a60], R10 ;  /* 0x001a600a01007387 */ /* 0x0003e80000100a00 */
[----:B------:R2:W-:Y:S01]  /*d9b0*/  STL.64 [R1+0x15d8], R12 ;  /* 0x0015d80c01007387 */ /* 0x0005e20000100a00 */
[-C--:B0-----:R-:W-:Y:S01]  /*d9c0*/  IADD3 R22, P2, R18, R16.reuse, RZ ;  /* 0x0000001012167210 */ /* 0x081fe20007f5e0ff */
[----:B------:R-:W-:Y:S01]  /*d9d0*/  IMAD R18, R3, 0x125, RZ ;  /* 0x0000012503127824 */ /* 0x000fe200078e02ff */
[----:B-1----:R-:W-:Y:S01]  /*d9e0*/  IADD3 R10, P6, R19, R16, RZ ;  /* 0x00000010130a7210 */ /* 0x002fe20007fde0ff */
[----:B--2---:R-:W-:-:S03]  /*d9f0*/  IMAD R12, R3, 0x93, RZ ;  /* 0x00000093030c7824 */ /* 0x004fc600078e02ff */
[-C--:B------:R-:W-:Y:S01]  /*da00*/  LEA.HI.X.SX32 R15, R18, R17.reuse, 0x1, P4 ;  /* 0x00000011120f7211 */ /* 0x080fe200020f0eff */
[----:B------:R-:W-:Y:S01]  /*da10*/  IMAD R6, R3, 0x24e, RZ ;  /* 0x0000024e03067824 */ /* 0x000fe200078e02ff */
[----:B------:R-:W-:-:S03]  /*da20*/  LEA.HI.X.SX32 R11, R12, R17, 0x1, P6 ;  /* 0x000000110c0b7211 */ /* 0x000fc600030f0eff */
[----:B------:R-:W-:Y:S01]  /*da30*/  STL.64 [R1+0x15d0], R14 ;  /* 0x0015d00e01007387 */ /* 0x000fe20000100a00 */
[----:B------:R-:W-:-:S03]  /*da40*/  IADD3 R6, P5, R6, R16, RZ ;  /* 0x0000001006067210 */ /* 0x000fc60007fbe0ff */
[----:B------:R0:W-:Y:S01]  /*da50*/  STL.64 [R1+0x1a58], R10 ;  /* 0x001a580a01007387 */ /* 0x0001e20000100a00 */
[----:B------:R-:W-:Y:S01]  /*da60*/  IMAD R24, R3, 0x4a, RZ ;  /* 0x0000004a03187824 */ /* 0x000fe200078e02ff */
[----:B------:R-:W-:Y:S01]  /*da70*/  LEA.HI.X.SX32 R21, R19, R17, 0x1, P1 ;  /* 0x0000001113157211 */ /* 0x000fe200008f0eff */
[C---:B------:R-:W-:Y:S02]  /*da80*/  IMAD R18, R3.reuse, 0x94, RZ ;  /* 0x0000009403127824 */ /* 0x040fe400078e02ff */
[C---:B------:R-:W-:Y:S02]  /*da90*/  IMAD R13, R3.reuse, 0x254, RZ ;  /* 0x00000254030d7824 */ /* 0x040fe400078e02ff */
[C---:B0-----:R-:W-:Y:S02]  /*daa0*/  IMAD R11, R3.reuse, 0x127, RZ ;  /* 0x00000127030b7824 */ /* 0x041fe400078e02ff */
[----:B------:R-:W-:-:S03]  /*dab0*/  IMAD R10, R3, 0x128, RZ ;  /* 0x00000128030a7824 */ /* 0x000fc600078e02ff */
[----:B------:R-:W-:Y:S01]  /*dac0*/  LEA.HI.X.SX32 R7, R11, R17, 0x1, P5 ;  /* 0x000000110b077211 */ /* 0x000fe200028f0eff */
[----:B------:R-:W-:Y:S01]  /*dad0*/  IMAD R19, R3, 0x25, RZ ;  /* 0x0000002503137824 */ /* 0x000fe200078e02ff */
[-C--:B------:R-:W-:Y:S01]  /*dae0*/  IADD3 R12, P6, R24, R16.reuse, RZ ;  /* 0x00000010180c7210 */ /* 0x080fe20007fde0ff */
[----:B------:R0:W-:Y:S01]  /*daf0*/  STL.64 [R1+0x15c8], R20 ;  /* 0x0015c81401007387 */ /* 0x0001e20000100a00 */
[----:B------:R-:W-:-:S03]  /*db00*/  IADD3 R14, P4, R13, R16, RZ ;  /* 0x000000100d0e7210 */ /* 0x000fc60007f9e0ff */
[----:B------:R1:W-:Y:S01]  /*db10*/  STL.64 [R1+0x15c0], R6 ;  /* 0x0015c00601007387 */ /* 0x0003e20000100a00 */
[-C--:B------:R-:W-:Y:S01]  /*db20*/  LEA.HI.X.SX32 R13, R19, R17.reuse, 0x1, P6 ;  /* 0x00000011130d7211 */ /* 0x080fe200030f0eff */
[C---:B------:R-:W-:Y:S01]  /*db30*/  IMAD R11, R3.reuse, 0x256, RZ ;  /* 0x00000256030b7824 */ /* 0x040fe200078e02ff */
[-C--:B0-----:R-:W-:Y:S02]  /*db40*/  IADD3 R20, P1, R18, R16.reuse, RZ ;  /* 0x0000001012147210 */ /* 0x081fe40007f3e0ff */
[-C--:B-1----:R-:W-:Y:S02]  /*db50*/  IADD3 R6, P5, R10, R16.reuse, RZ ;  /* 0x000000100a067210 */ /* 0x082fe40007fbe0ff */
[-C--:B------:R-:W-:Y:S02]  /*db60*/  LEA.HI.X.SX32 R21, R24, R17.reuse, 0x1, P1 ;  /* 0x0000001118157211 */ /* 0x080fe400008f0eff */
[----:B------:R-:W-:Y:S01]  /*db70*/  LEA.HI.X.SX32 R7, R18, R17, 0x1, P5 ;  /* 0x0000001112077211 */ /* 0x000fe200028f0eff */
[----:B------:R-:W-:Y:S01]  /*db80*/  IMAD R8, R3, 0x252, RZ ;  /* 0x0000025203087824 */ /* 0x000fe200078e02ff */
[----:B------:R0:W-:Y:S04]  /*db90*/  STL.64 [R1+0x1dc8], R12 ;  /* 0x001dc80c01007387 */ /* 0x0001e80000100a00 */
[----:B------:R-:W-:Y:S01]  /*dba0*/  STL.64 [R1+0x1ca0], R20 ;  /* 0x001ca01401007387 */ /* 0x000fe20000100a00 */
[----:B------:R-:W-:-:S03]  /*dbb0*/  IADD3 R8, P3, R8, R16, RZ ;  /* 0x0000001008087210 */ /* 0x000fc60007f7e0ff */
[----:B------:R1:W-:Y:S01]  /*dbc0*/  STL.64 [R1+0x1a50], R6 ;  /* 0x001a500601007387 */ /* 0x0003e20000100a00 */
[-C--:B0-----:R-:W-:Y:S01]  /*dbd0*/  IADD3 R12, P6, R11, R16.reuse, RZ ;  /* 0x000000100b0c7210 */ /* 0x081fe20007fde0ff */
[C---:B------:R-:W-:Y:S01]  /*dbe0*/  IMAD R11, R3.reuse, 0x12a, RZ ;  /* 0x0000012a030b7824 */ /* 0x040fe200078e02ff */
[-C--:B------:R-:W-:Y:S01]  /*dbf0*/  LEA.HI.X.SX32 R23, R10, R17.reuse, 0x1, P2 ;  /* 0x000000110a177211 */ /* 0x080fe200010f0eff */
[C---:B------:R-:W-:Y:S02]  /*dc00*/  IMAD R19, R3.reuse, 0x258, RZ ;  /* 0x0000025803137824 */ /* 0x040fe400078e02ff */
[C---:B-1----:R-:W-:Y:S02]  /*dc10*/  IMAD R7, R3.reuse, 0x25a, RZ ;  /* 0x0000025a03077824 */ /* 0x042fe400078e02ff */
[----:B------:R-:W-:Y:S01]  /*dc20*/  IMAD R6, R3, 0x129, RZ ;  /* 0x0000012903067824 */ /* 0x000fe200078e02ff */
[-C--:B------:R-:W-:Y:S01]  /*dc30*/  IADD3 R18, P5, R11, R16.reuse, RZ ;  /* 0x000000100b127210 */ /* 0x080fe20007fbe0ff */
[----:B------:R-:W-:Y:S01]  /*dc40*/  IMAD R10, R3, 0x95, RZ ;  /* 0x00000095030a7824 */ /* 0x000fe200078e02ff */
[-C--:B------:R-:W-:Y:S01]  /*dc50*/  IADD3 R24, P2, R7, R16.reuse, RZ ;  /* 0x0000001007187210 */ /* 0x080fe20007f5e0ff */
[----:B------:R-:W-:Y:S01]  /*dc60*/  IMAD R7, R3, 0x25c, RZ ;  /* 0x0000025c03077824 */ /* 0x000fe200078e02ff */
[----:B------:R-:W-:Y:S01]  /*dc70*/  LEA.HI.X.SX32 R9, R6, R17, 0x1, P3 ;  /* 0x0000001106097211 */ /* 0x000fe200018f0eff */
[----:B------:R0:W-:Y:S01]  /*dc80*/  STL.64 [R1+0x15b8], R22 ;  /* 0x0015b81601007387 */ /* 0x0001e20000100a00 */
[----:B------:R-:W-:-:S02]  /*dc90*/  IADD3 R20, P1, R19, R16, RZ ;  /* 0x0000001013147210 */ /* 0x000fc40007f3e0ff */
[-C--:B------:R-:W-:Y:S01]  /*dca0*/  LEA.HI.X.SX32 R19, R10, R17.reuse, 0x1, P5 ;  /* 0x000000110a137211 */ /* 0x080fe200028f0eff */
[----:B------:R1:W-:Y:S01]  /*dcb0*/  STL.64 [R1+0x15b0], R8 ;  /* 0x0015b00801007387 */ /* 0x0003e20000100a00 */
[----:B------:R-:W-:Y:S01]  /*dcc0*/  IMAD R10, R3, 0x12b, RZ ;  /* 0x0000012b030a7824 */ /* 0x000fe200078e02ff */
[-C--:B------:R-:W-:Y:S01]  /*dcd0*/  LEA.HI.X.SX32 R15, R11, R17.reuse, 0x1, P4 ;  /* 0x000000110b0f7211 */ /* 0x080fe200020f0eff */
[C---:B------:R-:W-:Y:S01]  /*dce0*/  IMAD R6, R3.reuse, 0x96, RZ ;  /* 0x0000009603067824 */ /* 0x040fe200078e02ff */
[----:B------:R2:W-:Y:S01]  /*dcf0*/  STL.64 [R1+0x1a48], R18 ;  /* 0x001a481201007387 */ /* 0x0005e20000100a00 */
[C---:B------:R-:W-:Y:S01]  /*dd00*/  IMAD R11, R3.reuse, 0x25e, RZ ;  /* 0x0000025e030b7824 */ /* 0x040fe200078e02ff */
[----:B------:R-:W-:Y:S01]  /*dd10*/  LEA.HI.X.SX32 R13, R10, R17, 0x1, P6 ;  /* 0x000000110a0d7211 */ /* 0x000fe200030f0eff */
[----:B0-----:R-:W-:Y:S01]  /*dd20*/  IMAD R22, R3, 0x4b, RZ ;  /* 0x0000004b03167824 */ /* 0x001fe200078e02ff */
[-C--:B-1----:R-:W-:Y:S01]  /*dd30*/  IADD3 R8, P3, R7, R16.reuse, RZ ;  /* 0x0000001007087210 */ /* 0x082fe20007f7e0ff */
[----:B------:R-:W-:Y:S01]  /*dd40*/  IMAD R7, R3, 0x12c, RZ ;  /* 0x0000012c03077824 */ /* 0x000fe200078e02ff */
[----:B------:R0:W-:Y:S01]  /*dd50*/  STL.64 [R1+0x15a8], R14 ;  /* 0x0015a80e01007387 */ /* 0x0001e20000100a00 */
[----:B--2---:R-:W-:-:S03]  /*dd60*/  IADD3 R18, P5, R6, R16, RZ ;  /* 0x0000001006127210 */ /* 0x004fc60007fbe0ff */
[----:B------:R1:W-:Y:S01]  /*dd70*/  STL.64 [R1+0x15a0], R12 ;  /* 0x0015a00c01007387 */ /* 0x0003e20000100a00 */
[-C--:B------:R-:W-:Y:S02]  /*dd80*/  LEA.HI.X.SX32 R19, R22, R17.reuse, 0x1, P5 ;  /* 0x0000001116137211 */ /* 0x080fe400028f0eff */
[-C--:B0-----:R-:W-:Y:S02]  /*dd90*/  IADD3 R14, P4, R7, R16.reuse, RZ ;  /* 0x00000010070e7210 */ /* 0x081fe40007f9e0ff */
[----:B-1----:R-:W-:Y:S01]  /*dda0*/  IADD3 R12, P6, R11, R16, RZ ;  /* 0x000000100b0c7210 */ /* 0x002fe20007fde0ff */
[----:B------:R-:W-:Y:S01]  /*ddb0*/  IMAD R11, R3, 0x12e, RZ ;  /* 0x0000012e030b7824 */ /* 0x000fe200078e02ff */
[-C--:B------:R-:W-:Y:S01]  /*ddc0*/  LEA.HI.X.SX32 R15, R6, R17.reuse, 0x1, P4 ;  /* 0x00000011060f7211 */ /* 0x080fe200020f0eff */
[----:B------:R-:W-:Y:S01]  /*ddd0*/  STL.64 [R1+0x1c98], R18 ;  /* 0x001c981201007387 */ /* 0x000fe20000100a00 */
[----:B------:R-:W-:Y:S01]  /*dde0*/  LEA.HI.X.SX32 R21, R7, R17, 0x1, P1 ;  /* 0x0000001107157211 */ /* 0x000fe200008f0eff */
[----:B------:R-:W-:-:S02]  /*ddf0*/  IMAD R7, R3, 0x12d, RZ ;  /* 0x0000012d03077824 */ /* 0x000fc400078e02ff */
[----:B------:R0:W-:Y:S01]  /*de00*/  STL.64 [R1+0x1a40], R14 ;  /* 0x001a400e01007387 */ /* 0x0001e20000100a00 */
[C---:B------:R-:W-:Y:S02]  /*de10*/  IMAD R22, R3.reuse, 0x97, RZ ;  /* 0x0000009703167824 */ /* 0x040fe400078e02ff */
[----:B------:R-:W-:Y:S01]  /*de20*/  IMAD R10, R3, 0x260, RZ ;  /* 0x00000260030a7824 */ /* 0x000fe200078e02ff */
[-C--:B------:R-:W-:Y:S02]  /*de30*/  LEA.HI.X.SX32 R25, R7, R17.reuse, 0x1, P2 ;  /* 0x0000001107197211 */ /* 0x080fe400010f0eff */
[C---:B------:R-:W-:Y:S02]  /*de40*/  LEA.HI.X.SX32 R9, R11.reuse, R17, 0x1, P3 ;  /* 0x000000110b097211 */ /* 0x040fe400018f0eff */
[-C--:B0-----:R-:W-:Y:S01]  /*de50*/  IADD3 R14, P4, R11, R16.reuse, RZ ;  /* 0x000000100b0e7210 */ /* 0x081fe20007f9e0ff */
[----:B------:R-:W-:Y:S01]  /*de60*/  STL.64 [R1+0x1598], R20 ;  /* 0x0015981401007387 */ /* 0x000fe20000100a00 */
[----:B------:R-:W-:-:S02]  /*de70*/  IADD3 R18, P5, R10, R16, RZ ;  /* 0x000000100a127210 */ /* 0x000fc40007fbe0ff */
[----:B------:R-:W-:Y:S01]  /*de80*/  LEA.HI.X.SX32 R15, R22, R17, 0x1, P4 ;  /* 0x00000011160f7211 */ /* 0x000fe200020f0eff */
[----:B------:R-:W-:Y:S01]  /*de90*/  IMAD R10, R3, 0x26, RZ ;  /* 0x00000026030a7824 */ /* 0x000fe200078e02ff */
[----:B------:R0:W-:Y:S04]  /*dea0*/  STL.64 [R1+0x1590], R24 ;  /* 0x0015901801007387 */ /* 0x0001e80000100a00 */
[----:B------:R-:W-:Y:S01]  /*deb0*/  STL.64 [R1+0x1a38], R14 ;  /* 0x001a380e01007387 */ /* 0x000fe20000100a00 */
[----:B------:R-:W-:-:S03]  /*dec0*/  IADD3 R22, P4, R10, R16, RZ ;  /* 0x000000100a167210 */ /* 0x000fc60007f9e0ff */
[----:B------:R1:W-:Y:S01]  /*ded0*/  STL.64 [R1+0x1588], R8 ;  /* 0x0015880801007387 */ /* 0x0003e20000100a00 */
[C---:B0-----:R-:W-:Y:S02]  /*dee0*/  IMAD R25, R3.reuse, 0x12f, RZ ;  /* 0x0000012f03197824 */ /* 0x041fe400078e02ff */
[C---:B------:R-:W-:Y:S02]  /*def0*/  IMAD R11, R3.reuse, 0x130, RZ ;  /* 0x00000130030b7824 */ /* 0x040fe400078e02ff */
[----:B-1----:R-:W-:Y:S01]  /*df00*/  IMAD R8, R3, 0x13, RZ ;  /* 0x0000001303087824 */ /* 0x002fe200078e02ff */
[----:B------:R-:W-:Y:S01]  /*df10*/  LEA.HI.X.SX32 R13, R25, R17, 0x1, P6 ;  /* 0x00000011190d7211 */ /* 0x000fe200030f0eff */
[----:B------:R-:W-:-:S03]  /*df20*/  IMAD R24, R3, 0x4c, RZ ;  /* 0x0000004c03187824 */ /* 0x000fc600078e02ff */
[-C--:B------:R-:W-:Y:S01]  /*df30*/  LEA.HI.X.SX32 R23, R8, R17.reuse, 0x1, P4 ;  /* 0x0000001108177211 */ /* 0x080fe200020f0eff */
[C---:B------:R-:W-:Y:S01]  /*df40*/  IMAD R9, R3.reuse, 0x98, RZ ;  /* 0x0000009803097824 */ /* 0x040fe200078e02ff */
[----:B------:R0:W-:Y:S01]  /*df50*/  STL.64 [R1+0x1580], R12 ;  /* 0x0015800c01007387 */ /* 0x0001e20000100a00 */
[C---:B------:R-:W-:Y:S01]  /*df60*/  IMAD R6, R3.reuse, 0x262, RZ ;  /* 0x0000026203067824 */ /* 0x040fe200078e02ff */
[-C--:B------:R-:W-:Y:S02]  /*df70*/  IADD3 R14, P3, R24, R16.reuse, RZ ;  /* 0x00000010180e7210 */ /* 0x080fe40007f7e0ff */
[----:B------:R1:W-:Y:S01]  /*df80*/  STL.64 [R1+0x1e58], R22 ;  /* 0x001e581601007387 */ /* 0x0003e20000100a00 */
[----:B------:R-:W-:Y:S01]  /*df90*/  IMAD R8, R3, 0x266, RZ ;  /* 0x0000026603087824 */ /* 0x000fe200078e02ff */
[----:B------:R-:W-:Y:S02]  /*dfa0*/  LEA.HI.X.SX32 R15, R10, R17, 0x1, P3 ;  /* 0x000000110a0f7211 */ /* 0x000fe400018f0eff */
[----:B------:R-:W-:-:S02]  /*dfb0*/  IADD3 R20, P1, R6, R16, RZ ;  /* 0x0000001006147210 */ /* 0x000fc40007f3e0ff */
[-C--:B0-----:R-:W-:Y:S02]  /*dfc0*/  IADD3 R12, P6, R9, R16.reuse, RZ ;  /* 0x00000010090c7210 */ /* 0x081fe40007fde0ff */
[----:B-1----:R-:W-:-:S04]  /*dfd0*/  IADD3 R22, P4, R11, R16, RZ ;  /* 0x000000100b167210 */ /* 0x002fc80007f9e0ff */
[-C--:B------:R-:W-:Y:S01]  /*dfe0*/  LEA.HI.X.SX32 R23, R9, R17.reuse, 0x1, P4 ;  /* 0x0000001109177211 */ /* 0x080fe200020f0eff */
[----:B------:R-:W-:Y:S01]  /*dff0*/  IMAD R9, R3, 0x131, RZ ;  /* 0x0000013103097824 */ /* 0x000fe200078e02ff */
[-C--:B------:R-:W-:Y:S01]  /*e000*/  LEA.HI.X.SX32 R13, R24, R17.reuse, 0x1, P6 ;  /* 0x00000011180d7211 */ /* 0x080fe200030f0eff */
[----:B------:R0:W-:Y:S01]  /*e010*/  STL.64 [R1+0x1dc0], R14 ;  /* 0x001dc00e01007387 */ /* 0x0001e20000100a00 */
[-C--:B------:R-:W-:Y:S02]  /*e020*/  LEA.HI.X.SX32 R19, R11, R17.reuse, 0x1, P5 ;  /* 0x000000110b137211 */ /* 0x080fe400028f0eff */
[----:B------:R-:W-:Y:S01]  /*e030*/  LEA.HI.X.SX32 R21, R9, R17, 0x1, P1 ;  /* 0x0000001109157211 */ /* 0x000fe200008f0eff */
[----:B------:R-:W-:Y:S04]  /*e040*/  STL.64 [R1+0x1c90], R12 ;  /* 0x001c900c01007387 */ /* 0x000fe80000100a00 */
[----:B------:R1:W-:Y:S01]  /*e050*/  STL.64 [R1+0x1a30], R22 ;  /* 0x001a301601007387 */ /* 0x0003e20000100a00 */
[----:B0-----:R-:W-:Y:S01]  /*e060*/  IADD3 R14, P3, R8, R16, RZ ;  /* 0x00000010080e7210 */ /* 0x001fe20007f7e0ff */
[----:B------:R-:W-:-:S02]  /*e070*/  IMAD R8, R3, 0x132, RZ ;  /* 0x0000013203087824 */ /* 0x000fc400078e02ff */
[----:B------:R-:W-:Y:S01]  /*e080*/  STL.64 [R1+0x1578], R18 ;  /* 0x0015781201007387 */ /* 0x000fe20000100a00 */
[----:B------:R-:W-:-:S03]  /*e090*/  IMAD R6, R3, 0x264, RZ ;  /* 0x0000026403067824 */ /* 0x000fc600078e02ff */
[----:B------:R0:W-:Y:S01]  /*e0a0*/  STL.64 [R1+0x1570], R20 ;  /* 0x0015701401007387 */ /* 0x0001e20000100a00 */
[-C--:B-1----:R-:W-:Y:S02]  /*e0b0*/  IADD3 R22, P4, R8, R16.reuse, RZ ;  /* 0x0000001008167210 */ /* 0x082fe40007f9e0ff */
[----:B------:R-:W-:Y:S01]  /*e0c0*/  IADD3 R6, P2, R6, R16, RZ ;  /* 0x0000001006067210 */ /* 0x000fe20007f5e0ff */
[----:B0-----:R-:W-:-:S05]  /*e0d0*/  IMAD R21, R3, 0x99, RZ ;  /* 0x0000009903157824 */ /* 0x001fca00078e02ff */
[-C--:B------:R-:W-:Y:S01]  /*e0e0*/  LEA.HI.X.SX32 R23, R21, R17.reuse, 0x1, P4 ;  /* 0x0000001115177211 */ /* 0x080fe200020f0eff */
[C---:B------:R-:W-:Y:S01]  /*e0f0*/  IMAD R21, R3.reuse, 0x133, RZ ;  /* 0x0000013303157824 */ /* 0x040fe200078e02ff */
[----:B------:R-:W-:Y:S01]  /*e100*/  LEA.HI.X.SX32 R7, R8, R17, 0x1, P2 ;  /* 0x0000001108077211 */ /* 0x000fe200010f0eff */
[----:B------:R-:W-:-:S03]  /*e110*/  IMAD R9, R3, 0x9a, RZ ;  /* 0x0000009a03097824 */ /* 0x000fc600078e02ff */
[----:B------:R-:W-:Y:S01]  /*e120*/  LEA.HI.X.SX32 R15, R21, R17, 0x1, P3 ;  /* 0x00000011150f7211 */ /* 0x000fe200018f0eff */
[C---:B------:R-:W-:Y:S01]  /*e130*/  IMAD R20, R3.reuse, 0x134, RZ ;  /* 0x0000013403147824 */ /* 0x040fe200078e02ff */
[----:B------:R-:W-:Y:S01]  /*e140*/  STL.64 [R1+0x1a28], R22 ;  /* 0x001a281601007387 */ /* 0x000fe20000100a00 */
[----:B------:R-:W-:-:S03]  /*e150*/  IMAD R10, R3, 0x268, RZ ;  /* 0x00000268030a7824 */ /* 0x000fc600078e02ff */
[----:B------:R0:W-:Y:S01]  /*e160*/  STL.64 [R1+0x1568], R6 ;  /* 0x0015680601007387 */ /* 0x0001e20000100a00 */
[----:B------:R-:W-:-:S03]  /*e170*/  IADD3 R24, P4, R9, R16, RZ ;  /* 0x0000001009187210 */ /* 0x000fc60007f9e0ff */
[----:B------:R1:W-:Y:S01]  /*e180*/  STL.64 [R1+0x1560], R14 ;  /* 0x0015600e01007387 */ /* 0x0003e20000100a00 */
[-C--:B------:R-:W-:Y:S01]  /*e190*/  IADD3 R12, P6, R10, R16.reuse, RZ ;  /* 0x000000100a0c7210 */ /* 0x080fe20007fde0ff */
[C---:B------:R-:W-:Y:S01]  /*e1a0*/  IMAD R8, R3.reuse, 0x26e, RZ ;  /* 0x0000026e03087824 */ /* 0x040fe200078e02ff */
[----:B0-----:R-:W-:Y:S01]  /*e1b0*/  IADD3 R6, P2, R20, R16, RZ ;  /* 0x0000001014067210 */ /* 0x001fe20007f5e0ff */
[----:B-1----:R-:W-:-:S03]  /*e1c0*/  IMAD R15, R3, 0x4d, RZ ;  /* 0x0000004d030f7824 */ /* 0x002fc600078e02ff */
[-C--:B------:R-:W-:Y:S01]  /*e1d0*/  LEA.HI.X.SX32 R7, R9, R17.reuse, 0x1, P2 ;  /* 0x0000001109077211 */ /* 0x080fe200010f0eff */
[----:B------:R-:W-:Y:S01]  /*e1e0*/  IMAD R9, R3, 0x272, RZ ;  /* 0x0000027203097824 */ /* 0x000fe200078e02ff */
[-C--:B------:R-:W-:Y:S02]  /*e1f0*/  LEA.HI.X.SX32 R13, R20, R17.reuse, 0x1, P6 ;  /* 0x00000011140d7211 */ /* 0x080fe400030f0eff */
[----:B------:R-:W-:Y:S01]  /*e200*/  LEA.HI.X.SX32 R25, R15, R17, 0x1, P4 ;  /* 0x000000110f197211 */ /* 0x000fe200020f0eff */
[C---:B------:R-:W-:Y:S01]  /*e210*/  IMAD R10, R3.reuse, 0x26a, RZ ;  /* 0x0000026a030a7824 */ /* 0x040fe200078e02ff */
[-C--:B------:R-:W-:Y:S01]  /*e220*/  IADD3 R22, P3, R8, R16.reuse, RZ ;  /* 0x0000001008167210 */ /* 0x080fe20007f7e0ff */
[----:B------:R-:W-:Y:S02]  /*e230*/  IMAD R8, R3, 0x136, RZ ;  /* 0x0000013603087824 */ /* 0x000fe400078e02ff */
[----:B------:R-:W-:Y:S01]  /*e240*/  STL.64 [R1+0x1c88], R24 ;  /* 0x001c881801007387 */ /* 0x000fe20000100a00 */
[----:B------:R-:W-:-:S03]  /*e250*/  IADD3 R20, P6, R9, R16, RZ ;  /* 0x0000001009147210 */ /* 0x000fc60007fde0ff */
[----:B------:R0:W-:Y:S01]  /*e260*/  STL.64 [R1+0x1a20], R6 ;  /* 0x001a200601007387 */ /* 0x0001e20000100a00 */
[-C--:B------:R-:W-:Y:S01]  /*e270*/  IADD3 R18, P5, R10, R16.reuse, RZ ;  /* 0x000000100a127210 */ /* 0x080fe20007fbe0ff */
[C---:B------:R-:W-:Y:S02]  /*e280*/  IMAD R9, R3.reuse, 0x9b, RZ ;  /* 0x0000009b03097824 */ /* 0x040fe400078e02ff */
[----:B------:R1:W-:Y:S01]  /*e290*/  STL.64 [R1+0x1558], R12 ;  /* 0x0015580c01007387 */ /* 0x0003e20000100a00 */
[C---:B------:R-:W-:Y:S01]  /*e2a0*/  IMAD R10, R3.reuse, 0x26c, RZ ;  /* 0x0000026c030a7824 */ /* 0x040fe200078e02ff */
[----:B0-----:R-:W-:Y:S01]  /*e2b0*/  IADD3 R6, P2, R8, R16, RZ ;  /* 0x0000001008067210 */ /* 0x001fe20007f5e0ff */
[----:B-1----:R-:W-:-:S03]  /*e2c0*/  IMAD R13, R3, 0x135, RZ ;  /* 0x00000135030d7824 */ /* 0x002fc600078e02ff */
[-C--:B------:R-:W-:Y:S02]  /*e2d0*/  LEA.HI.X.SX32 R7, R9, R17.reuse, 0x1, P2 ;  /* 0x0000001109077211 */ /* 0x080fe400010f0eff */
[----:B------:R-:W-:Y:S02]  /*e2e0*/  LEA.HI.X.SX32 R19, R13, R17, 0x1, P5 ;  /* 0x000000110d137211 */ /* 0x000fe400028f0eff */
[----:B------:R-:W-:-:S03]  /*e2f0*/  IADD3 R10, P1, R10, R16, RZ ;  /* 0x000000100a0a7210 */ /* 0x000fc60007f3e0ff */
[----:B------:R-:W-:Y:S04]  /*e300*/  STL.64 [R1+0x1550], R18 ;  /* 0x0015501201007387 */ /* 0x000fe80000100a00 */
[----:B------:R0:W-:Y:S01]  /*e310*/  STL.64 [R1+0x1a18], R6 ;  /* 0x001a180601007387 */ /* 0x0001e20000100a00 */
[-C--:B------:R-:W-:Y:S01]  /*e320*/  LEA.HI.X.SX32 R11, R8, R17.reuse, 0x1, P1 ;  /* 0x00000011080b7211 */ /* 0x080fe200008f0eff */
[C---:B------:R-:W-:Y:S02]  /*e330*/  IMAD R9, R3.reuse, 0x138, RZ ;  /* 0x0000013803097824 */ /* 0x040fe400078e02ff */
[C---:B------:R-:W-:Y:S02]  /*e340*/  IMAD R24, R3.reuse, 0x4e, RZ ;  /* 0x0000004e03187824 */ /* 0x040fe400078e02ff */
[----:B0-----:R-:W-:Y:S01]  /*e350*/  IMAD R7, R3, 0x137, RZ ;  /* 0x0000013703077824 */ /* 0x001fe200078e02ff */
[----:B------:R0:W-:Y:S04]  /*e360*/  STL.64 [R1+0x1548], R10 ;  /* 0x0015480a01007387 */ /* 0x0001e80000100a00 */
[----:B------:R-:W-:Y:S01]  /*e370*/  LEA.HI.X.SX32 R23, R7, R17, 0x1, P3 ;  /* 0x0000001107177211 */ /* 0x000fe200018f0eff */
[C---:B------:R-:W-:Y:S01]  /*e380*/  IMAD R6, R3.reuse, 0x9c, RZ ;  /* 0x0000009c03067824 */ /* 0x040fe200078e02ff */
[----:B------:R-:W-:Y:S01]  /*e390*/  IADD3 R18, P2, R24, R16, RZ ;  /* 0x0000001018127210 */ /* 0x000fe20007f5e0ff */
[----:B------:R-:W-:-:S02]  /*e3a0*/  IMAD R14, R3, 0x270, RZ ;  /* 0x00000270030e7824 */ /* 0x000fc400078e02ff */
[----:B------:R1:W-:Y:S01]  /*e3b0*/  STL.64 [R1+0x1540], R22 ;  /* 0x0015401601007387 */ /* 0x0003e20000100a00 */
[C---:B------:R-:W-:Y:S01]  /*e3c0*/  IMAD R8, R3.reuse, 0x27, RZ ;  /* 0x0000002703087824 */ /* 0x040fe200078e02ff */
[-C--:B0-----:R-:W-:Y:S01]  /*e3d0*/  IADD3 R10, P1, R6, R16.reuse, RZ ;  /* 0x00000010060a7210 */ /* 0x081fe20007f3e0ff */
[----:B------:R-:W-:Y:S01]  /*e3e0*/  IMAD R7, R3, 0x276, RZ ;  /* 0x0000027603077824 */ /* 0x000fe200078e02ff */
[-C--:B------:R-:W-:Y:S02]  /*e3f0*/  IADD3 R14, P4, R14, R16.reuse, RZ ;  /* 0x000000100e0e7210 */ /* 0x080fe40007f9e0ff */
[----:B------:R-:W-:Y:S02]  /*e400*/  LEA.HI.X.SX32 R19, R8, R17, 0x1, P2 ;  /* 0x0000001108137211 */ /* 0x000fe400010f0eff */
        /* <DEDUP_REMOVED lines=18> */
[----:B------:R-:W-:Y:S01]  /*e530*/  IMAD R21, R3, 0x13b, RZ ;  /* 0x0000013b03157824 */ /* 0x000fe200078e02ff */
        /* <DEDUP_REMOVED lines=10> */
[C---:B------:R-:W-:Y:S02]  /*e5e0*/  IMAD R7, R3.reuse, 0x27e, RZ ;  /* 0x0000027e03077824 */ /* 0x040fe400078e02ff */
[C---:B------:R-:W-:Y:S01]  /*e5f0*/  IMAD R8, R3.reuse, 0x27a, RZ ;  /* 0x0000027a03087824 */ /* 0x040fe200078e02ff */
[----:B0-----:R-:W-:Y:S01]  /*e600*/  IADD3 R12, P5, R20, R16, RZ ;  /* 0x00000010140c7210 */ /* 0x001fe20007fbe0ff */
[----:B-1----:R-:W-:-:S03]  /*e610*/  IMAD R19, R3, 0x4f, RZ ;  /* 0x0000004f03137824 */ /* 0x002fc600078e02ff */
[-C--:B------:R-:W-:Y:S01]  /*e620*/  LEA.HI.X.SX32 R13, R6, R17.reuse, 0x1, P5 ;  /* 0x00000011060d7211 */ /* 0x080fe200028f0eff */
[----:B------:R-:W-:Y:S01]  /*e630*/  IMAD R6, R3, 0x282, RZ ;  /* 0x0000028203067824 */ /* 0x000fe200078e02ff */
[-C--:B------:R-:W-:Y:S02]  /*e640*/  LEA.HI.X.SX32 R11, R20, R17.reuse, 0x1, P1 ;  /* 0x00000011140b7211 */ /* 0x080fe400008f0eff */
[----:B------:R-:W-:Y:S02]  /*e650*/  LEA.HI.X.SX32 R25, R19, R17, 0x1, P3 ;  /* 0x0000001113197211 */ /* 0x000fe400018f0eff */
[-C--:B------:R-:W-:Y:S01]  /*e660*/  IADD3 R22, P2, R7, R16.reuse, RZ ;  /* 0x0000001007167210 */ /* 0x080fe20007f5e0ff */
[C---:B------:R-:W-:Y:S01]  /*e670*/  IMAD R7, R3.reuse, 0x13e, RZ ;  /* 0x0000013e03077824 */ /* 0x040fe200078e02ff */
[-C--:B------:R-:W-:Y:S01]  /*e680*/  IADD3 R14, P4, R8, R16.reuse, RZ ;  /* 0x00000010080e7210 */ /* 0x080fe20007f9e0ff */
[----:B------:R-:W-:Y:S01]  /*e690*/  STL.64 [R1+0x1c78], R24 ;  /* 0x001c781801007387 */ /* 0x000fe20000100a00 */
[----:B------:R-:W-:Y:S01]  /*e6a0*/  IMAD R8, R3, 0x27c, RZ ;  /* 0x0000027c03087824 */ /* 0x000fe200078e02ff */
[----:B------:R-:W-:-:S02]  /*e6b0*/  IADD3 R20, P1, R6, R16, RZ ;  /* 0x0000001006147210 */ /* 0x000fc40007f3e0ff */
[----:B------:R0:W-:Y:S01]  /*e6c0*/  STL.64 [R1+0x1a00], R12 ;  /* 0x001a000c01007387 */ /* 0x0001e20000100a00 */
[----:B------:R-:W-:-:S03]  /*e6d0*/  IMAD R6, R3, 0x9f, RZ ;  /* 0x0000009f03067824 */ /* 0x000fc600078e02ff */
[----:B------:R1:W-:Y:S01]  /*e6e0*/  STL.64 [R1+0x1518], R10 ;  /* 0x0015180a01007387 */ /* 0x0003e20000100a00 */
[-C--:B------:R-:W-:Y:S02]  /*e6f0*/  IADD3 R8, P6, R8, R16.reuse, RZ ;  /* 0x0000001008087210 */ /* 0x080fe40007fde0ff */
[----:B0-----:R-:W-:Y:S01]  /*e700*/  IADD3 R12, P5, R7, R16, RZ ;  /* 0x00000010070c7210 */ /* 0x001fe20007fbe0ff */
[----:B-1----:R-:W-:-:S03]  /*e710*/  IMAD R11, R3, 0x13d, RZ ;  /* 0x0000013d030b7824 */ /* 0x002fc600078e02ff */
[-C--:B------:R-:W-:Y:S02]  /*e720*/  LEA.HI.X.SX32 R13, R6, R17.reuse, 0x1, P5 ;  /* 0x00000011060d7211 */ /* 0x080fe400028f0eff */
[-C--:B------:R-:W-:Y:S02]  /*e730*/  LEA.HI.X.SX32 R9, R7, R17.reuse, 0x1, P6 ;  /* 0x0000001107097211 */ /* 0x080fe400030f0eff */
[----:B------:R-:W-:-:S05]  /*e740*/  LEA.HI.X.SX32 R15, R11, R17, 0x1, P4 ;  /* 0x000000110b0f7211 */ /* 0x000fca00020f0eff */
[----:B------:R-:W-:Y:S04]  /*e750*/  STL.64 [R1+0x1510], R14 ;  /* 0x0015100e01007387 */ /* 0x000fe80000100a00 */
[----:B------:R-:W-:Y:S01]  /*e760*/  STL.64 [R1+0x19f8], R12 ;  /* 0x0019f80c01007387 */ /* 0x000fe20000100a00 */
[----:B------:R-:W-:-:S03]  /*e770*/  IMAD R25, R3, 0xa, RZ ;  /* 0x0000000a03197824 */ /* 0x000fc600078e02ff */
[----:B------:R0:W-:Y:S01]  /*e780*/  STL.64 [R1+0x1508], R8 ;  /* 0x0015080801007387 */ /* 0x0001e20000100a00 */
[C---:B------:R-:W-:Y:S02]  /*e790*/  IMAD R6, R3.reuse, 0x14, RZ ;  /* 0x0000001403067824 */ /* 0x040fe400078e02ff */
[C---:B------:R-:W-:Y:S02]  /*e7a0*/  IMAD R7, R3.reuse, 0x5, RZ ;  /* 0x0000000503077824 */ /* 0x040fe400078e02ff */
[----:B0-----:R-:W-:Y:S01]  /*e7b0*/  IMAD R9, R3, 0x13f, RZ ;  /* 0x0000013f03097824 */ /* 0x001fe200078e02ff */
[----:B------:R-:W-:Y:S01]  /*e7c0*/  IADD3 R12, P5, R25, R16, RZ ;  /* 0x00000010190c7210 */ /* 0x000fe20007fbe0ff */
[----:B------:R-:W-:-:S03]  /*e7d0*/  IMAD R8, R3, 0x28, RZ ;  /* 0x0000002803087824 */ /* 0x000fc600078e02ff */
[-C--:B------:R-:W-:Y:S02]  /*e7e0*/  LEA.HI.X.SX32 R23, R9, R17.reuse, 0x1, P2 ;  /* 0x0000001109177211 */ /* 0x080fe400010f0eff */
[-C--:B------:R-:W-:Y:S01]  /*e7f0*/  IADD3 R14, P6, R6, R16.reuse, RZ ;  /* 0x00000010060e7210 */ /* 0x080fe20007fde0ff */
[----:B------:R-:W-:Y:S01]  /*e800*/  IMAD R24, R3, 0x50, RZ ;  /* 0x0000005003187824 */ /* 0x000fe200078e02ff */
[-C--:B------:R-:W-:Y:S01]  /*e810*/  LEA.HI.X.SX32 R13, R7, R17.reuse, 0x1, P5 ;  /* 0x00000011070d7211 */ /* 0x080fe200028f0eff */
[----:B------:R0:W-:Y:S01]  /*e820*/  STL.64 [R1+0x1500], R22 ;  /* 0x0015001601007387 */ /* 0x0001e20000100a00 */
[----:B------:R-:W-:Y:S01]  /*e830*/  LEA.HI.X.SX32 R15, R25, R17, 0x1, P6 ;  /* 0x00000011190f7211 */ /* 0x000fe200030f0eff */
[C---:B------:R-:W-:Y:S02]  /*e840*/  IMAD R7, R3.reuse, 0xa0, RZ ;  /* 0x000000a003077824 */ /* 0x040fe400078e02ff */
[----:B------:R1:W-:Y:S01]  /*e850*/  STL.64 [R1+0x1ec8], R12 ;  /* 0x001ec80c01007387 */ /* 0x0003e20000100a00 */
[----:B------:R-:W-:Y:S01]  /*e860*/  IMAD R9, R3, 0x140, RZ ;  /* 0x0000014003097824 */ /* 0x000fe200078e02ff */
[----:B0-----:R-:W-:-:S04]  /*e870*/  IADD3 R22, P2, R8, R16, RZ ;  /* 0x0000001008167210 */ /* 0x001fc80007f5e0ff */
[-C--:B------:R-:W-:Y:S02]  /*e880*/  LEA.HI.X.SX32 R23, R6, R17.reuse, 0x1, P2 ;  /* 0x0000001106177211 */ /* 0x080fe400010f0eff */
[-C--:B-1----:R-:W-:Y:S01]  /*e890*/  IADD3 R12, P5, R24, R16.reuse, RZ ;  /* 0x00000010180c7210 */ /* 0x082fe20007fbe0ff */
[----:B------:R0:W-:Y:S01]  /*e8a0*/  STL.64 [R1+0x1ea0], R14 ;  /* 0x001ea00e01007387 */ /* 0x0001e20000100a00 */
[C---:B------:R-:W-:Y:S02]  /*e8b0*/  IMAD R18, R3.reuse, 0x280, RZ ;  /* 0x0000028003127824 */ /* 0x040fe400078e02ff */
[----:B------:R-:W-:Y:S01]  /*e8c0*/  LEA.HI.X.SX32 R13, R8, R17, 0x1, P5 ;  /* 0x00000011080d7211 */ /* 0x000fe200028f0eff */
[----:B------:R1:W-:Y:S01]  /*e8d0*/  STL.64 [R1+0x1e50], R22 ;  /* 0x001e501601007387 */ /* 0x0003e20000100a00 */
[C---:B------:R-:W-:Y:S01]  /*e8e0*/  IMAD R6, R3.reuse, 0x286, RZ ;  /* 0x0000028603067824 */ /* 0x040fe200078e02ff */
[-C--:B------:R-:W-:Y:S01]  /*e8f0*/  IADD3 R18, P3, R18, R16.reuse, RZ ;  /* 0x0000001012127210 */ /* 0x080fe20007f7e0ff */
[----:B------:R-:W-:Y:S01]  /*e900*/  IMAD R8, R3, 0x288, RZ ;  /* 0x0000028803087824 */ /* 0x000fe200078e02ff */
[----:B0-----:R-:W-:-:S02]  /*e910*/  IADD3 R14, P6, R7, R16, RZ ;  /* 0x00000010070e7210 */ /* 0x001fc40007fde0ff */
[-C--:B-1----:R-:W-:Y:S01]  /*e920*/  IADD3 R22, P2, R9, R16.reuse, RZ ;  /* 0x0000001009167210 */ /* 0x082fe20007f5e0ff */
[----:B------:R0:W-:Y:S01]  /*e930*/  STL.64 [R1+0x1db0], R12 ;  /* 0x001db00c01007387 */ /* 0x0001e20000100a00 */
[-C--:B------:R-:W-:Y:S02]  /*e940*/  LEA.HI.X.SX32 R15, R24, R17.reuse, 0x1, P6 ;  /* 0x00000011180f7211 */ /* 0x080fe400030f0eff */
[-C--:B------:R-:W-:Y:S01]  /*e950*/  LEA.HI.X.SX32 R23, R7, R17.reuse, 0x1, P2 ;  /* 0x0000001107177211 */ /* 0x080fe200010f0eff */
[C---:B------:R-:W-:Y:S02]  /*e960*/  IMAD R7, R3.reuse, 0x141, RZ ;  /* 0x0000014103077824 */ /* 0x040fe400078e02ff */
[----:B------:R-:W-:Y:S01]  /*e970*/  IMAD R10, R3, 0x284, RZ ;  /* 0x00000284030a7824 */ /* 0x000fe200078e02ff */
[----:B------:R1:W-:Y:S01]  /*e980*/  STL.64 [R1+0x1c70], R14 ;  /* 0x001c700e01007387 */ /* 0x0003e20000100a00 */
[-C--:B------:R-:W-:Y:S02]  /*e990*/  LEA.HI.X.SX32 R19, R9, R17.reuse, 0x1, P3 ;  /* 0x0000001109137211 */ /* 0x080fe400018f0eff */
[-C--:B0-----:R-:W-:Y:S01]  /*e9a0*/  IADD3 R12, P5, R6, R16.reuse, RZ ;  /* 0x00000010060c7210 */ /* 0x081fe20007fbe0ff */
[----:B------:R-:W-:Y:S01]  /*e9b0*/  IMAD R6, R3, 0x142, RZ ;  /* 0x0000014203067824 */ /* 0x000fe200078e02ff */
[----:B------:R-:W-:Y:S01]  /*e9c0*/  LEA.HI.X.SX32 R21, R7, R17, 0x1, P1 ;  /* 0x0000001107157211 */ /* 0x000fe200008f0eff */
[----:B------:R0:W-:Y:S01]  /*e9d0*/  STL.64 [R1+0x19f0], R22 ;  /* 0x0019f01601007387 */ /* 0x0001e20000100a00 */
[C---:B------:R-:W-:Y:S01]  /*e9e0*/  IMAD R7, R3.reuse, 0xa1, RZ ;  /* 0x000000a103077824 */ /* 0x040fe200078e02ff */
[-C--:B-1----:R-:W-:Y:S01]  /*e9f0*/  IADD3 R14, P6, R8, R16.reuse, RZ ;  /* 0x00000010080e7210 */ /* 0x082fe20007fde0ff */
[C---:B------:R-:W-:Y:S01]  /*ea00*/  IMAD R8, R3.reuse, 0x28a, RZ ;  /* 0x0000028a03087824 */ /* 0x040fe200078e02ff */
[-C--:B------:R-:W-:Y:S01]  /*ea10*/  IADD3 R10, P4, R10, R16.reuse, RZ ;  /* 0x000000100a0a7210 */ /* 0x080fe20007f9e0ff */
        /* <DEDUP_REMOVED lines=10> */
[C---:B------:R-:W-:Y:S01]  /*eac0*/  IMAD R9, R3.reuse, 0x144, RZ ;  /* 0x0000014403097824 */ /* 0x040fe200078e02ff */
[----:B------:R0:W-:Y:S01]  /*ead0*/  STL.64 [R1+0x19e8], R22 ;  /* 0x0019e81601007387 */ /* 0x0001e20000100a00 */
[----:B------:R-:W-:Y:S01]  /*eae0*/  IMAD R24, R3, 0x51, RZ ;  /* 0x0000005103187824 */ /* 0x000fe200078e02ff */
[----:B------:R-:W-:-:S02]  /*eaf0*/  LEA.HI.X.SX32 R13, R7, R17, 0x1, P5 ;  /* 0x00000011070d7211 */ /* 0x000fc400028f0eff */
[----:B------:R1:W-:Y:S01]  /*eb00*/  STL.64 [R1+0x14e8], R10 ;  /* 0x0014e80a01007387 */ /* 0x0003e20000100a00 */
[CC--:B------:R-:W-:Y:S02]  /*eb10*/  LEA.HI.X.SX32 R15, R9.reuse, R17.reuse, 0x1, P6 ;  /* 0x00000011090f7211 */ /* 0x0c0fe400030f0eff */
[-C--:B0-----:R-:W-:Y:S02]  /*eb20*/  IADD3 R22, P2, R8, R16.reuse, RZ ;  /* 0x0000001008167210 */ /* 0x081fe40007f5e0ff */
[----:B-1----:R-:W-:Y:S02]  /*eb30*/  IADD3 R10, P4, R9, R16, RZ ;  /* 0x00000010090a7210 */ /* 0x002fe40007f9e0ff */
[-C--:B------:R-:W-:Y:S01]  /*eb40*/  LEA.HI.X.SX32 R23, R24, R17.reuse, 0x1, P2 ;  /* 0x0000001118177211 */ /* 0x080fe200010f0eff */
[----:B------:R0:W-:Y:S01]  /*eb50*/  STL.64 [R1+0x14e0], R12 ;  /* 0x0014e00c01007387 */ /* 0x0001e20000100a00 */
[----:B------:R-:W-:-:S03]  /*eb60*/  LEA.HI.X.SX32 R11, R8, R17, 0x1, P4 ;  /* 0x00000011080b7211 */ /* 0x000fc600020f0eff */
[----:B------:R1:W-:Y:S04]  /*eb70*/  STL.64 [R1+0x1c68], R22 ;  /* 0x001c681601007387 */ /* 0x0003e80000100a00 */
[----:B------:R2:W-:Y:S01]  /*eb80*/  STL.64 [R1+0x19e0], R10 ;  /* 0x0019e00a01007387 */ /* 0x0005e20000100a00 */
[C---:B0-----:R-:W-:Y:S02]  /*eb90*/  IMAD R12, R3.reuse, 0x290, RZ ;  /* 0x00000290030c7824 */ /* 0x041fe400078e02ff */
[C---:B------:R-:W-:Y:S01]  /*eba0*/  IMAD R13, R3.reuse, 0x146, RZ ;  /* 0x00000146030d7824 */ /* 0x040fe200078e02ff */
[----:B------:R0:W-:Y:S02]  /*ebb0*/  STL.64 [R1+0x14d8], R14 ;  /* 0x0014d80e01007387 */ /* 0x0001e40000100a00 */
[-C--:B-1----:R-:W-:Y:S01]  /*ebc0*/  IADD3 R22, P2, R12, R16.reuse, RZ ;  /* 0x000000100c167210 */ /* 0x082fe20007f5e0ff */
[----:B------:R-:W-:Y:S01]  /*ebd0*/  IMAD R12, R3, 0xa3, RZ ;  /* 0x000000a3030c7824 */ /* 0x000fe200078e02ff */
[----:B--2---:R-:W-:Y:S01]  /*ebe0*/  IADD3 R10, P4, R13, R16, RZ ;  /* 0x000000100d0a7210 */ /* 0x004fe20007f9e0ff */
[----:B0-----:R-:W-:-:S03]  /*ebf0*/  IMAD R15, R3, 0x145, RZ ;  /* 0x00000145030f7824 */ /* 0x001fc600078e02ff */
[-C--:B------:R-:W-:Y:S01]  /*ec00*/  LEA.HI.X.SX32 R11, R12, R17.reuse, 0x1, P4 ;  /* 0x000000110c0b7211 */ /* 0x080fe200020f0eff */
[----:B------:R-:W-:Y:S01]  /*ec10*/  IMAD R6, R3, 0x28e, RZ ;  /* 0x0000028e03067824 */ /* 0x000fe200078e02ff */
[----:B------:R-:W-:-:S04]  /*ec20*/  LEA.HI.X.SX32 R19, R15, R17, 0x1, P3 ;  /* 0x000000110f137211 */ /* 0x000fc800018f0eff */
[----:B------:R-:W-:Y:S01]  /*ec30*/  IADD3 R6, P5, R6, R16, RZ ;  /* 0x0000001006067210 */ /* 0x000fe20007fbe0ff */
[----:B------:R-:W-:Y:S04]  /*ec40*/  STL.64 [R1+0x14d0], R18 ;  /* 0x0014d01201007387 */ /* 0x000fe80000100a00 */
[----:B------:R0:W-:Y:S01]  /*ec50*/  STL.64 [R1+0x19d8], R10 ;  /* 0x0019d80a01007387 */ /* 0x0001e20000100a00 */
[----:B------:R-:W-:Y:S01]  /*ec60*/  IMAD R24, R3, 0x52, RZ ;  /* 0x0000005203187824 */ /* 0x000fe200078e02ff */
[----:B------:R-:W-:Y:S01]  /*ec70*/  LEA.HI.X.SX32 R21, R13, R17, 0x1, P1 ;  /* 0x000000110d157211 */ /* 0x000fe200008f0eff */
[C---:B------:R-:W-:Y:S02]  /*ec80*/  IMAD R12, R3.reuse, 0xa4, RZ ;  /* 0x000000a4030c7824 */ /* 0x040fe400078e02ff */
[----:B0-----:R-:W-:-:S02]  /*ec90*/  IMAD R11, R3, 0x147, RZ ;  /* 0x00000147030b7824 */ /* 0x001fc400078e02ff */
        /* <DEDUP_REMOVED lines=17> */
[----:B------:R-:W-:Y:S01]  /*edb0*/  IMAD R14, R3, 0x294, RZ ;  /* 0x00000294030e7824 */ /* 0x000fe200078e02ff */
[-C--:B0-----:R-:W-:Y:S01]  /*edc0*/  IADD3 R18, P4, R11, R16.reuse, RZ ;  /* 0x000000100b127210 */ /* 0x081fe20007f9e0ff */
[C---:B------:R-:W-:Y:S01]  /*edd0*/  IMAD R11, R3.reuse, 0x14a, RZ ;  /* 0x0000014a030b7824 */ /* 0x040fe200078e02ff */
[----:B------:R-:W-:Y:S01]  /*ede0*/  LEA.HI.X.SX32 R23, R10, R17, 0x1, P2 ;  /* 0x000000110a177211 */ /* 0x000fe200010f0eff */
[C---:B------:R-:W-:Y:S02]  /*edf0*/  IMAD R13, R3.reuse, 0x298, RZ ;  /* 0x00000298030d7824 */ /* 0x040fe400078e02ff */
[----:B-1----:R-:W-:Y:S01]  /*ee00*/  IMAD R7, R3, 0x149, RZ ;  /* 0x0000014903077824 */ /* 0x002fe200078e02ff */
[-C--:B------:R-:W-:Y:S01]  /*ee10*/  IADD3 R12, P5, R11, R16.reuse, RZ ;  /* 0x000000100b0c7210 */ /* 0x080fe20007fbe0ff */
[----:B------:R-:W-:Y:S01]  /*ee20*/  IMAD R10, R3, 0xa5, RZ ;  /* 0x000000a5030a7824 */ /* 0x000fe200078e02ff */
[----:B------:R-:W-:-:S02]  /*ee30*/  IADD3 R14, P3, R14, R16, RZ ;  /* 0x000000100e0e7210 */ /* 0x000fc40007f7e0ff */
[-C--:B------:R-:W-:Y:S01]  /*ee40*/  LEA.HI.X.SX32 R9, R7, R17.reuse, 0x1, P6 ;  /* 0x0000001107097211 */ /* 0x080fe200030f0eff */
[----:B------:R0:W-:Y:S01]  /*ee50*/  STL.64 [R1+0x14b8], R22 ;  /* 0x0014b81601007387 */ /* 0x0001e20000100a00 */
[----:B------:R-:W-:Y:S02]  /*ee60*/  IADD3 R20, P1, R13, R16, RZ ;  /* 0x000000100d147210 */ /* 0x000fe40007f3e0ff */
[-C--:B------:R-:W-:Y:S01]  /*ee70*/  LEA.HI.X.SX32 R13, R10, R17.reuse, 0x1, P5 ;  /* 0x000000110a0d7211 */ /* 0x080fe200028f0eff */
[----:B------:R1:W-:Y:S01]  /*ee80*/  STL.64 [R1+0x14b0], R8 ;  /* 0x0014b00801007387 */ /* 0x0003e20000100a00 */
[----:B------:R-:W-:Y:S01]  /*ee90*/  LEA.HI.X.SX32 R15, R11, R17, 0x1, P3 ;  /* 0x000000110b0f7211 */ /* 0x000fe200018f0eff */
[C---:B------:R-:W-:Y:S02]  /*eea0*/  IMAD R10, R3.reuse, 0x14b, RZ ;  /* 0x0000014b030a7824 */ /* 0x040fe400078e02ff */
[----:B------:R2:W-:Y:S01]  /*eeb0*/  STL.64 [R1+0x19c8], R12 ;  /* 0x0019c80c01007387 */ /* 0x0005e20000100a00 */
[----:B------:R-:W-:-:S02]  /*eec0*/  IMAD R11, R3, 0x29e, RZ ;  /* 0x0000029e030b7824 */ /* 0x000fc400078e02ff */
[C---:B0-----:R-:W-:Y:S02]  /*eed0*/  IMAD R22, R3.reuse, 0x53, RZ ;  /* 0x0000005303167824 */ /* 0x041fe400078e02ff */
[C---:B-1----:R-:W-:Y:S02]  /*eee0*/  IMAD R8, R3.reuse, 0xa6, RZ ;  /* 0x000000a603087824 */ /* 0x042fe400078e02ff */
[C---:B------:R-:W-:Y:S01]  /*eef0*/  IMAD R9, R3.reuse, 0x14c, RZ ;  /* 0x0000014c03097824 */ /* 0x040fe200078e02ff */
[----:B------:R0:W-:Y:S01]  /*ef00*/  STL.64 [R1+0x14a8], R14 ;  /* 0x0014a80e01007387 */ /* 0x0001e20000100a00 */
[-C--:B------:R-:W-:Y:S02]  /*ef10*/  LEA.HI.X.SX32 R19, R10, R17.reuse, 0x1, P4 ;  /* 0x000000110a137211 */ /* 0x080fe400020f0eff */
[----:B--2---:R-:W-:Y:S01]  /*ef20*/  IADD3 R12, P5, R8, R16, RZ ;  /* 0x00000010080c7210 */ /* 0x004fe20007fbe0ff */
[----:B------:R-:W-:Y:S01]  /*ef30*/  IMAD R6, R3, 0x29a, RZ ;  /* 0x0000029a03067824 */ /* 0x000fe200078e02ff */
[----:B------:R-:W-:-:S02]  /*ef40*/  LEA.HI.X.SX32 R21, R9, R17, 0x1, P1 ;  /* 0x0000001109157211 */ /* 0x000fc400008f0eff */
[-C--:B------:R-:W-:Y:S02]  /*ef50*/  LEA.HI.X.SX32 R13, R22, R17.reuse, 0x1, P5 ;  /* 0x00000011160d7211 */ /* 0x080fe400028f0eff */
[-C--:B0-----:R-:W-:Y:S01]  /*ef60*/  IADD3 R14, P3, R9, R16.reuse, RZ ;  /* 0x00000010090e7210 */ /* 0x081fe20007f7e0ff */
[----:B------:R0:W-:Y:S03]  /*ef70*/  STL.64 [R1+0x14a0], R18 ;  /* 0x0014a01201007387 */ /* 0x0001e60000100a00 */
[----:B------:R-:W-:Y:S01]  /*ef80*/  LEA.HI.X.SX32 R15, R8, R17, 0x1, P3 ;  /* 0x00000011080f7211 */ /* 0x000fe200018f0eff */
[----:B------:R-:W-:Y:S01]  /*ef90*/  STL.64 [R1+0x1c58], R12 ;  /* 0x001c580c01007387 */ /* 0x000fe20000100a00 */
[-C--:B------:R-:W-:Y:S01]  /*efa0*/  IADD3 R24, P2, R6, R16.reuse, RZ ;  /* 0x0000001006187210 */ /* 0x080fe20007f5e0ff */
[----:B------:R-:W-:Y:S02]  /*efb0*/  IMAD R6, R3, 0x29c, RZ ;  /* 0x0000029c03067824 */ /* 0x000fe400078e02ff */
[----:B------:R1:W-:Y:S01]  /*efc0*/  STL.64 [R1+0x19c0], R14 ;  /* 0x0019c00e01007387 */ /* 0x0003e20000100a00 */
[----:B0-----:R-:W-:Y:S01]  /*efd0*/  IADD3 R18, P4, R11, R16, RZ ;  /* 0x000000100b127210 */ /* 0x001fe20007f9e0ff */
[----:B------:R-:W-:-:S02]  /*efe0*/  IMAD R11, R3, 0x14e, RZ ;  /* 0x0000014e030b7824 */ /* 0x000fc400078e02ff */
[----:B------:R0:W-:Y:S01]  /*eff0*/  STL.64 [R1+0x1498], R20 ;  /* 0x0014981401007387 */ /* 0x0001e20000100a00 */
[C---:B------:R-:W-:Y:S01]  /*f000*/  IMAD R9, R3.reuse, 0x14d, RZ ;  /* 0x0000014d03097824 */ /* 0x040fe200078e02ff */
[-C--:B------:R-:W-:Y:S01]  /*f010*/  IADD3 R6, P6, R6, R16.reuse, RZ ;  /* 0x0000001006067210 */ /* 0x080fe20007fde0ff */
[----:B------:R-:W-:Y:S01]  /*f020*/  IMAD R10, R3, 0x2a0, RZ ;  /* 0x000002a0030a7824 */ /* 0x000fe200078e02ff */
[-C--:B-1----:R-:W-:Y:S02]  /*f030*/  IADD3 R14, P3, R11, R16.reuse, RZ ;  /* 0x000000100b0e7210 */ /* 0x082fe40007f7e0ff */
[-C--:B------:R-:W-:Y:S01]  /*f040*/  LEA.HI.X.SX32 R25, R9, R17.reuse, 0x1, P2 ;  /* 0x0000001109197211 */ /* 0x080fe200010f0eff */
[----:B0-----:R-:W-:Y:S01]  /*f050*/  IMAD R20, R3, 0xa7, RZ ;  /* 0x000000a703147824 */ /* 0x001fe200078e02ff */
[----:B------:R-:W-:Y:S02]  /*f060*/  LEA.HI.X.SX32 R7, R11, R17, 0x1, P6 ;  /* 0x000000110b077211 */ /* 0x000fe400030f0eff */
        /* <DEDUP_REMOVED lines=10> */
[-C--:B------:R-:W-:Y:S01]  /*f110*/  LEA.HI.X.SX32 R19, R25, R17.reuse, 0x1, P4 ;  /* 0x0000001119137211 */ /* 0x080fe200020f0eff */
[C---:B------:R-:W-:Y:S01]  /*f120*/  IMAD R11, R3.reuse, 0x150, RZ ;  /* 0x00000150030b7824 */ /* 0x040fe200078e02ff */
[----:B------:R-:W-:Y:S02]  /*f130*/  IADD3 R14, P6, R24, R16, RZ ;  /* 0x00000010180e7210 */ /* 0x000fe40007fde0ff */
[-C--:B------:R-:W-:Y:S01]  /*f140*/  LEA.HI.X.SX32 R21, R6, R17.reuse, 0x1, P3 ;  /* 0x0000001106157211 */ /* 0x080fe200018f0eff */
[C---:B------:R-:W-:Y:S01]  /*f150*/  IMAD R7, R3.reuse, 0xa8, RZ ;  /* 0x000000a803077824 */ /* 0x040fe200078e02ff */
[----:B------:R0:W-:Y:S01]  /*f160*/  STL.64 [R1+0x1480], R18 ;  /* 0x0014801201007387 */ /* 0x0001e20000100a00 */
[----:B------:R-:W-:Y:S01]  /*f170*/  LEA.HI.X.SX32 R15, R10, R17, 0x1, P6 ;  /* 0x000000110a0f7211 */ /* 0x000fe200030f0eff */
[----:B------:R-:W-:-:S02]  /*f180*/  IMAD R8, R3, 0x2a2, RZ ;  /* 0x000002a203087824 */ /* 0x000fc400078e02ff */
[----:B------:R1:W-:Y:S01]  /*f190*/  STL.64 [R1+0x1e48], R20 ;  /* 0x001e481401007387 */ /* 0x0003e20000100a00 */
[----:B------:R-:W-:Y:S02]  /*f1a0*/  IMAD R6, R3, 0x2a6, RZ ;  /* 0x000002a603067824 */ /* 0x000fe400078e02ff */
[-C--:B------:R-:W-:Y:S01]  /*f1b0*/  IADD3 R22, P1, R8, R16.reuse, RZ ;  /* 0x0000001008167210 */ /* 0x080fe20007f3e0ff */
[----:B------:R2:W-:Y:S01]  /*f1c0*/  STL.64 [R1+0x1da0], R14 ;  /* 0x001da00e01007387 */ /* 0x0005e20000100a00 */
[-C--:B0-----:R-:W-:Y:S02]  /*f1d0*/  IADD3 R18, P4, R7, R16.reuse, RZ ;  /* 0x0000001007127210 */ /* 0x081fe40007f9e0ff */
        /* <DEDUP_REMOVED lines=24> */
[----:B------:R-:W-:Y:S01]  /*f360*/  STL.64 [R1+0x19a8], R20 ;  /* 0x0019a81401007387 */ /* 0x000fe20000100a00 */
[-C--:B0-----:R-:W-:Y:S01]  /*f370*/  IADD3 R12, P5, R10, R16.reuse, RZ ;  /* 0x000000100a0c7210 */ /* 0x081fe20007fbe0ff */
[----:B------:R-:W-:Y:S02]  /*f380*/  IMAD R10, R3, 0xaa, RZ ;  /* 0x000000aa030a7824 */ /* 0x000fe400078e02ff */
[----:B------:R0:W-:Y:S01]  /*f390*/  STL.64 [R1+0x1468], R8 ;  /* 0x0014680801007387 */ /* 0x0001e20000100a00 */
[----:B-1----:R-:W-:Y:S01]  /*f3a0*/  IADD3 R22, P1, R11, R16, RZ ;  /* 0x000000100b167210 */ /* 0x002fe20007f3e0ff */
[----:B------:R-:W-:-:S02]  /*f3b0*/  IMAD R11, R3, 0x154, RZ ;  /* 0x00000154030b7824 */ /* 0x000fc400078e02ff */
[----:B------:R1:W-:Y:S01]  /*f3c0*/  STL.64 [R1+0x1460], R14 ;  /* 0x0014600e01007387 */ /* 0x0003e20000100a00 */
[-C--:B------:R-:W-:Y:S02]  /*f3d0*/  IADD3 R24, P3, R10, R16.reuse, RZ ;  /* 0x000000100a187210 */ /* 0x080fe40007f7e0ff */
[----:B0-----:R-:W-:Y:S01]  /*f3e0*/  IADD3 R8, P2, R11, R16, RZ ;  /* 0x000000100b087210 */ /* 0x001fe20007f5e0ff */
[----:B-1----:R-:W-:-:S03]  /*f3f0*/  IMAD R15, R3, 0x55, RZ ;  /* 0x00000055030f7824 */ /* 0x002fc600078e02ff */
[-C--:B------:R-:W-:Y:S01]  /*f400*/  LEA.HI.X.SX32 R9, R10, R17.reuse, 0x1, P2 ;  /* 0x000000110a097211 */ /* 0x080fe200010f0eff */
[----:B------:R-:W-:Y:S01]  /*f410*/  IMAD R10, R3, 0x2b2, RZ ;  /* 0x000002b2030a7824 */ /* 0x000fe200078e02ff */
[-C--:B------:R-:W-:Y:S02]  /*f420*/  LEA.HI.X.SX32 R19, R11, R17.reuse, 0x1, P4 ;  /* 0x000000110b137211 */ /* 0x080fe400020f0eff */
[----:B------:R-:W-:Y:S01]  /*f430*/  LEA.HI.X.SX32 R25, R15, R17, 0x1, P3 ;  /* 0x000000110f197211 */ /* 0x000fe200018f0eff */
[----:B------:R-:W-:-:S04]  /*f440*/  IMAD R21, R3, 0x156, RZ ;  /* 0x0000015603157824 */ /* 0x000fc800078e02ff */
[----:B------:R-:W-:Y:S01]  /*f450*/  STL.64 [R1+0x1c48], R24 ;  /* 0x001c481801007387 */ /* 0x000fe20000100a00 */
[----:B------:R-:W-:-:S03]  /*f460*/  IMAD R20, R3, 0x155, RZ ;  /* 0x0000015503147824 */ /* 0x000fc600078e02ff */
[----:B------:R0:W-:Y:S04]  /*f470*/  STL.64 [R1+0x19a0], R8 ;  /* 0x0019a00801007387 */ /* 0x0001e80000100a00 */
[----:B------:R1:W-:Y:S01]  /*f480*/  STL.64 [R1+0x1458], R18 ;  /* 0x0014581201007387 */ /* 0x0003e20000100a00 */
[-C--:B------:R-:W-:Y:S01]  /*f490*/  LEA.HI.X.SX32 R13, R20, R17.reuse, 0x1, P5 ;  /* 0x00000011140d7211 */ /* 0x080fe200028f0eff */
[----:B------:R-:W-:Y:S01]  /*f4a0*/  IMAD R6, R3, 0x2ae, RZ ;  /* 0x000002ae03067824 */ /* 0x000fe200078e02ff */
[-C--:B0-----:R-:W-:Y:S02]  /*f4b0*/  IADD3 R8, P2, R21, R16.reuse, RZ ;  /* 0x0000001015087210 */ /* 0x081fe40007f5e0ff */
[----:B-1----:R-:W-:Y:S01]  /*f4c0*/  IADD3 R18, P4, R10, R16, RZ ;  /* 0x000000100a127210 */ /* 0x002fe20007f9e0ff */
[----:B------:R-:W-:Y:S01]  /*f4d0*/  IMAD R10, R3, 0xab, RZ ;  /* 0x000000ab030a7824 */ /* 0x000fe200078e02ff */
[----:B------:R-:W-:Y:S04]  /*f4e0*/  STL.64 [R1+0x1450], R12 ;  /* 0x0014500c01007387 */ /* 0x000fe80000100a00 */
[----:B------:R-:W-:-:S02]  /*f4f0*/  LEA.HI.X.SX32 R9, R10, R17, 0x1, P2 ;  /* 0x000000110a097211 */ /* 0x000fc400010f0eff */
        /* <DEDUP_REMOVED lines=8> */
[-C--:B------:R-:W-:Y:S01]  /*f580*/  LEA.HI.X.SX32 R7, R9, R17.reuse, 0x1, P6 ;  /* 0x0000001109077211 */ /* 0x080fe200030f0eff */
[C---:B------:R-:W-:Y:S01]  /*f590*/  IMAD R21, R3.reuse, 0x2b, RZ ;  /* 0x0000002b03157824 */ /* 0x040fe200078e02ff */
[-C--:B------:R-:W-:Y:S01]  /*f5a0*/  IADD3 R10, P2, R24, R16.reuse, RZ ;  /* 0x00000010180a7210 */ /* 0x080fe20007f5e0ff */
[----:B------:R0:W-:Y:S01]  /*f5b0*/  STL.64 [R1+0x1448], R22 ;  /* 0x0014481601007387 */ /* 0x0001e20000100a00 */
[----:B------:R-:W-:Y:S01]  /*f5c0*/  IMAD R14, R3, 0x2b0, RZ ;  /* 0x000002b0030e7824 */ /* 0x000fe200078e02ff */
[-C--:B------:R-:W-:Y:S02]  /*f5d0*/  IADD3 R12, P5, R11, R16.reuse, RZ ;  /* 0x000000100b0c7210 */ /* 0x080fe40007fbe0ff */
[----:B------:R1:W-:Y:S01]  /*f5e0*/  STL.64 [R1+0x1440], R6 ;  /* 0x0014400601007387 */ /* 0x0003e20000100a00 */
[----:B------:R-:W-:Y:S01]  /*f5f0*/  LEA.HI.X.SX32 R11, R21, R17, 0x1, P2 ;  /* 0x00000011150b7211 */ /* 0x000fe200010f0eff */
[----:B------:R-:W-:Y:S01]  /*f600*/  IMAD R9, R3, 0x2b6, RZ ;  /* 0x000002b603097824 */ /* 0x000fe200078e02ff */
[----:B0-----:R-:W-:-:S02]  /*f610*/  IADD3 R22, P1, R20, R16, RZ ;  /* 0x0000001014167210 */ /* 0x001fc40007f3e0ff */
[-C--:B-1----:R-:W-:Y:S02]  /*f620*/  IADD3 R6, P6, R8, R16.reuse, RZ ;  /* 0x0000001008067210 */ /* 0x082fe40007fde0ff */
[-C--:B------:R-:W-:Y:S02]  /*f630*/  LEA.HI.X.SX32 R23, R24, R17.reuse, 0x1, P1 ;  /* 0x0000001118177211 */ /* 0x080fe400008f0eff */
[-C--:B------:R-:W-:Y:S02]  /*f640*/  LEA.HI.X.SX32 R7, R20, R17.reuse, 0x1, P6 ;  /* 0x0000001114077211 */ /* 0x080fe400030f0eff */
[-C--:B------:R-:W-:Y:S01]  /*f650*/  IADD3 R14, P3, R14, R16.reuse, RZ ;  /* 0x000000100e0e7210 */ /* 0x080fe20007f7e0ff */
[----:B------:R0:W-:Y:S03]  /*f660*/  STL.64 [R1+0x1d98], R10 ;  /* 0x001d980a01007387 */ /* 0x0001e60000100a00 */
[----:B------:R-:W-:Y:S01]  /*f670*/  LEA.HI.X.SX32 R15, R8, R17, 0x1, P3 ;  /* 0x00000011080f7211 */ /* 0x000fe200018f0eff */
[----:B------:R-:W-:Y:S04]  /*f680*/  STL.64 [R1+0x1c40], R22 ;  /* 0x001c401601007387 */ /* 0x000fe80000100a00 */
[----:B------:R1:W-:Y:S01]  /*f690*/  STL.64 [R1+0x1990], R6 ;  /* 0x0019900601007387 */ /* 0x0003e20000100a00 */
[----:B0-----:R-:W-:Y:S01]  /*f6a0*/  IADD3 R10, P2, R9, R16, RZ ;  /* 0x00000010090a7210 */ /* 0x001fe20007f5e0ff */
[----:B------:R-:W-:-:S02]  /*f6b0*/  IMAD R9, R3, 0x15a, RZ ;  /* 0x0000015a03097824 */ /* 0x000fc400078e02ff */
        /* <DEDUP_REMOVED lines=9> */
[-C--:B------:R-:W-:Y:S01]  /*f750*/  IADD3 R22, P1, R21, R16.reuse, RZ ;  /* 0x0000001015167210 */ /* 0x080fe20007f3e0ff */
[----:B------:R-:W-:Y:S01]  /*f760*/  IMAD R7, R3, 0xae, RZ ;  /* 0x000000ae03077824 */ /* 0x000fe200078e02ff */
[-C--:B------:R-:W-:Y:S01]  /*f770*/  LEA.HI.X.SX32 R21, R8, R17.reuse, 0x1, P6 ;  /* 0x0000001108157211 */ /* 0x080fe200030f0eff */
[----:B------:R0:W-:Y:S01]  /*f780*/  STL.64 [R1+0x1430], R18 ;  /* 0x0014301201007387 */ /* 0x0001e20000100a00 */
[-C--:B------:R-:W-:Y:S01]  /*f790*/  LEA.HI.X.SX32 R13, R9, R17.reuse, 0x1, P5 ;  /* 0x00000011090d7211 */ /* 0x080fe200028f0eff */
[C---:B------:R-:W-:Y:S02]  /*f7a0*/  IMAD R8, R3.reuse, 0x15b, RZ ;  /* 0x0000015b03087824 */ /* 0x040fe400078e02ff */
[----:B------:R1:W-:Y:S01]  /*f7b0*/  STL.64 [R1+0x1988], R20 ;  /* 0x0019881401007387 */ /* 0x0003e20000100a00 */
[C---:B------:R-:W-:Y:S01]  /*f7c0*/  IMAD R24, R3.reuse, 0x57, RZ ;  /* 0x0000005703187824 */ /* 0x040fe200078e02ff */
[-C--:B0-----:R-:W-:Y:S01]  /*f7d0*/  IADD3 R18, P4, R6, R16.reuse, RZ ;  /* 0x0000001006127210 */ /* 0x081fe20007f9e0ff */
[----:B------:R-:W-:Y:S01]  /*f7e0*/  IMAD R6, R3, 0x15c, RZ ;  /* 0x0000015c03067824 */ /* 0x000fe200078e02ff */
[----:B------:R0:W-:Y:S01]  /*f7f0*/  STL.64 [R1+0x1428], R12 ;  /* 0x0014280c01007387 */ /* 0x0001e20000100a00 */
[----:B-1----:R-:W-:Y:S01]  /*f800*/  IADD3 R20, P6, R7, R16, RZ ;  /* 0x0000001007147210 */ /* 0x002fe20007fde0ff */
[----:B------:R-:W-:Y:S01]  /*f810*/  IMAD R9, R3, 0x2be, RZ ;  /* 0x000002be03097824 */ /* 0x000fe200078e02ff */
[----:B------:R-:W-:-:S02]  /*f820*/  LEA.HI.X.SX32 R11, R8, R17, 0x1, P2 ;  /* 0x00000011080b7211 */ /* 0x000fc400010f0eff */
[-C--:B------:R-:W-:Y:S02]  /*f830*/  LEA.HI.X.SX32 R21, R24, R17.reuse, 0x1, P6 ;  /* 0x0000001118157211 */ /* 0x080fe400030f0eff */
[CC--:B0-----:R-:W-:Y:S01]  /*f840*/  IADD3 R12, P5, R6.reuse, R16.reuse, RZ ;  /* 0x00000010060c7210 */ /* 0x0c1fe20007fbe0ff */
[----:B------:R0:W-:Y:S01]  /*f850*/  STL.64 [R1+0x1420], R10 ;  /* 0x0014200a01007387 */ /* 0x0001e20000100a00 */
[-C--:B------:R-:W-:Y:S02]  /*f860*/  LEA.HI.X.SX32 R23, R6, R17.reuse, 0x1, P1 ;  /* 0x0000001106177211 */ /* 0x080fe400008f0eff */
[----:B------:R-:W-:Y:S01]  /*f870*/  LEA.HI.X.SX32 R13, R7, R17, 0x1, P5 ;  /* 0x00000011070d7211 */ /* 0x000fe200028f0eff */
[C---:B------:R-:W-:Y:S01]  /*f880*/  IMAD R7, R3.reuse, 0x2c2, RZ ;  /* 0x000002c203077824 */ /* 0x040fe200078e02ff */
[----:B------:R1:W-:Y:S01]  /*f890*/  STL.64 [R1+0x1c38], R20 ;  /* 0x001c381401007387 */ /* 0x0003e20000100a00 */
[C---:B------:R-:W-:Y:S02]  /*f8a0*/  IMAD R8, R3.reuse, 0x2c0, RZ ;  /* 0x000002c003087824 */ /* 0x040fe400078e02ff */
[----:B------:R-:W-:Y:S01]  /*f8b0*/  IMAD R6, R3, 0x15d, RZ ;  /* 0x0000015d03067824 */ /* 0x000fe200078e02ff */
[----:B------:R2:W-:Y:S01]  /*f8c0*/  STL.64 [R1+0x1980], R12 ;  /* 0x0019800c01007387 */ /* 0x0005e20000100a00 */
[----:B0-----:R-:W-:Y:S01]  /*f8d0*/  IADD3 R10, P2, R9, R16, RZ ;  /* 0x00000010090a7210 */ /* 0x001fe20007f5e0ff */
[----:B------:R-:W-:-:S02]  /*f8e0*/  IMAD R9, R3, 0x15e, RZ ;  /* 0x0000015e03097824 */ /* 0x000fc400078e02ff */
[----:B------:R0:W-:Y:S01]  /*f8f0*/  STL.64 [R1+0x1418], R22 ;  /* 0x0014181601007387 */ /* 0x0001e20000100a00 */
[-C--:B------:R-:W-:Y:S02]  /*f900*/  LEA.HI.X.SX32 R15, R6, R17.reuse, 0x1, P3 ;  /* 0x00000011060f7211 */ /* 0x080fe400018f0eff */
[-C--:B-1----:R-:W-:Y:S01]  /*f910*/  IADD3 R20, P6, R8, R16.reuse, RZ ;  /* 0x0000001008147210 */ /* 0x082fe20007fde0ff */
[----:B------:R-:W-:Y:S01]  /*f920*/  IMAD R8, R3, 0x2c4, RZ ;  /* 0x000002c403087824 */ /* 0x000fe200078e02ff */
[-C--:B--2---:R-:W-:Y:S02]  /*f930*/  IADD3 R12, P5, R9, R16.reuse, RZ ;  /* 0x00000010090c7210 */ /* 0x084fe40007fbe0ff */
[----:B0-----:R-:W-:Y:S01]  /*f940*/  IADD3 R22, P1, R7, R16, RZ ;  /* 0x0000001007167210 */ /* 0x001fe20007f3e0ff */
[C---:B------:R-:W-:Y:S01]  /*f950*/  IMAD R7, R3.reuse, 0xaf, RZ ;  /* 0x000000af03077824 */ /* 0x040fe200078e02ff */
[----:B------:R0:W-:Y:S01]  /*f960*/  STL.64 [R1+0x1410], R14 ;  /* 0x0014100e01007387 */ /* 0x0001e20000100a00 */
[----:B------:R-:W-:Y:S01]  /*f970*/  IMAD R6, R3, 0x16, RZ ;  /* 0x0000001603067824 */ /* 0x000fe200078e02ff */
[----:B------:R-:W-:-:S02]  /*f980*/  LEA.HI.X.SX32 R19, R9, R17, 0x1, P4 ;  /* 0x0000001109137211 */ /* 0x000fc400020f0eff */
[-C--:B------:R-:W-:Y:S01]  /*f990*/  LEA.HI.X.SX32 R13, R7, R17.reuse, 0x1, P5 ;  /* 0x00000011070d7211 */ /* 0x080fe200028f0eff */
[C---:B------:R-:W-:Y:S02]  /*f9a0*/  IMAD R7, R3.reuse, 0x15f, RZ ;  /* 0x0000015f03077824 */ /* 0x040fe400078e02ff */
[C---:B------:R-:W-:Y:S01]  /*f9b0*/  IMAD R25, R3.reuse, 0xb, RZ ;  /* 0x0000000b03197824 */ /* 0x040fe200078e02ff */
[-C--:B0-----:R-:W-:Y:S01]  /*f9c0*/  IADD3 R14, P3, R8, R16.reuse, RZ ;  /* 0x00000010080e7210 */ /* 0x081fe20007f7e0ff */
[----:B------:R-:W-:Y:S01]  /*f9d0*/  IMAD R8, R3, 0x2c, RZ ;  /* 0x0000002c03087824 */ /* 0x000fe200078e02ff */
[----:B------:R0:W-:Y:S01]  /*f9e0*/  STL.64 [R1+0x1978], R12 ;  /* 0x0019780c01007387 */ /* 0x0001e20000100a00 */
[----:B------:R-:W-:Y:S01]  /*f9f0*/  LEA.HI.X.SX32 R11, R7, R17, 0x1, P2 ;  /* 0x00000011070b7211 */ /* 0x000fe200010f0eff */
[C---:B------:R-:W-:Y:S02]  /*fa00*/  IMAD R24, R3.reuse, 0x58, RZ ;  /* 0x0000005803187824 */ /* 0x040fe400078e02ff */
[----:B------:R1:W-:Y:S01]  /*fa10*/  STL.64 [R1+0x1408], R18 ;  /* 0x0014081201007387 */ /* 0x0003e20000100a00 */
[----:B------:R-:W-:Y:S01]  /*fa20*/  IMAD R7, R3, 0xb0, RZ ;  /* 0x000000b003077824 */ /* 0x000fe200078e02ff */
[----:B0-----:R-:W-:-:S02]  /*fa30*/  IADD3 R12, P5, R6, R16, RZ ;  /* 0x00000010060c7210 */ /* 0x001fc40007fbe0ff */
        /* <DEDUP_REMOVED lines=8> */
[-C--:B0-----:R-:W-:Y:S02]  /*fac0*/  IADD3 R10, P2, R24, R16.reuse, RZ ;  /* 0x00000010180a7210 */ /* 0x081fe40007f5e0ff */
[-C--:B-1----:R-:W-:Y:S02]  /*fad0*/  IADD3 R12, P5, R7, R16.reuse, RZ ;  /* 0x00000010070c7210 */ /* 0x082fe40007fbe0ff */
[-C--:B------:R-:W-:Y:S02]  /*fae0*/  LEA.HI.X.SX32 R11, R8, R17.reuse, 0x1, P2 ;  /* 0x00000011080b7211 */ /* 0x080fe400010f0eff */
[----:B--2---:R-:W-:Y:S01]  /*faf0*/  IADD3 R18, P4, R9, R16, RZ ;  /* 0x0000001009127210 */ /* 0x004fe20007f9e0ff */
[----:B------:R-:W-:Y:S01]  /*fb00*/  IMAD R8, R3, 0x2c8, RZ ;  /* 0x000002c803087824 */ /* 0x000fe200078e02ff */
[-C--:B------:R-:W-:Y:S01]  /*fb10*/  LEA.HI.X.SX32 R13, R24, R17.reuse, 0x1, P5 ;  /* 0x00000011180d7211 */ /* 0x080fe200028f0eff */
[----:B------:R0:W-:Y:S01]  /*fb20*/  STL.64 [R1+0x1d90], R10 ;  /* 0x001d900a01007387 */ /* 0x0001e20000100a00 */
[-C--:B------:R-:W-:Y:S01]  /*fb30*/  LEA.HI.X.SX32 R19, R7, R17.reuse, 0x1, P4 ;  /* 0x0000001107137211 */ /* 0x080fe200020f0eff */
[----:B------:R-:W-:Y:S01]  /*fb40*/  IMAD R7, R3, 0x161, RZ ;  /* 0x0000016103077824 */ /* 0x000fe200078e02ff */
[----:B------:R-:W-:Y:S01]  /*fb50*/  LEA.HI.X.SX32 R21, R9, R17, 0x1, P6 ;  /* 0x0000001109157211 */ /* 0x000fe200030f0eff */
[----:B------:R1:W-:Y:S01]  /*fb60*/  STL.64 [R1+0x1c30], R12 ;  /* 0x001c300c01007387 */ /* 0x0003e20000100a00 */
[----:B------:R-:W-:-:S02]  /*fb70*/  IMAD R9, R3, 0x2cc, RZ ;  /* 0x000002cc03097824 */ /* 0x000fc400078e02ff */
[-C--:B------:R-:W-:Y:S02]  /*fb80*/  LEA.HI.X.SX32 R23, R7, R17.reuse, 0x1, P1 ;  /* 0x0000001107177211 */ /* 0x080fe400008f0eff */
[-C--:B0-----:R-:W-:Y:S01]  /*fb90*/  IADD3 R10, P2, R6, R16.reuse, RZ ;  /* 0x00000010060a7210 */ /* 0x081fe20007f5e0ff */
[C---:B------:R-:W-:Y:S01]  /*fba0*/  IMAD R6, R3.reuse, 0x162, RZ ;  /* 0x0000016203067824 */ /* 0x040fe200078e02ff */
[----:B------:R0:W-:Y:S01]  /*fbb0*/  STL.64 [R1+0x1970], R18 ;  /* 0x0019701201007387 */ /* 0x0001e20000100a00 */
[C---:B------:R-:W-:Y:S01]  /*fbc0*/  IMAD R7, R3.reuse, 0xb1, RZ ;  /* 0x000000b103077824 */ /* 0x040fe200078e02ff */
[-C--:B-1----:R-:W-:Y:S01]  /*fbd0*/  IADD3 R12, P5, R8, R16.reuse, RZ ;  /* 0x00000010080c7210 */ /* 0x082fe20007fbe0ff */
[----:B------:R-:W-:Y:S01]  /*fbe0*/  IMAD R8, R3, 0x2ca, RZ ;  /* 0x000002ca03087824 */ /* 0x000fe200078e02ff */
[----:B------:R1:W-:Y:S01]  /*fbf0*/  STL.64 [R1+0x13f8], R20 ;  /* 0x0013f81401007387 */ /* 0x0003e20000100a00 */
[----:B------:R-:W-:Y:S01]  /*fc00*/  IADD3 R24, P1, R9, R16, RZ ;  /* 0x0000001009187210 */ /* 0x000fe20007f3e0ff */
[----:B------:R-:W-:Y:S01]  /*fc10*/  IMAD R9, R3, 0x164, RZ ;  /* 0x0000016403097824 */ /* 0x000fe200078e02ff */
[----:B------:R-:W-:-:S02]  /*fc20*/  LEA.HI.X.SX32 R15, R6, R17, 0x1, P3 ;  /* 0x00000011060f7211 */ /* 0x000fc400018f0eff */
[-C--:B0-----:R-:W-:Y:S02]  /*fc30*/  IADD3 R18, P4, R6, R16.reuse, RZ ;  /* 0x0000001006127210 */ /* 0x081fe40007f9e0ff */
[----:B-1----:R-:W-:Y:S01]  /*fc40*/  IADD3 R20, P6, R8, R16, RZ ;  /* 0x0000001008147210 */ /* 0x002fe20007fde0ff */
[----:B------:R-:W-:Y:S01]  /*fc50*/  IMAD R8, R3, 0xb2, RZ ;  /* 0x000000b203087824 */ /* 0x000fe200078e02ff */
[-C--:B------:R-:W-:Y:S01]  /*fc60*/  LEA.HI.X.SX32 R19, R7, R17.reuse, 0x1, P4 ;  /* 0x0000001107137211 */ /* 0x080fe200020f0eff */
[----:B------:R-:W-:Y:S01]  /*fc70*/  IMAD R7, R3, 0x163, RZ ;  /* 0x0000016303077824 */ /* 0x000fe200078e02ff */
[----:B------:R0:W-:Y:S04]  /*fc80*/  STL.64 [R1+0x13f0], R22 ;  /* 0x0013f01601007387 */ /* 0x0001e80000100a00 */
[----:B------:R1:W-:Y:S01]  /*fc90*/  STL.64 [R1+0x1968], R18 ;  /* 0x0019681201007387 */ /* 0x0003e20000100a00 */
[----:B------:R-:W-:-:S03]  /*fca0*/  LEA.HI.X.SX32 R11, R7, R17, 0x1, P2 ;  /* 0x00000011070b7211 */ /* 0x000fc600010f0eff */
[----:B------:R2:W-:Y:S01]  /*fcb0*/  STL.64 [R1+0x13e8], R14 ;  /* 0x0013e80e01007387 */ /* 0x0005e20000100a00 */
[----:B0-----:R-:W-:Y:S01]  /*fcc0*/  IMAD R22, R3, 0x59, RZ ;  /* 0x0000005903167824 */ /* 0x001fe200078e02ff */
[-C--:B-1----:R-:W-:Y:S02]  /*fcd0*/  IADD3 R18, P4, R8, R16.reuse, RZ ;  /* 0x0000001008127210 */ /* 0x082fe40007f9e0ff */
[C---:B--2---:R-:W-:Y:S01]  /*fce0*/  IADD3 R14, P3, R9.reuse, R16, RZ ;  /* 0x00000010090e7210 */ /* 0x044fe20007f7e0ff */
[----:B------:R0:W-:Y:S01]  /*fcf0*/  STL.64 [R1+0x13e0], R10 ;  /* 0x0013e00a01007387 */ /* 0x0001e20000100a00 */
[-C--:B------:R-:W-:Y:S02]  /*fd00*/  LEA.HI.X.SX32 R19, R22, R17.reuse, 0x1, P4 ;  /* 0x0000001116137211 */ /* 0x080fe400020f0eff */
[-C--:B------:R-:W-:Y:S02]  /*fd10*/  LEA.HI.X.SX32 R15, R8, R17.reuse, 0x1, P3 ;  /* 0x00000011080f7211 */ /* 0x080fe400018f0eff */
[----:B------:R-:W-:Y:S01]  /*fd20*/  LEA.HI.X.SX32 R13, R9, R17, 0x1, P5 ;  /* 0x00000011090d7211 */ /* 0x000fe200028f0eff */
[----:B------:R1:W-:Y:S01]  /*fd30*/  STL.64 [R1+0x1c28], R18 ;  /* 0x001c281201007387 */ /* 0x0003e20000100a00 */
[----:B------:R-:W-:-:S02]  /*fd40*/  IMAD R9, R3, 0x165, RZ ;  /* 0x0000016503097824 */ /* 0x000fc400078e02ff */
[----:B0-----:R-:W-:Y:S01]  /*fd50*/  IMAD R10, R3, 0x166, RZ ;  /* 0x00000166030a7824 */ /* 0x001fe200078e02ff */
[----:B------:R0:W-:Y:S02]  /*fd60*/  STL.64 [R1+0x1960], R14 ;  /* 0x0019600e01007387 */ /* 0x0001e40000100a00 */
[----:B------:R-:W-:Y:S01]  /*fd70*/  LEA.HI.X.SX32 R21, R9, R17, 0x1, P6 ;  /* 0x0000001109157211 */ /* 0x000fe200030f0eff */
[C---:B-1----:R-:W-:Y:S01]  /*fd80*/  IMAD R18, R3.reuse, 0xb3, RZ ;  /* 0x000000b303127824 */ /* 0x042fe200078e02ff */
[----:B0-----:R-:W-:Y:S01]  /*fd90*/  IADD3 R14, P3, R10, R16, RZ ;  /* 0x000000100a0e7210 */ /* 0x001fe20007f7e0ff */
[----:B------:R-:W-:-:S03]  /*fda0*/  IMAD R6, R3, 0x2ce, RZ ;  /* 0x000002ce03067824 */ /* 0x000fc600078e02ff */
[----:B------:R-:W-:Y:S01]  /*fdb0*/  LEA.HI.X.SX32 R15, R18, R17, 0x1, P3 ;  /* 0x00000011120f7211 */ /* 0x000fe200018f0eff */
[----:B------:R-:W-:Y:S01]  /*fdc0*/  STL.64 [R1+0x13d8], R12 ;  /* 0x0013d80c01007387 */ /* 0x000fe20000100a00 */
[----:B------:R-:W-:-:S03]  /*fdd0*/  IMAD R11, R3, 0x2d0, RZ ;  /* 0x000002d0030b7824 */ /* 0x000fc600078e02ff */
[----:B------:R-:W-:Y:S01]  /*fde0*/  STL.64 [R1+0x13d0], R20 ;  /* 0x0013d01401007387 */ /* 0x000fe20000100a00 */
[----:B------:R-:W-:-:S03]  /*fdf0*/  IADD3 R6, P2, R6, R16, RZ ;  /* 0x0000001006067210 */ /* 0x000fc60007f5e0ff */
[----:B------:R0:W-:Y:S01]  /*fe00*/  STL.64 [R1+0x1958], R14 ;  /* 0x0019580e01007387 */ /* 0x0001e20000100a00 */
[-C--:B------:R-:W-:Y:S01]  /*fe10*/  IADD3 R22, P4, R11, R16.reuse, RZ ;  /* 0x000000100b167210 */ /* 0x080fe20007f9e0ff */
[C---:B------:R-:W-:Y:S01]  /*fe20*/  IMAD R11, R3.reuse, 0x5a, RZ ;  /* 0x0000005a030b7824 */ /* 0x040fe200078e02ff */
[-C--:B------:R-:W-:Y:S01]  /*fe30*/  LEA.HI.X.SX32 R25, R10, R17.reuse, 0x1, P1 ;  /* 0x000000110a197211 */ /* 0x080fe200008f0eff */
[C---:B------:R-:W-:Y:S02]  /*fe40*/  IMAD R19, R3.reuse, 0x168, RZ ;  /* 0x0000016803137824 */ /* 0x040fe400078e02ff */
[C---:B0-----:R-:W-:Y:S02]  /*fe50*/  IMAD R14, R3.reuse, 0x167, RZ ;  /* 0x00000167030e7824 */ /* 0x041fe400078e02ff */
[----:B------:R0:W-:Y:S03]  /*fe60*/  STL.64 [R1+0x13c8], R24 ;  /* 0x0013c81801007387 */ /* 0x0001e60000100a00 */
[----:B------:R-:W-:Y:S01]  /*fe70*/  LEA.HI.X.SX32 R7, R14, R17, 0x1, P2 ;  /* 0x000000110e077211 */ /* 0x000fe200010f0eff */
[----:B------:R-:W-:Y:S01]  /*fe80*/  IMAD R10, R3, 0x2d, RZ ;  /* 0x0000002d030a7824 */ /* 0x000fe200078e02ff */
[----:B------:R-:W-:Y:S01]  /*fe90*/  IADD3 R26, P3, R11, R16, RZ ;  /* 0x000000100b1a7210 */ /* 0x000fe20007f7e0ff */
[----:B------:R-:W-:-:S02]  /*fea0*/  IMAD R20, R3, 0xb4, RZ ;  /* 0x000000b403147824 */ /* 0x000fc400078e02ff */
[----:B------:R1:W-:Y:S01]  /*feb0*/  STL.64 [R1+0x13c0], R6 ;  /* 0x0013c00601007387 */ /* 0x0003e20000100a00 */
[C---:B------:R-:W-:Y:S01]  /*fec0*/  IMAD R8, R3.reuse, 0x2d2, RZ ;  /* 0x000002d203087824 */ /* 0x040fe200078e02ff */
[----:B------:R-:W-:Y:S01]  /*fed0*/  LEA.HI.X.SX32 R27, R10, R17, 0x1, P3 ;  /* 0x000000110a1b7211 */ /* 0x000fe200018f0eff */
[----:B------:R-:W-:Y:S01]  /*fee0*/  IMAD R18, R3, 0x16a, RZ ;  /* 0x0000016a03127824 */ /* 0x000fe200078e02ff */
[-C--:B0-----:R-:W-:Y:S02]  /*fef0*/  IADD3 R24, P1, R20, R16.reuse, RZ ;  /* 0x0000001014187210 */ /* 0x081fe40007f3e0ff */
[----:B-1----:R-:W-:-:S04]  /*ff00*/  IADD3 R6, P2, R19, R16, RZ ;  /* 0x0000001013067210 */ /* 0x002fc80007f5e0ff */
[-C--:B------:R-:W-:Y:S01]  /*ff10*/  LEA.HI.X.SX32 R7, R20, R17.reuse, 0x1, P2 ;  /* 0x0000001114077211 */ /* 0x080fe200010f0eff */
[----:B------:R-:W-:Y:S01]  /*ff20*/  STL.64 [R1+0x1d88], R26 ;  /* 0x001d881a01007387 */ /* 0x000fe20000100a00 */
[-C--:B------:R-:W-:Y:S01]  /*ff30*/  LEA.HI.X.SX32 R23, R19, R17.reuse, 0x1, P4 ;  /* 0x0000001113177211 */ /* 0x080fe200020f0eff */
[C---:B------:R-:W-:Y:S01]  /*ff40*/  IMAD R19, R3.reuse, 0xb5, RZ ;  /* 0x000000b503137824 */ /* 0x040fe200078e02ff */
[-C--:B------:R-:W-:Y:S01]  /*ff50*/  IADD3 R12, P5, R8, R16.reuse, RZ ;  /* 0x00000010080c7210 */ /* 0x080fe20007fbe0ff */
[----:B------:R-:W-:Y:S01]  /*ff60*/  IMAD R8, R3, 0x2d4, RZ ;  /* 0x000002d403087824 */ /* 0x000fe200078e02ff */
[-C--:B------:R-:W-:Y:S01]  /*ff70*/  LEA.HI.X.SX32 R25, R11, R17.reuse, 0x1, P1 ;  /* 0x000000110b197211 */ /* 0x080fe200008f0eff */
[----:B------:R0:W-:Y:S01]  /*ff80*/  STL.64 [R1+0x1950], R6 ;  /* 0x0019500601007387 */ /* 0x0001e20000100a00 */
[-C--:B------:R-:W-:Y:S01]  /*ff90*/  IADD3 R20, P2, R18, R16.reuse, RZ ;  /* 0x0000001012147210 */ /* 0x080fe20007f5e0ff */
[----:B------:R-:W-:Y:S01]  /*ffa0*/  IMAD R14, R3, 0x2d6, RZ ;  /* 0x000002d6030e7824 */ /* 0x000fe200078e02ff */
[-C--:B------:R-:W-:Y:S01]  /*ffb0*/  IADD3 R8, P6, R8, R16.reuse, RZ ;  /* 0x0000001008087210 */ /* 0x080fe20007fde0ff */
[----:B------:R-:W-:Y:S01]  /*ffc0*/  STL.64 [R1+0x1c20], R24 ;  /* 0x001c201801007387 */ /* 0x000fe20000100a00 */
[----:B------:R-:W-:Y:S01]  /*ffd0*/  LEA.HI.X.SX32 R21, R19, R17, 0x1, P2 ;  /* 0x0000001113157211 */ /* 0x000fe200010f0eff */
[C---:B------:R-:W-:Y:S01]  /*ffe0*/  IMAD R19, R3.reuse, 0x16b, RZ ;  /* 0x0000016b03137824 */ /* 0x040fe200078e02ff */
[----:B------:R-:W-:Y:S01]  /*fff0*/  IADD3 R14, P3, R14, R16, RZ ;  /* 0x000000100e0e7210 */ /* 0x000fe20007f7e0ff */
[----:B------:R1:W-:Y:S01]  /*10000*/  STL.64 [R1+0x13b8], R22 ;  /* 0x0013b81601007387 */ /* 0x0003e20000100a00 */
[----:B0-----:R-:W-:-:S02]  /*10010*/  IMAD R7, R3, 0x2da, RZ ;  /* 0x000002da03077824 */ /* 0x001fc400078e02ff */
[----:B------:R-:W-:Y:S01]  /*10020*/  IMAD R6, R3, 0x169, RZ ;  /* 0x0000016903067824 */ /* 0x000fe200078e02ff */
[----:B------:R-:W-:-:S04]  /*10030*/  LEA.HI.X.SX32 R9, R18, R17, 0x1, P6 ;  /* 0x0000001112097211 */ /* 0x000fc800030f0eff */
[-C--:B------:R-:W-:Y:S02]  /*10040*/  LEA.HI.X.SX32 R13, R6, R17.reuse, 0x1, P5 ;  /* 0x00000011060d7211 */ /* 0x080fe400028f0eff */
[-C--:B-1----:R-:W-:Y:S01]  /*10050*/  IADD3 R22, P4, R7, R16.reuse, RZ ;  /* 0x0000001007167210 */ /* 0x082fe20007f9e0ff */
[----:B------:R-:W-:Y:S01]  /*10060*/  IMAD R7, R3, 0x2dc, RZ ;  /* 0x000002dc03077824 */ /* 0x000fe200078e02ff */
[----:B------:R-:W-:Y:S01]  /*10070*/  LEA.HI.X.SX32 R15, R19, R17, 0x1, P3 ;  /* 0x00000011130f7211 */ /* 0x000fe200018f0eff */
[----:B------:R0:W-:Y:S01]  /*10080*/  STL.64 [R1+0x13b0], R12 ;  /* 0x0013b00c01007387 */ /* 0x0001e20000100a00 */
[C---:B------:R-:W-:Y:S02]  /*10090*/  IMAD R6, R3.reuse, 0xb6, RZ ;  /* 0x000000b603067824 */ /* 0x040fe400078e02ff */
[----:B------:R-:W-:Y:S01]  /*100a0*/  IMAD R10, R3, 0x2d8, RZ ;  /* 0x000002d8030a7824 */ /* 0x000fe200078e02ff */
[----:B------:R1:W-:Y:S04]  /*100b0*/  STL.64 [R1+0x1948], R20 ;  /* 0x0019481401007387 */ /* 0x0003e80000100a00 */
[----:B------:R2:W-:Y:S01]  /*100c0*/  STL.64 [R1+0x13a8], R8 ;  /* 0x0013a80801007387 */ /* 0x0005e20000100a00 */
[----:B0-----:R-:W-:Y:S01]  /*100d0*/  IADD3 R12, P5, R7, R16, RZ ;  /* 0x00000010070c7210 */ /* 0x001fe20007fbe0ff */
[----:B------:R-:W-:-:S02]  /*100e0*/  IMAD R7, R3, 0x16c, RZ ;  /* 0x0000016c03077824 */ /* 0x000fc400078e02ff */
[----:B------:R0:W-:Y:S01]  /*100f0*/  STL.64 [R1+0x13a0], R14 ;  /* 0x0013a00e01007387 */ /* 0x0001e20000100a00 */
[-C--:B-1----:R-:W-:Y:S01]  /*10100*/  IADD3 R20, P2, R6, R16.reuse, RZ ;  /* 0x0000001006147210 */ /* 0x082fe20007f5e0ff */
[----:B------:R-:W-:Y:S01]  /*10110*/  IMAD R18, R3, 0x2de, RZ ;  /* 0x000002de03127824 */ /* 0x000fe200078e02ff */
[-C--:B------:R-:W-:Y:S02]  /*10120*/  IADD3 R10, P1, R10, R16.reuse, RZ ;  /* 0x000000100a0a7210 */ /* 0x080fe40007f3e0ff */
[----:B--2---:R-:W-:Y:S01]  /*10130*/  IADD3 R8, P6, R7, R16, RZ ;  /* 0x0000001007087210 */ /* 0x004fe20007fde0ff */
[----:B0-----:R-:W-:-:S03]  /*10140*/  IMAD R15, R3, 0x5b, RZ ;  /* 0x0000005b030f7824 */ /* 0x001fc600078e02ff */
[-C--:B------:R-:W-:Y:S02]  /*10150*/  LEA.HI.X.SX32 R9, R6, R17.reuse, 0x1, P6 ;  /* 0x0000001106097211 */ /* 0x080fe400030f0eff */
[-C--:B------:R-:W-:Y:S02]  /*10160*/  LEA.HI.X.SX32 R11, R7, R17.reuse, 0x1, P1 ;  /* 0x00000011070b7211 */ /* 0x080fe400008f0eff */
[----:B------:R-:W-:Y:S02]  /*10170*/  LEA.HI.X.SX32 R21, R15, R17, 0x1, P2 ;  /* 0x000000110f157211 */ /* 0x000fe400010f0eff */
[----:B------:R-:W-:Y:S01]  /*10180*/  IADD3 R24, P3, R18, R16, RZ ;  /* 0x0000001012187210 */ /* 0x000fe20007f7e0ff */
[C---:B------:R-:W-:Y:S02]  /*10190*/  IMAD R18, R3.reuse, 0x16e, RZ ;  /* 0x0000016e03127824 */ /* 0x040fe400078e02ff */
[----:B------:R-:W-:Y:S01]  /*101a0*/  STL.64 [R1+0x1c18], R20 ;  /* 0x001c181401007387 */ /* 0x000fe20000100a00 */
[----:B------:R-:W-:-:S03]  /*101b0*/  IMAD R7, R3, 0x16d, RZ ;  /* 0x0000016d03077824 */ /* 0x000fc600078e02ff */
[----:B------:R0:W-:Y:S04]  /*101c0*/  STL.64 [R1+0x1940], R8 ;  /* 0x0019400801007387 */ /* 0x0001e80000100a00 */
[----:B------:R1:W-:Y:S01]  /*101d0*/  STL.64 [R1+0x1398], R10 ;  /* 0x0013980a01007387 */ /* 0x0003e20000100a00 */
[-C--:B------:R-:W-:Y:S02]  /*101e0*/  LEA.HI.X.SX32 R23, R7, R17.reuse, 0x1, P4 ;  /* 0x0000001107177211 */ /* 0x080fe400020f0eff */
[C---:B------:R-:W-:Y:S02]  /*101f0*/  LEA.HI.X.SX32 R13, R18.reuse, R17, 0x1, P5 ;  /* 0x00000011120d7211 */ /* 0x040fe400028f0eff */
[----:B0-----:R-:W-:Y:S01]  /*10200*/  IADD3 R8, P6, R18, R16, RZ ;  /* 0x0000001012087210 */ /* 0x001fe20007fde0ff */
[C---:B-1----:R-:W-:Y:S01]  /*10210*/  IMAD R11, R3.reuse, 0xb7, RZ ;  /* 0x000000b7030b7824 */ /* 0x042fe200078e02ff */
[----:B------:R0:W-:Y:S01]  /*10220*/  STL.64 [R1+0x1390], R22 ;  /* 0x0013901601007387 */ /* 0x0001e20000100a00 */
[----:B------:R-:W-:-:S03]  /*10230*/  IMAD R10, R3, 0x2e, RZ ;  /* 0x0000002e030a7824 */ /* 0x000fc600078e02ff */
[----:B------:R-:W-:-:S05]  /*10240*/  LEA.HI.X.SX32 R9, R11, R17, 0x1, P6 ;  /* 0x000000110b097211 */ /* 0x000fca00030f0eff */
[----:B------:R1:W-:Y:S01]  /*10250*/  STL.64 [R1+0x1938], R8 ;  /* 0x0019380801007387 */ /* 0x0003e20000100a00 */
[----:B0-----:R-:W-:-:S03]  /*10260*/  IMAD R23, R3, 0x16f, RZ ;  /* 0x0000016f03177824 */ /* 0x001fc600078e02ff */
[----:B------:R0:W-:Y:S01]  /*10270*/  STL.64 [R1+0x1388], R12 ;  /* 0x0013880c01007387 */ /* 0x0001e20000100a00 */
[----:B------:R-:W-:Y:S01]  /*10280*/  IMAD R11, R3, 0x5c, RZ ;  /* 0x0000005c030b7824 */ /* 0x000fe200078e02ff */
[----:B------:R-:W-:Y:S02]  /*10290*/  LEA.HI.X.SX32 R25, R23, R17, 0x1, P3 ;  /* 0x0000001117197211 */ /* 0x000fe400018f0eff */
[----:B-1----:R-:W-:Y:S01]  /*102a0*/  IADD3 R8, P6, R10, R16, RZ ;  /* 0x000000100a087210 */ /* 0x002fe20007fde0ff */
[C---:B0-----:R-:W-:Y:S02]  /*102b0*/  IMAD R12, R3.reuse, 0x17, RZ ;  /* 0x00000017030c7824 */ /* 0x041fe400078e02ff */
[----:B------:R-:W-:-:S03]  /*102c0*/  IMAD R13, R3, 0x170, RZ ;  /* 0x00000170030d7824 */ /* 0x000fc600078e02ff */
[-C--:B------:R-:W-:Y:S01]  /*102d0*/  LEA.HI.X.SX32 R9, R12, R17.reuse, 0x1, P6 ;  /* 0x000000110c097211 */ /* 0x080fe200030f0eff */
[----:B------:R0:W-:Y:S01]  /*102e0*/  STL.64 [R1+0x1380], R24 ;  /* 0x0013801801007387 */ /* 0x0001e20000100a00 */
[----:B------:R-:W-:Y:S01]  /*102f0*/  IMAD R22, R3, 0xb8, RZ ;  /* 0x000000b803167824 */ /* 0x000fe200078e02ff */
[-C--:B------:R-:W-:Y:S01]  /*10300*/  IADD3 R18, P5, R11, R16.reuse, RZ ;  /* 0x000000100b127210 */ /* 0x080fe20007fbe0ff */
[C---:B------:R-:W-:Y:S01]  /*10310*/  IMAD R14, R3.reuse, 0x2e0, RZ ;  /* 0x000002e0030e7824 */ /* 0x040fe200078e02ff */
[----:B------:R1:W-:Y:S02]  /*10320*/  STL.64 [R1+0x1e38], R8 ;  /* 0x001e380801007387 */ /* 0x0003e40000100a00 */
[----:B------:R-:W-:Y:S01]  /*10330*/  LEA.HI.X.SX32 R19, R10, R17, 0x1, P5 ;  /* 0x000000110a137211 */ /* 0x000fe200028f0eff */
[C---:B------:R-:W-:Y:S01]  /*10340*/  IMAD R12, R3.reuse, 0x2e6, RZ ;  /* 0x000002e6030c7824 */ /* 0x040fe200078e02ff */
[-C--:B------:R-:W-:Y:S01]  /*10350*/  IADD3 R14, P2, R14, R16.reuse, RZ ;  /* 0x000000100e0e7210 */ /* 0x080fe20007f5e0ff */
[----:B------:R-:W-:Y:S01]  /*10360*/  IMAD R6, R3, 0x2e2, RZ ;  /* 0x000002e203067824 */ /* 0x000fe200078e02ff */
[----:B0-----:R-:W-:-:S02]  /*10370*/  IADD3 R24, P3, R22, R16, RZ ;  /* 0x0000001016187210 */ /* 0x001fc40007f7e0ff */
[----:B-1----:R-:W-:-:S04]  /*10380*/  IADD3 R8, P6, R13, R16, RZ ;  /* 0x000000100d087210 */ /* 0x002fc80007fde0ff */
[-C--:B------:R-:W-:Y:S01]  /*10390*/  LEA.HI.X.SX32 R9, R22, R17.reuse, 0x1, P6 ;  /* 0x0000001116097211 */ /* 0x080fe200030f0eff */
[----:B------:R0:W-:Y:S01]  /*103a0*/  STL.64 [R1+0x1d80], R18 ;  /* 0x001d801201007387 */ /* 0x0001e20000100a00 */
[-C--:B------:R-:W-:Y:S02]  /*103b0*/  LEA.HI.X.SX32 R25, R11, R17.reuse, 0x1, P3 ;  /* 0x000000110b197211 */ /* 0x080fe400018f0eff */
[----:B------:R-:W-:Y:S01]  /*103c0*/  LEA.HI.X.SX32 R15, R13, R17, 0x1, P2 ;  /* 0x000000110d0f7211 */ /* 0x000fe200010f0eff */
[----:B------:R1:W-:Y:S01]  /*103d0*/  STL.64 [R1+0x1930], R8 ;  /* 0x0019300801007387 */ /* 0x0003e20000100a00 */
[-C--:B------:R-:W-:Y:S01]  /*103e0*/  IADD3 R20, P1, R6, R16.reuse, RZ ;  /* 0x0000001006147210 */ /* 0x080fe20007f3e0ff */
[C---:B------:R-:W-:Y:S02]  /*103f0*/  IMAD R6, R3.reuse, 0x2e4, RZ ;  /* 0x000002e403067824 */ /* 0x040fe400078e02ff */
[----:B------:R-:W-:Y:S01]  /*10400*/  STL.64 [R1+0x1c10], R24 ;  /* 0x001c101801007387 */ /* 0x000fe20000100a00 */
[----:B0-----:R-:W-:Y:S01]  /*10410*/  IADD3 R18, P5, R12, R16, RZ ;  /* 0x000000100c127210 */ /* 0x001fe20007fbe0ff */
[----:B------:R-:W-:-:S02]  /*10420*/  IMAD R12, R3, 0x172, RZ ;  /* 0x00000172030c7824 */ /* 0x000fc400078e02ff */
[C---:B-1----:R-:W-:Y:S02]  /*10430*/  IMAD R9, R3.reuse, 0x2ea, RZ ;  /* 0x000002ea03097824 */ /* 0x042fe400078e02ff */
[C---:B------:R-:W-:Y:S01]  /*10440*/  IMAD R8, R3.reuse, 0x171, RZ ;  /* 0x0000017103087824 */ /* 0x040fe200078e02ff */
[----:B------:R0:W-:Y:S01]  /*10450*/  STL.64 [R1+0x1378], R14 ;  /* 0x0013780e01007387 */ /* 0x0001e20000100a00 */
[----:B------:R-:W-:Y:S01]  /*10460*/  IMAD R13, R3, 0xb9, RZ ;  /* 0x000000b9030d7824 */ /* 0x000fe200078e02ff */
[-C--:B------:R-:W-:Y:S02]  /*10470*/  IADD3 R22, P6, R12, R16.reuse, RZ ;  /* 0x000000100c167210 */ /* 0x080fe40007fde0ff */
[-C--:B------:R-:W-:Y:S02]  /*10480*/  LEA.HI.X.SX32 R21, R8, R17.reuse, 0x1, P1 ;  /* 0x0000001108157211 */ /* 0x080fe400008f0eff */
[-C--:B------:R-:W-:Y:S02]  /*10490*/  IADD3 R6, P4, R6, R16.reuse, RZ ;  /* 0x0000001006067210 */ /* 0x080fe40007f9e0ff */
[----:B0-----:R-:W-:Y:S01]  /*104a0*/  IADD3 R14, P2, R9, R16, RZ ;  /* 0x00000010090e7210 */ /* 0x001fe20007f5e0ff */
[----:B------:R-:W-:Y:S01]  /*104b0*/  IMAD R9, R3, 0x2ec, RZ ;  /* 0x000002ec03097824 */ /* 0x000fe200078e02ff */
[----:B------:R0:W-:Y:S01]  /*104c0*/  STL.64 [R1+0x1370], R20 ;  /* 0x0013701401007387 */ /* 0x0001e20000100a00 */
[-C--:B------:R-:W-:Y:S01]  /*104d0*/  LEA.HI.X.SX32 R23, R13, R17.reuse, 0x1, P6 ;  /* 0x000000110d177211 */ /* 0x080fe200030f0eff */
[C---:B------:R-:W-:Y:S01]  /*104e0*/  IMAD R8, R3.reuse, 0xba, RZ ;  /* 0x000000ba03087824 */ /* 0x040fe200078e02ff */
[----:B------:R-:W-:Y:S01]  /*104f0*/  LEA.HI.X.SX32 R7, R12, R17, 0x1, P4 ;  /* 0x000000110c077211 */ /* 0x000fe200020f0eff */
[----:B------:R-:W-:-:S02]  /*10500*/  IMAD R10, R3, 0x2e8, RZ ;  /* 0x000002e8030a7824 */ /* 0x000fc400078e02ff */
[C---:B------:R-:W-:Y:S01]  /*10510*/  IMAD R13, R3.reuse, 0x173, RZ ;  /* 0x00000173030d7824 */ /* 0x040fe200078e02ff */
[----:B------:R1:W-:Y:S01]  /*10520*/  STL.64 [R1+0x1928], R22 ;  /* 0x0019281601007387 */ /* 0x0003e20000100a00 */
[----:B------:R-:W-:Y:S01]  /*10530*/  IMAD R24, R3, 0x5d, RZ ;  /* 0x0000005d03187824 */ /* 0x000fe200078e02ff */
[-C--:B0-----:R-:W-:Y:S01]  /*10540*/  IADD3 R20, P1, R9, R16.reuse, RZ ;  /* 0x0000001009147210 */ /* 0x081fe20007f3e0ff */
[C---:B------:R-:W-:Y:S01]  /*10550*/  IMAD R9, R3.reuse, 0x174, RZ ;  /* 0x0000017403097824 */ /* 0x040fe200078e02ff */
[----:B------:R0:W-:Y:S01]  /*10560*/  STL.64 [R1+0x1368], R6 ;  /* 0x0013680601007387 */ /* 0x0001e20000100a00 */
[-C--:B------:R-:W-:Y:S01]  /*10570*/  IADD3 R10, P3, R10, R16.reuse, RZ ;  /* 0x000000100a0a7210 */ /* 0x080fe20007f7e0ff */
[----:B------:R-:W-:Y:S01]  /*10580*/  IMAD R12, R3, 0x2ee, RZ ;  /* 0x000002ee030c7824 */ /* 0x000fe200078e02ff */
[-C--:B------:R-:W-:Y:S02]  /*10590*/  LEA.HI.X.SX32 R19, R13, R17.reuse, 0x1, P5 ;  /* 0x000000110d137211 */ /* 0x080fe400028f0eff */
[----:B-1----:R-:W-:Y:S01]  /*105a0*/  IADD3 R22, P6, R8, R16, RZ ;  /* 0x0000001008167210 */ /* 0x002fe20007fde0ff */
[----:B------:R-:W-:Y:S01]  /*105b0*/  IMAD R13, R3, 0x2f0, RZ ;  /* 0x000002f0030d7824 */ /* 0x000fe200078e02ff */
[----:B------:R-:W-:-:S02]  /*105c0*/  LEA.HI.X.SX32 R11, R9, R17, 0x1, P3 ;  /* 0x00000011090b7211 */ /* 0x000fc400018f0eff */
[-C--:B------:R-:W-:Y:S02]  /*105d0*/  LEA.HI.X.SX32 R23, R24, R17.reuse, 0x1, P6 ;  /* 0x0000001118177211 */ /* 0x080fe400030f0eff */
[-C--:B0-----:R-:W-:Y:S01]  /*105e0*/  IADD3 R6, P4, R9, R16.reuse, RZ ;  /* 0x0000001009067210 */ /* 0x081fe20007f9e0ff */
[----:B------:R0:W-:Y:S03]  /*105f0*/  STL.64 [R1+0x1360], R18 ;  /* 0x0013601201007387 */ /* 0x0001e60000100a00 */
[----:B------:R-:W-:Y:S01]  /*10600*/  LEA.HI.X.SX32 R7, R8, R17, 0x1, P4 ;  /* 0x0000001108077211 */ /* 0x000fe200020f0eff */
[----:B------:R1:W-:Y:S04]  /*10610*/  STL.64 [R1+0x1c08], R22 ;  /* 0x001c081601007387 */ /* 0x0003e80000100a00 */
[----:B------:R2:W-:Y:S01]  /*10620*/  STL.64 [R1+0x1920], R6 ;  /* 0x0019200601007387 */ /* 0x0005e20000100a00 */
[----:B0-----:R-:W-:Y:S01]  /*10630*/  IADD3 R18, P5, R12, R16, RZ ;  /* 0x000000100c127210 */ /* 0x001fe20007fbe0ff */
[----:B------:R-:W-:-:S02]  /*10640*/  IMAD R12, R3, 0x176, RZ ;  /* 0x00000176030c7824 */ /* 0x000fc400078e02ff */
[----:B------:R0:W-:Y:S01]  /*10650*/  STL.64 [R1+0x1358], R10 ;  /* 0x0013580a01007387 */ /* 0x0001e20000100a00 */
[-C--:B-1----:R-:W-:Y:S01]  /*10660*/  IADD3 R22, P6, R13, R16.reuse, RZ ;  /* 0x000000100d167210 */ /* 0x082fe20007fde0ff */
[C---:B------:R-:W-:Y:S01]  /*10670*/  IMAD R13, R3.reuse, 0xbb, RZ ;  /* 0x000000bb030d7824 */ /* 0x040fe200078e02ff */
[----:B--2---:R-:W-:Y:S01]  /*10680*/  IADD3 R6, P4, R12, R16, RZ ;  /* 0x000000100c067210 */ /* 0x004fe20007f9e0ff */
[----:B0-----:R-:W-:-:S03]  /*10690*/  IMAD R11, R3, 0x175, RZ ;  /* 0x00000175030b7824 */ /* 0x001fc600078e02ff */
[-C--:B------:R-:W-:Y:S02]  /*106a0*/  LEA.HI.X.SX32 R7, R13, R17.reuse, 0x1, P4 ;  /* 0x000000110d077211 */ /* 0x080fe400020f0eff */
[-C--:B------:R-:W-:Y:S01]  /*106b0*/  LEA.HI.X.SX32 R15, R11, R17.reuse, 0x1, P2 ;  /* 0x000000110b0f7211 */ /* 0x080fe200010f0eff */
[----:B------:R-:W-:Y:S01]  /*106c0*/  IMAD R24, R3, 0x5e, RZ ;  /* 0x0000005e03187824 */ /* 0x000fe200078e02ff */
[----:B------:R-:W-:-:S03]  /*106d0*/  LEA.HI.X.SX32 R21, R12, R17, 0x1, P1 ;  /* 0x000000110c157211 */ /* 0x000fc600008f0eff */
[----:B------:R0:W-:Y:S04]  /*106e0*/  STL.64 [R1+0x1350], R14 ;  /* 0x0013500e01007387 */ /* 0x0001e80000100a00 */
[----:B------:R1:W-:Y:S01]  /*106f0*/  STL.64 [R1+0x1918], R6 ;  /* 0x0019180601007387 */ /* 0x0003e20000100a00 */
[----:B------:R-:W-:-:S03]  /*10700*/  IMAD R12, R3, 0x2f, RZ ;  /* 0x0000002f030c7824 */ /* 0x000fc600078e02ff */
[----:B------:R2:W-:Y:S01]  /*10710*/  STL.64 [R1+0x1348], R20 ;  /* 0x0013481401007387 */ /* 0x0005e20000100a00 */
[C---:B------:R-:W-:Y:S01]  /*10720*/  IMAD R13, R3.reuse, 0x178, RZ ;  /* 0x00000178030d7824 */ /* 0x040fe200078e02ff */
[----:B0-----:R-:W-:Y:S01]  /*10730*/  IADD3 R14, P4, R24, R16, RZ ;  /* 0x00000010180e7210 */ /* 0x001fe20007f9e0ff */
[C---:B-1----:R-:W-:Y:S02]  /*10740*/  IMAD R7, R3.reuse, 0xbc, RZ ;  /* 0x000000bc03077824 */ /* 0x042fe400078e02ff */
[----:B------:R-:W-:-:S03]  /*10750*/  IMAD R6, R3, 0x177, RZ ;  /* 0x0000017703067824 */ /* 0x000fc600078e02ff */
[-C--:B--2---:R-:W-:Y:S02]  /*10760*/  IADD3 R20, P1, R7, R16.reuse, RZ ;  /* 0x0000001007147210 */ /* 0x084fe40007f3e0ff */
[-C--:B------:R-:W-:Y:S02]  /*10770*/  LEA.HI.X.SX32 R19, R6, R17.reuse, 0x1, P5 ;  /* 0x0000001106137211 */ /* 0x080fe400028f0eff */
[-C--:B------:R-:W-:Y:S01]  /*10780*/  LEA.HI.X.SX32 R15, R12, R17.reuse, 0x1, P4 ;  /* 0x000000110c0f7211 */ /* 0x080fe200020f0eff */
[C---:B------:R-:W-:Y:S01]  /*10790*/  IMAD R12, R3.reuse, 0x2f8, RZ ;  /* 0x000002f8030c7824 */ /* 0x040fe200078e02ff */
[----:B------:R-:W-:Y:S01]  /*107a0*/  LEA.HI.X.SX32 R21, R24, R17, 0x1, P1 ;  /* 0x0000001118157211 */ /* 0x000fe200008f0eff */
[----:B------:R0:W-:Y:S01]  /*107b0*/  STL.64 [R1+0x1340], R18 ;  /* 0x0013401201007387 */ /* 0x0001e20000100a00 */
[C---:B------:R-:W-:Y:S02]  /*107c0*/  IMAD R6, R3.reuse, 0x2f6, RZ ;  /* 0x000002f603067824 */ /* 0x040fe400078e02ff */
[----:B------:R-:W-:Y:S01]  /*107d0*/  IMAD R8, R3, 0x2f2, RZ ;  /* 0x000002f203087824 */ /* 0x000fe200078e02ff */
[----:B------:R1:W-:Y:S04]  /*107e0*/  STL.64 [R1+0x1d78], R14 ;  /* 0x001d780e01007387 */ /* 0x0003e80000100a00 */
[----:B------:R2:W-:Y:S01]  /*107f0*/  STL.64 [R1+0x1c00], R20 ;  /* 0x001c001401007387 */ /* 0x0005e20000100a00 */
[-C--:B0-----:R-:W-:Y:S01]  /*10800*/  IADD3 R18, P5, R13, R16.reuse, RZ ;  /* 0x000000100d127210 */ /* 0x081fe20007fbe0ff */
[----:B------:R-:W-:Y:S01]  /*10810*/  IMAD R10, R3, 0x2f4, RZ ;  /* 0x000002f4030a7824 */ /* 0x000fe200078e02ff */
[----:B------:R-:W-:-:S02]  /*10820*/  IADD3 R8, P3, R8, R16, RZ ;  /* 0x0000001008087210 */ /* 0x000fc40007f7e0ff */
[-C--:B------:R-:W-:Y:S01]  /*10830*/  LEA.HI.X.SX32 R19, R7, R17.reuse, 0x1, P5 ;  /* 0x0000001107137211 */ /* 0x080fe200028f0eff */
[C---:B------:R-:W-:Y:S01]  /*10840*/  IMAD R7, R3.reuse, 0x2fa, RZ ;  /* 0x000002fa03077824 */ /* 0x040fe200078e02ff */
[-C--:B-1----:R-:W-:Y:S02]  /*10850*/  IADD3 R14, P4, R6, R16.reuse, RZ ;  /* 0x00000010060e7210 */ /* 0x082fe40007f9e0ff */
[-C--:B--2---:R-:W-:Y:S01]  /*10860*/  IADD3 R20, P1, R12, R16.reuse, RZ ;  /* 0x000000100c147210 */ /* 0x084fe20007f3e0ff */
[C---:B------:R-:W-:Y:S02]  /*10870*/  IMAD R12, R3.reuse, 0x179, RZ ;  /* 0x00000179030c7824 */ /* 0x040fe400078e02ff */
[----:B------:R-:W-:Y:S01]  /*10880*/  IMAD R6, R3, 0x17a, RZ ;  /* 0x0000017a03067824 */ /* 0x000fe200078e02ff */
[-C--:B------:R-:W-:Y:S01]  /*10890*/  LEA.HI.X.SX32 R23, R13, R17.reuse, 0x1, P6 ;  /* 0x000000110d177211 */ /* 0x080fe200030f0eff */
[----:B------:R0:W-:Y:S01]  /*108a0*/  STL.64 [R1+0x1910], R18 ;  /* 0x0019101201007387 */ /* 0x0001e20000100a00 */
[-C--:B------:R-:W-:Y:S01]  /*108b0*/  IADD3 R24, P6, R7, R16.reuse, RZ ;  /* 0x0000001007187210 */ /* 0x080fe20007fde0ff */
[C---:B------:R-:W-:Y:S01]  /*108c0*/  IMAD R13, R3.reuse, 0xbd, RZ ;  /* 0x000000bd030d7824 */ /* 0x040fe200078e02ff */
[----:B------:R-:W-:Y:S01]  /*108d0*/  LEA.HI.X.SX32 R9, R12, R17, 0x1, P3 ;  /* 0x000000110c097211 */ /* 0x000fe200018f0eff */
[C---:B------:R-:W-:Y:S01]  /*108e0*/  IMAD R7, R3.reuse, 0x2fc, RZ ;  /* 0x000002fc03077824 */ /* 0x040fe200078e02ff */
[-C--:B------:R-:W-:Y:S01]  /*108f0*/  IADD3 R10, P2, R10, R16.reuse, RZ ;  /* 0x000000100a0a7210 */ /* 0x080fe20007f5e0ff */
[----:B------:R1:W-:Y:S01]  /*10900*/  STL.64 [R1+0x1338], R22 ;  /* 0x0013381601007387 */ /* 0x0003e20000100a00 */
[----:B------:R-:W-:Y:S01]  /*10910*/  IMAD R12, R3, 0xbe, RZ ;  /* 0x000000be030c7824 */ /* 0x000fe200078e02ff */
[----:B0-----:R-:W-:-:S02]  /*10920*/  IADD3 R18, P5, R6, R16, RZ ;  /* 0x0000001006127210 */ /* 0x001fc40007fbe0ff */
[----:B------:R0:W-:Y:S01]  /*10930*/  STL.64 [R1+0x1330], R8 ;  /* 0x0013300801007387 */ /* 0x0001e20000100a00 */
[-C--:B------:R-:W-:Y:S02]  /*10940*/  LEA.HI.X.SX32 R11, R6, R17.reuse, 0x1, P2 ;  /* 0x00000011060b7211 */ /* 0x080fe400010f0eff */
[----:B------:R-:W-:Y:S01]  /*10950*/  LEA.HI.X.SX32 R19, R13, R17, 0x1, P5 ;  /* 0x000000110d137211 */ /* 0x000fe200028f0eff */
[C---:B------:R-:W-:Y:S02]  /*10960*/  IMAD R13, R3.reuse, 0x17b, RZ ;  /* 0x0000017b030d7824 */ /* 0x040fe400078e02ff */
[----:B-1----:R-:W-:Y:S02]  /*10970*/  IMAD R22, R3, 0x5f, RZ ;  /* 0x0000005f03167824 */ /* 0x002fe400078e02ff */
[----:B------:R1:W-:Y:S01]  /*10980*/  STL.64 [R1+0x1908], R18 ;  /* 0x0019081201007387 */ /* 0x0003e20000100a00 */
[----:B0-----:R-:W-:Y:S01]  /*10990*/  IADD3 R8, P3, R7, R16, RZ ;  /* 0x0000001007087210 */ /* 0x001fe20007f7e0ff */
[----:B------:R-:W-:-:S02]  /*109a0*/  IMAD R7, R3, 0x17c, RZ ;  /* 0x0000017c03077824 */ /* 0x000fc400078e02ff */
[----:B------:R0:W-:Y:S01]  /*109b0*/  STL.64 [R1+0x1328], R10 ;  /* 0x0013280a01007387 */ /* 0x0001e20000100a00 */
[----:B------:R-:W-:Y:S01]  /*109c0*/  LEA.HI.X.SX32 R15, R13, R17, 0x1, P4 ;  /* 0x000000110d0f7211 */ /* 0x000fe200020f0eff */
[----:B------:R-:W-:Y:S01]  /*109d0*/  IMAD R6, R3, 0x2fe, RZ ;  /* 0x000002fe03067824 */ /* 0x000fe200078e02ff */
[----:B-1----:R-:W-:-:S03]  /*109e0*/  IADD3 R18, P5, R12, R16, RZ ;  /* 0x000000100c127210 */ /* 0x002fc60007fbe0ff */
[----:B------:R1:W-:Y:S01]  /*109f0*/  STL.64 [R1+0x1320], R14 ;  /* 0x0013200e01007387 */ /* 0x0003e20000100a00 */
[CC--:B0-----:R-:W-:Y:S02]  /*10a00*/  IADD3 R10, P2, R7.reuse, R16.reuse, RZ ;  /* 0x00000010070a7210 */ /* 0x0c1fe40007f5e0ff */
[-C--:B------:R-:W-:Y:S02]  /*10a10*/  LEA.HI.X.SX32 R19, R22, R17.reuse, 0x1, P5 ;  /* 0x0000001116137211 */ /* 0x080fe400028f0eff */
[-C--:B------:R-:W-:Y:S02]  /*10a20*/  LEA.HI.X.SX32 R11, R12, R17.reuse, 0x1, P2 ;  /* 0x000000110c0b7211 */ /* 0x080fe400010f0eff */
[----:B------:R-:W-:Y:S02]  /*10a30*/  LEA.HI.X.SX32 R21, R7, R17, 0x1, P1 ;  /* 0x0000001107157211 */ /* 0x000fe400008f0eff */
[----:B-1----:R-:W-:Y:S01]  /*10a40*/  IADD3 R14, P4, R6, R16, RZ ;  /* 0x00000010060e7210 */ /* 0x002fe20007f9e0ff */
[C---:B------:R-:W-:Y:S01]  /*10a50*/  IMAD R6, R3.reuse, 0x17e, RZ ;  /* 0x0000017e03067824 */ /* 0x040fe200078e02ff */
[----:B------:R0:W-:Y:S01]  /*10a60*/  STL.64 [R1+0x1bf8], R18 ;  /* 0x001bf81201007387 */ /* 0x0001e20000100a00 */
[----:B------:R-:W-:-:S02]  /*10a70*/  IMAD R13, R3, 0x300, RZ ;  /* 0x00000300030d7824 */ /* 0x000fc400078e02ff */
[----:B------:R-:W-:Y:S01]  /*10a80*/  IMAD R7, R3, 0x17d, RZ ;  /* 0x0000017d03077824 */ /* 0x000fe200078e02ff */
[----:B------:R-:W-:Y:S01]  /*10a90*/  STL.64 [R1+0x1900], R10 ;  /* 0x0019000a01007387 */ /* 0x000fe20000100a00 */
[----:B------:R-:W-:-:S03]  /*10aa0*/  IADD3 R12, P2, R6, R16, RZ ;  /* 0x00000010060c7210 */ /* 0x000fc60007f5e0ff */
[----:B------:R1:W-:Y:S01]  /*10ab0*/  STL.64 [R1+0x1318], R20 ;  /* 0x0013181401007387 */ /* 0x0003e20000100a00 */
[-C--:B------:R-:W-:Y:S02]  /*10ac0*/  LEA.HI.X.SX32 R25, R7, R17.reuse, 0x1, P6 ;  /* 0x0000001107197211 */ /* 0x080fe400030f0eff */
[----:B0-----:R-:W-:Y:S02]  /*10ad0*/  IADD3 R18, P5, R13, R16, RZ ;  /* 0x000000100d127210 */ /* 0x001fe40007fbe0ff */
[-C--:B------:R-:W-:Y:S01]  /*10ae0*/  LEA.HI.X.SX32 R9, R6, R17.reuse, 0x1, P3 ;  /* 0x0000001106097211 */ /* 0x080fe200018f0eff */
[C---:B-1----:R-:W-:Y:S01]  /*10af0*/  IMAD R20, R3.reuse, 0xbf, RZ ;  /* 0x000000bf03147824 */ /* 0x042fe200078e02ff */
[----:B------:R0:W-:Y:S04]  /*10b00*/  STL.64 [R1+0x1310], R24 ;  /* 0x0013101801007387 */ /* 0x0001e80000100a00 */
[----:B------:R-:W-:Y:S01]  /*10b10*/  LEA.HI.X.SX32 R13, R20, R17, 0x1, P2 ;  /* 0x00000011140d7211 */ /* 0x000fe200010f0eff */
[----:B------:R-:W-:-:S04]  /*10b20*/  IMAD R7, R3, 0x6, RZ ;  /* 0x0000000603077824 */ /* 0x000fc800078e02ff */
[----:B------:R-:W-:Y:S01]  /*10b30*/  STL.64 [R1+0x18f8], R12 ;  /* 0x0018f80c01007387 */ /* 0x000fe20000100a00 */
[----:B------:R-:W-:-:S03]  /*10b40*/  IADD3 R20, P2, R7, R16, RZ ;  /* 0x0000001007147210 */ /* 0x000fc60007f5e0ff */
[----:B------:R1:W-:Y:S01]  /*10b50*/  STL.64 [R1+0x1308], R8 ;  /* 0x0013080801007387 */ /* 0x0003e20000100a00 */
[C---:B0-----:R-:W-:Y:S02]  /*10b60*/  IMAD R25, R3.reuse, 0xc, RZ ;  /* 0x0000000c03197824 */ /* 0x041fe400078e02ff */
[C---:B------:R-:W-:Y:S02]  /*10b70*/  IMAD R6, R3.reuse, 0x18, RZ ;  /* 0x0000001803067824 */ /* 0x040fe400078e02ff */
[C---:B-1----:R-:W-:Y:S02]  /*10b80*/  IMAD R8, R3.reuse, 0x17f, RZ ;  /* 0x0000017f03087824 */ /* 0x042fe400078e02ff */
[----:B------:R-:W-:-:S03]  /*10b90*/  IMAD R9, R3, 0x3, RZ ;  /* 0x0000000303097824 */ /* 0x000fc600078e02ff */
[-C--:B------:R-:W-:Y:S01]  /*10ba0*/  LEA.HI.X.SX32 R15, R8, R17.reuse, 0x1, P4 ;  /* 0x00000011080f7211 */ /* 0x080fe200020f0eff */
[----:B------:R-:W-:Y:S01]  /*10bb0*/  IMAD R8, R3, 0x30, RZ ;  /* 0x0000003003087824 */ /* 0x000fe200078e02ff */
[-C--:B------:R-:W-:Y:S02]  /*10bc0*/  LEA.HI.X.SX32 R21, R9, R17.reuse, 0x1, P2 ;  /* 0x0000001109157211 */ /* 0x080fe400010f0eff */
[-C--:B------:R-:W-:Y:S01]  /*10bd0*/  IADD3 R12, P3, R25, R16.reuse, RZ ;  /* 0x00000010190c7210 */ /* 0x080fe20007f7e0ff */
[----:B------:R0:W-:Y:S01]  /*10be0*/  STL.64 [R1+0x1300], R14 ;  /* 0x0013000e01007387 */ /* 0x0001e20000100a00 */
[----:B------:R-:W-:Y:S02]  /*10bf0*/  IMAD R24, R3, 0x60, RZ ;  /* 0x0000006003187824 */ /* 0x000fe400078e02ff */
[----:B------:R-:W-:Y:S01]  /*10c00*/  LEA.HI.X.SX32 R13, R7, R17, 0x1, P3 ;  /* 0x00000011070d7211 */ /* 0x000fe200018f0eff */
        /* <DEDUP_REMOVED lines=11> */
[----:B0-----:R-:W-:Y:S01]  /*10cc0*/  IADD3 R12, P3, R24, R16, RZ ;  /* 0x00000010180c7210 */ /* 0x001fe20007f7e0ff */
[----:B------:R-:W-:-:S03]  /*10cd0*/  IMAD R6, R3, 0x306, RZ ;  /* 0x0000030603067824 */ /* 0x000fc600078e02ff */
[-C--:B------:R-:W-:Y:S02]  /*10ce0*/  LEA.HI.X.SX32 R13, R8, R17.reuse, 0x1, P3 ;  /* 0x00000011080d7211 */ /* 0x080fe400018f0eff */
[-C--:B-1----:R-:W-:Y:S02]  /*10cf0*/  IADD3 R14, P4, R7, R16.reuse, RZ ;  /* 0x00000010070e7210 */ /* 0x082fe40007f9e0ff */
[-C--:B--2---:R-:W-:Y:S01]  /*10d00*/  IADD3 R20, P2, R9, R16.reuse, RZ ;  /* 0x0000001009147210 */ /* 0x084fe20007f5e0ff */
[----:B------:R0:W-:Y:S01]  /*10d10*/  STL.64 [R1+0x1d70], R12 ;  /* 0x001d700c01007387 */ /* 0x0001e20000100a00 */
[-C--:B------:R-:W-:Y:S02]  /*10d20*/  LEA.HI.X.SX32 R15, R24, R17.reuse, 0x1, P4 ;  /* 0x00000011180f7211 */ /* 0x080fe400020f0eff */
[-C--:B------:R-:W-:Y:S01]  /*10d30*/  LEA.HI.X.SX32 R21, R7, R17.reuse, 0x1, P2 ;  /* 0x0000001107157211 */ /* 0x080fe200010f0eff */
[C---:B------:R-:W-:Y:S01]  /*10d40*/  IMAD R7, R3.reuse, 0x181, RZ ;  /* 0x0000018103077824 */ /* 0x040fe200078e02ff */
[-C--:B------:R-:W-:Y:S01]  /*10d50*/  IADD3 R22, P1, R10, R16.reuse, RZ ;  /* 0x000000100a167210 */ /* 0x080fe20007f3e0ff */
[----:B------:R-:W-:Y:S01]  /*10d60*/  STL.64 [R1+0x1bf0], R14 ;  /* 0x001bf00e01007387 */ /* 0x000fe20000100a00 */
[----:B0-----:R-:W-:Y:S01]  /*10d70*/  IADD3 R12, P3, R6, R16, RZ ;  /* 0x00000010060c7210 */ /* 0x001fe20007f7e0ff */
[----:B------:R-:W-:Y:S01]  /*10d80*/  IMAD R6, R3, 0x182, RZ ;  /* 0x0000018203067824 */ /* 0x000fe200078e02ff */
[----:B------:R-:W-:Y:S01]  /*10d90*/  LEA.HI.X.SX32 R23, R7, R17, 0x1, P1 ;  /* 0x0000001107177211 */ /* 0x000fe200008f0eff */
[----:B------:R0:W-:Y:S01]  /*10da0*/  STL.64 [R1+0x18f0], R20 ;  /* 0x0018f01401007387 */ /* 0x0001e20000100a00 */
[----:B------:R-:W-:-:S02]  /*10db0*/  IMAD R7, R3, 0xc1, RZ ;  /* 0x000000c103077824 */ /* 0x000fc400078e02ff */
[C---:B------:R-:W-:Y:S02]  /*10dc0*/  IMAD R10, R3.reuse, 0x304, RZ ;  /* 0x00000304030a7824 */ /* 0x040fe400078e02ff */
[----:B------:R-:W-:Y:S01]  /*10dd0*/  IMAD R8, R3, 0x308, RZ ;  /* 0x0000030803087824 */ /* 0x000fe200078e02ff */
[-C--:B------:R-:W-:Y:S02]  /*10de0*/  LEA.HI.X.SX32 R19, R9, R17.reuse, 0x1, P5 ;  /* 0x0000001109137211 */ /* 0x080fe400028f0eff */
[-C--:B0-----:R-:W-:Y:S02]  /*10df0*/  IADD3 R20, P2, R6, R16.reuse, RZ ;  /* 0x0000001006147210 */ /* 0x081fe40007f5e0ff */
[-C--:B------:R-:W-:Y:S02]  /*10e00*/  IADD3 R10, P6, R10, R16.reuse, RZ ;  /* 0x000000100a0a7210 */ /* 0x080fe40007fde0ff */
[----:B------:R-:W-:Y:S01]  /*10e10*/  LEA.HI.X.SX32 R21, R7, R17, 0x1, P2 ;  /* 0x0000001107157211 */ /* 0x000fe200010f0eff */
[C---:B------:R-:W-:Y:S01]  /*10e20*/  IMAD R7, R3.reuse, 0x183, RZ ;  /* 0x0000018303077824 */ /* 0x040fe200078e02ff */
[----:B------:R-:W-:Y:S01]  /*10e30*/  IADD3 R14, P4, R8, R16, RZ ;  /* 0x00000010080e7210 */ /* 0x000fe20007f9e0ff */
[----:B------:R-:W-:-:S02]  /*10e40*/  IMAD R8, R3, 0x30a, RZ ;  /* 0x0000030a03087824 */ /* 0x000fc400078e02ff */
[----:B------:R-:W-:Y:S01]  /*10e50*/  IMAD R9, R3, 0x30c, RZ ;  /* 0x0000030c03097824 */ /* 0x000fe200078e02ff */
[-C--:B------:R-:W-:Y:S01]  /*10e60*/  LEA.HI.X.SX32 R11, R6, R17.reuse, 0x1, P6 ;  /* 0x00000011060b7211 */ /* 0x080fe200030f0eff */
[----:B------:R0:W-:Y:S01]  /*10e70*/  STL.64 [R1+0x12f8], R18 ;  /* 0x0012f81201007387 */ /* 0x0001e20000100a00 */
[----:B------:R-:W-:Y:S02]  /*10e80*/  LEA.HI.X.SX32 R13, R7, R17, 0x1, P3 ;  /* 0x00000011070d7211 */ /* 0x000fe400018f0eff */
[----:B------:R-:W-:Y:S01]  /*10e90*/  IADD3 R24, P1, R9, R16, RZ ;  /* 0x0000001009187210 */ /* 0x000fe20007f3e0ff */
[----:B------:R1:W-:Y:S01]  /*10ea0*/  STL.64 [R1+0x12f0], R22 ;  /* 0x0012f01601007387 */ /* 0x0003e20000100a00 */
[----:B------:R-:W-:-:S03]  /*10eb0*/  IMAD R9, R3, 0x184, RZ ;  /* 0x0000018403097824 */ /* 0x000fc600078e02ff */
[----:B------:R-:W-:Y:S01]  /*10ec0*/  STL.64 [R1+0x18e8], R20 ;  /* 0x0018e81401007387 */ /* 0x000fe20000100a00 */
[-C--:B0-----:R-:W-:Y:S01]  /*10ed0*/  IADD3 R18, P5, R8, R16.reuse, RZ ;  /* 0x0000001008127210 */ /* 0x081fe20007fbe0ff */
[----:B------:R-:W-:Y:S02]  /*10ee0*/  IMAD R8, R3, 0xc2, RZ ;  /* 0x000000c203087824 */ /* 0x000fe400078e02ff */
[----:B------:R0:W-:Y:S04]  /*10ef0*/  STL.64 [R1+0x12e8], R10 ;  /* 0x0012e80a01007387 */ /* 0x0001e80000100a00 */
[----:B------:R2:W-:Y:S01]  /*10f00*/  STL.64 [R1+0x12e0], R12 ;  /* 0x0012e00c01007387 */ /* 0x0005e20000100a00 */
[----:B-1----:R-:W-:Y:S02]  /*10f10*/  IADD3 R22, P2, R8, R16, RZ ;  /* 0x0000001008167210 */ /* 0x002fe40007f5e0ff */
[----:B------:R-:W-:-:S02]  /*10f20*/  LEA.HI.X.SX32 R15, R9, R17, 0x1, P4 ;  /* 0x00000011090f7211 */ /* 0x000fc400020f0eff */
[----:B0-----:R-:W-:Y:S01]  /*10f30*/  IADD3 R10, P6, R9, R16, RZ ;  /* 0x00000010090a7210 */ /* 0x001fe20007fde0ff */
[----:B--2---:R-:W-:-:S03]  /*10f40*/  IMAD R13, R3, 0x61, RZ ;  /* 0x00000061030d7824 */ /* 0x004fc600078e02ff */
[-C--:B------:R-:W-:Y:S02]  /*10f50*/  LEA.HI.X.SX32 R11, R8, R17.reuse, 0x1, P6 ;  /* 0x00000011080b7211 */ /* 0x080fe400030f0eff */
[-C--:B------:R-:W-:Y:S01]  /*10f60*/  LEA.HI.X.SX32 R23, R13, R17.reuse, 0x1, P2 ;  /* 0x000000110d177211 */ /* 0x080fe200010f0eff */
[C---:B------:R-:W-:Y:S02]  /*10f70*/  IMAD R20, R3.reuse, 0x186, RZ ;  /* 0x0000018603147824 */ /* 0x040fe400078e02ff */
[----:B------:R-:W-:Y:S02]  /*10f80*/  IMAD R21, R3, 0x185, RZ ;  /* 0x0000018503157824 */ /* 0x000fe400078e02ff */
[----:B------:R-:W-:Y:S04]  /*10f90*/  STL.64 [R1+0x1be8], R22 ;  /* 0x001be81601007387 */ /* 0x000fe80000100a00 */
[----:B------:R0:W-:Y:S04]  /*10fa0*/  STL.64 [R1+0x18e0], R10 ;  /* 0x0018e00a01007387 */ /* 0x0001e80000100a00 */
[----:B------:R1:W-:Y:S01]  /*10fb0*/  STL.64 [R1+0x12d8], R14 ;  /* 0x0012d80e01007387 */ /* 0x0003e20000100a00 */
[----:B------:R-:W-:Y:S01]  /*10fc0*/  LEA.HI.X.SX32 R19, R21, R17, 0x1, P5 ;  /* 0x0000001115137211 */ /* 0x000fe200028f0eff */
[C---:B------:R-:W-:Y:S01]  /*10fd0*/  IMAD R6, R3.reuse, 0x30e, RZ ;  /* 0x0000030e03067824 */ /* 0x040fe200078e02ff */
[----:B0-----:R-:W-:Y:S01]  /*10fe0*/  IADD3 R10, P6, R20, R16, RZ ;  /* 0x00000010140a7210 */ /* 0x001fe20007fde0ff */
[----:B-1----:R-:W-:-:S02]  /*10ff0*/  IMAD R14, R3, 0xc3, RZ ;  /* 0x000000c3030e7824 */ /* 0x002fc400078e02ff */
[----:B------:R-:W-:Y:S03]  /*11000*/  STL.64 [R1+0x12d0], R18 ;  /* 0x0012d01201007387 */ /* 0x000fe60000100a00 */
[----:B------:R-:W-:Y:S02]  /*11010*/  LEA.HI.X.SX32 R11, R14, R17, 0x1, P6 ;  /* 0x000000110e0b7211 */ /* 0x000fe400030f0eff */
[----:B------:R-:W-:-:S03]  /*11020*/  IADD3 R6, P3, R6, R16, RZ ;  /* 0x0000001006067210 */ /* 0x000fc60007f7e0ff */
[----:B------:R0:W-:Y:S01]  /*11030*/  STL.64 [R1+0x18d8], R10 ;  /* 0x0018d80a01007387 */ /* 0x0001e20000100a00 */
[----:B------:R-:W-:Y:S01]  /*11040*/  LEA.HI.X.SX32 R25, R20, R17, 0x1, P1 ;  /* 0x0000001114197211 */ /* 0x000fe200008f0eff */
[C---:B------:R-:W-:Y:S02]  /*11050*/  IMAD R21, R3.reuse, 0x62, RZ ;  /* 0x0000006203157824 */ /* 0x040fe400078e02ff */
[C---:B------:R-:W-:Y:S02]  /*11060*/  IMAD R15, R3.reuse, 0x314, RZ ;  /* 0x00000314030f7824 */ /* 0x040fe400078e02ff */
[C---:B0-----:R-:W-:Y:S02]  /*11070*/  IMAD R10, R3.reuse, 0x187, RZ ;  /* 0x00000187030a7824 */ /* 0x041fe400078e02ff */
[----:B------:R-:W-:-:S03]  /*11080*/  IMAD R11, R3, 0x188, RZ ;  /* 0x00000188030b7824 */ /* 0x000fc600078e02ff */
[-C--:B------:R-:W-:Y:S01]  /*11090*/  LEA.HI.X.SX32 R7, R10, R17.reuse, 0x1, P3 ;  /* 0x000000110a077211 */ /* 0x080fe200018f0eff */
[----:B------:R-:W-:Y:S01]  /*110a0*/  STL.64 [R1+0x12c8], R24 ;  /* 0x0012c81801007387 */ /* 0x000fe20000100a00 */
[----:B------:R-:W-:Y:S01]  /*110b0*/  IMAD R20, R3, 0x31, RZ ;  /* 0x0000003103147824 */ /* 0x000fe200078e02ff */
[-C--:B------:R-:W-:Y:S01]  /*110c0*/  IADD3 R14, P6, R21, R16.reuse, RZ ;  /* 0x00000010150e7210 */ /* 0x080fe20007fde0ff */
[----:B------:R-:W-:Y:S01]  /*110d0*/  IMAD R22, R3, 0xc4, RZ ;  /* 0x000000c403167824 */ /* 0x000fe200078e02ff */
[----:B------:R0:W-:Y:S01]  /*110e0*/  STL.64 [R1+0x12c0], R6 ;  /* 0x0012c00601007387 */ /* 0x0001e20000100a00 */
[-C--:B------:R-:W-:Y:S02]  /*110f0*/  IADD3 R18, P5, R15, R16.reuse, RZ ;  /* 0x000000100f127210 */ /* 0x080fe40007fbe0ff */
[----:B------:R-:W-:Y:S01]  /*11100*/  LEA.HI.X.SX32 R15, R20, R17, 0x1, P6 ;  /* 0x00000011140f7211 */ /* 0x000fe200030f0eff */
[C---:B------:R-:W-:Y:S02]  /*11110*/  IMAD R12, R3.reuse, 0x310, RZ ;  /* 0x00000310030c7824 */ /* 0x040fe400078e02ff */
[----:B------:R-:W-:Y:S01]  /*11120*/  IMAD R10, R3, 0x316, RZ ;  /* 0x00000316030a7824 */ /* 0x000fe200078e02ff */
[----:B0-----:R-:W-:Y:S01]  /*11130*/  IADD3 R6, P3, R11, R16, RZ ;  /* 0x000000100b067210 */ /* 0x001fe20007f7e0ff */
[----:B------:R-:W-:-:S03]  /*11140*/  IMAD R8, R3, 0x312, RZ ;  /* 0x0000031203087824 */ /* 0x000fc600078e02ff */
[CC--:B------:R-:W-:Y:S01]  /*11150*/  LEA.HI.X.SX32 R7, R22.reuse, R17.reuse, 0x1, P3 ;  /* 0x0000001116077211 */ /* 0x0c0fe200018f0eff */
[----:B------:R0:W-:Y:S01]  /*11160*/  STL.64 [R1+0x1d68], R14 ;  /* 0x001d680e01007387 */ /* 0x0001e20000100a00 */
[-C--:B------:R-:W-:Y:S02]  /*11170*/  IADD3 R24, P1, R22, R16.reuse, RZ ;  /* 0x0000001016187210 */ /* 0x080fe40007f3e0ff */
[-C--:B------:R-:W-:Y:S01]  /*11180*/  IADD3 R12, P2, R12, R16.reuse, RZ ;  /* 0x000000100c0c7210 */ /* 0x080fe20007f5e0ff */
[----:B------:R1:W-:Y:S01]  /*11190*/  STL.64 [R1+0x18d0], R6 ;  /* 0x0018d00601007387 */ /* 0x0003e20000100a00 */
[-C--:B------:R-:W-:Y:S02]  /*111a0*/  IADD3 R8, P4, R8, R16.reuse, RZ ;  /* 0x0000001008087210 */ /* 0x080fe40007f9e0ff */
[----:B------:R-:W-:Y:S02]  /*111b0*/  LEA.HI.X.SX32 R25, R21, R17, 0x1, P1 ;  /* 0x0000001115197211 */ /* 0x000fe400008f0eff */
[----:B0-----:R-:W-:Y:S01]  /*111c0*/  IADD3 R14, P6, R10, R16, RZ ;  /* 0x000000100a0e7210 */ /* 0x001fe20007fde0ff */
[----:B------:R-:W-:-:S02]  /*111d0*/  IMAD R10, R3, 0x18a, RZ ;  /* 0x0000018a030a7824 */ /* 0x000fc400078e02ff */
[----:B-1----:R-:W-:Y:S01]  /*111e0*/  IMAD R7, R3, 0x189, RZ ;  /* 0x0000018903077824 */ /* 0x002fe200078e02ff */
[-C--:B------:R-:W-:Y:S01]  /*111f0*/  LEA.HI.X.SX32 R13, R11, R17.reuse, 0x1, P2 ;  /* 0x000000110b0d7211 */ /* 0x080fe200010f0eff */
[----:B------:R-:W-:Y:S01]  /*11200*/  IMAD R11, R3, 0xc5, RZ ;  /* 0x000000c5030b7824 */ /* 0x000fe200078e02ff */
[C---:B------:R-:W-:Y:S02]  /*11210*/  IADD3 R22, P3, R10.reuse, R16, RZ ;  /* 0x000000100a167210 */ /* 0x040fe40007f7e0ff */
[-C--:B------:R-:W-:Y:S01]  /*11220*/  LEA.HI.X.SX32 R9, R7, R17.reuse, 0x1, P4 ;  /* 0x0000001107097211 */ /* 0x080fe200020f0eff */
[----:B------:R0:W-:Y:S01]  /*11230*/  STL.64 [R1+0x1be0], R24 ;  /* 0x001be01801007387 */ /* 0x0001e20000100a00 */
[-C--:B------:R-:W-:Y:S01]  /*11240*/  LEA.HI.X.SX32 R23, R11, R17.reuse, 0x1, P3 ;  /* 0x000000110b177211 */ /* 0x080fe200018f0eff */
[----:B------:R-:W-:Y:S02]  /*11250*/  IMAD R11, R3, 0x18b, RZ ;  /* 0x0000018b030b7824 */ /* 0x000fe400078e02ff */
[----:B------:R-:W-:Y:S01]  /*11260*/  STL.64 [R1+0x12b8], R12 ;  /* 0x0012b80c01007387 */ /* 0x000fe20000100a00 */
[----:B------:R-:W-:-:S03]  /*11270*/  LEA.HI.X.SX32 R19, R10, R17, 0x1, P5 ;  /* 0x000000110a137211 */ /* 0x000fc600028f0eff */
[----:B------:R1:W-:Y:S01]  /*11280*/  STL.64 [R1+0x12b0], R8 ;  /* 0x0012b00801007387 */ /* 0x0003e20000100a00 */
[----:B------:R-:W-:Y:S01]  /*11290*/  IMAD R20, R3, 0x318, RZ ;  /* 0x0000031803147824 */ /* 0x000fe200078e02ff */
[-C--:B------:R-:W-:Y:S02]  /*112a0*/  LEA.HI.X.SX32 R15, R11, R17.reuse, 0x1, P6 ;  /* 0x000000110b0f7211 */ /* 0x080fe400030f0eff */
[----:B------:R2:W-:Y:S01]  /*112b0*/  STL.64 [R1+0x18c8], R22 ;  /* 0x0018c81601007387 */ /* 0x0005e20000100a00 */
[C---:B0-----:R-:W-:Y:S02]  /*112c0*/  IMAD R24, R3.reuse, 0x63, RZ ;  /* 0x0000006303187824 */ /* 0x041fe400078e02ff */
[C---:B-1----:R-:W-:Y:S02]  /*112d0*/  IMAD R8, R3.reuse, 0xc6, RZ ;  /* 0x000000c603087824 */ /* 0x042fe400078e02ff */
[C---:B------:R-:W-:Y:S01]  /*112e0*/  IMAD R9, R3.reuse, 0x18c, RZ ;  /* 0x0000018c03097824 */ /* 0x040fe200078e02ff */
[----:B------:R0:W-:Y:S01]  /*112f0*/  STL.64 [R1+0x12a8], R18 ;  /* 0x0012a81201007387 */ /* 0x0001e20000100a00 */
[C---:B------:R-:W-:Y:S01]  /*11300*/  IMAD R10, R3.reuse, 0x31e, RZ ;  /* 0x0000031e030a7824 */ /* 0x040fe200078e02ff */
[-C--:B--2---:R-:W-:Y:S01]  /*11310*/  IADD3 R22, P3, R8, R16.reuse, RZ ;  /* 0x0000001008167210 */ /* 0x084fe20007f7e0ff */
[C---:B------:R-:W-:Y:S01]  /*11320*/  IMAD R6, R3.reuse, 0x31a, RZ ;  /* 0x0000031a03067824 */ /* 0x040fe200078e02ff */
[-C--:B------:R-:W-:Y:S01]  /*11330*/  IADD3 R20, P1, R20, R16.reuse, RZ ;  /* 0x0000001014147210 */ /* 0x080fe20007f3e0ff */
[----:B------:R-:W-:Y:S01]  /*11340*/  IMAD R11, R3, 0x320, RZ ;  /* 0x00000320030b7824 */ /* 0x000fe200078e02ff */
[----:B------:R-:W-:Y:S01]  /*11350*/  LEA.HI.X.SX32 R23, R24, R17, 0x1, P3 ;  /* 0x0000001118177211 */ /* 0x000fe200018f0eff */
[----:B------:R1:W-:Y:S01]  /*11360*/  STL.64 [R1+0x12a0], R14 ;  /* 0x0012a00e01007387 */ /* 0x0003e20000100a00 */
[----:B0-----:R-:W-:-:S02]  /*11370*/  IADD3 R18, P5, R9, R16, RZ ;  /* 0x0000001009127210 */ /* 0x001fc40007fbe0ff */
[-C--:B------:R-:W-:Y:S02]  /*11380*/  IADD3 R12, P2, R6, R16.reuse, RZ ;  /* 0x00000010060c7210 */ /* 0x080fe40007f5e0ff */
[-C--:B------:R-:W-:Y:S01]  /*11390*/  LEA.HI.X.SX32 R19, R8, R17.reuse, 0x1, P5 ;  /* 0x0000001108137211 */ /* 0x080fe200028f0eff */
[----:B------:R-:W-:Y:S01]  /*113a0*/  IMAD R6, R3, 0x31c, RZ ;  /* 0x0000031c03067824 */ /* 0x000fe200078e02ff */
[----:B------:R-:W-:Y:S02]  /*113b0*/  LEA.HI.X.SX32 R21, R9, R17, 0x1, P1 ;  /* 0x0000001109157211 */ /* 0x000fe400008f0eff */
[-C--:B-1----:R-:W-:Y:S01]  /*113c0*/  IADD3 R14, P6, R10, R16.reuse, RZ ;  /* 0x000000100a0e7210 */ /* 0x082fe20007fde0ff */
[C---:B------:R-:W-:Y:S01]  /*113d0*/  IMAD R10, R3.reuse, 0x18e, RZ ;  /* 0x0000018e030a7824 */ /* 0x040fe200078e02ff */
[----:B------:R0:W-:Y:S01]  /*113e0*/  STL.64 [R1+0x1bd8], R22 ;  /* 0x001bd81601007387 */ /* 0x0001e20000100a00 */
[----:B------:R-:W-:Y:S01]  /*113f0*/  IMAD R9, R3, 0x18d, RZ ;  /* 0x0000018d03097824 */ /* 0x000fe200078e02ff */
[----:B------:R-:W-:-:S02]  /*11400*/  IADD3 R6, P4, R6, R16, RZ ;  /* 0x0000001006067210 */ /* 0x000fc40007f9e0ff */
[----:B------:R1:W-:Y:S02]  /*11410*/  STL.64 [R1+0x18c0], R18 ;  /* 0x0018c01201007387 */ /* 0x0003e40000100a00 */
        /* <DEDUP_REMOVED lines=50> */
[----:B------:R-:W-:Y:S02]  /*11740*/  LEA.HI.X.SX32 R11, R7, R17, 0x1, P4 ;  /* 0x00000011070b7211 */ /* 0x000fe400020f0eff */
[-C--:B------:R-:W-:Y:S01]  /*11750*/  IADD3 R24, P3, R12, R16.reuse, RZ ;  /* 0x000000100c187210 */ /* 0x080fe20007f7e0ff */
[----:B------:R-:W-:Y:S01]  /*11760*/  IMAD R12, R3, 0xca, RZ ;  /* 0x000000ca030c7824 */ /* 0x000fe200078e02ff */
[----:B------:R1:W-:Y:S04]  /*11770*/  STL.64 [R1+0x1270], R20 ;  /* 0x0012701401007387 */ /* 0x0003e80000100a00 */
[----:B------:R-:W-:Y:S01]  /*11780*/  STL.64 [R1+0x18a8], R18 ;  /* 0x0018a81201007387 */ /* 0x000fe20000100a00 */
[----:B0-----:R-:W-:Y:S01]  /*11790*/  IADD3 R22, P1, R13, R16, RZ ;  /* 0x000000100d167210 */ /* 0x001fe20007f3e0ff */
[----:B------:R-:W-:-:S02]  /*117a0*/  IMAD R13, R3, 0x194, RZ ;  /* 0x00000194030d7824 */ /* 0x000fc400078e02ff */
[----:B------:R0:W-:Y:S04]  /*117b0*/  STL.64 [R1+0x1268], R8 ;  /* 0x0012680801007387 */ /* 0x0001e80000100a00 */
[----:B------:R2:W-:Y:S01]  /*117c0*/  STL.64 [R1+0x1260], R10 ;  /* 0x0012600a01007387 */ /* 0x0005e20000100a00 */
[-C--:B-1----:R-:W-:Y:S02]  /*117d0*/  IADD3 R20, P5, R12, R16.reuse, RZ ;  /* 0x000000100c147210 */ /* 0x082fe40007fbe0ff */
[C---:B------:R-:W-:Y:S02]  /*117e0*/  LEA.HI.X.SX32 R15, R13.reuse, R17, 0x1, P6 ;  /* 0x000000110d0f7211 */ /* 0x040fe400030f0eff */
        /* <DEDUP_REMOVED lines=10> */
[----:B------:R-:W-:Y:S01]  /*11890*/  IMAD R6, R3, 0x32e, RZ ;  /* 0x0000032e03067824 */ /* 0x000fe200078e02ff */
[----:B0-----:R-:W-:Y:S01]  /*118a0*/  IADD3 R8, P2, R19, R16, RZ ;  /* 0x0000001013087210 */ /* 0x001fe20007f5e0ff */
[----:B-1----:R-:W-:-:S02]  /*118b0*/  IMAD R14, R3, 0xcb, RZ ;  /* 0x000000cb030e7824 */ /* 0x002fc400078e02ff */
[----:B------:R0:W-:Y:S03]  /*118c0*/  STL.64 [R1+0x1250], R24 ;  /* 0x0012501801007387 */ /* 0x0001e60000100a00 */
[----:B------:R-:W-:Y:S02]  /*118d0*/  LEA.HI.X.SX32 R9, R14, R17, 0x1, P2 ;  /* 0x000000110e097211 */ /* 0x000fe400010f0eff */
[----:B------:R-:W-:-:S03]  /*118e0*/  IADD3 R6, P4, R6, R16, RZ ;  /* 0x0000001006067210 */ /* 0x000fc60007f9e0ff */
[----:B------:R1:W-:Y:S01]  /*118f0*/  STL.64 [R1+0x1898], R8 ;  /* 0x0018980801007387 */ /* 0x0003e20000100a00 */
[----:B------:R-:W-:Y:S01]  /*11900*/  LEA.HI.X.SX32 R23, R19, R17, 0x1, P1 ;  /* 0x0000001113177211 */ /* 0x000fe200008f0eff */
[C---:B------:R-:W-:Y:S02]  /*11910*/  IMAD R18, R3.reuse, 0xcc, RZ ;  /* 0x000000cc03127824 */ /* 0x040fe400078e02ff */
[C---:B0-----:R-:W-:Y:S02]  /*11920*/  IMAD R24, R3.reuse, 0x66, RZ ;  /* 0x0000006603187824 */ /* 0x041fe400078e02ff */
[C---:B-1----:R-:W-:Y:S02]  /*11930*/  IMAD R9, R3.reuse, 0x197, RZ ;  /* 0x0000019703097824 */ /* 0x042fe400078e02ff */
        /* <DEDUP_REMOVED lines=109> */
[-C--:B------:R-:W-:Y:S02]  /*12010*/  IADD3 R24, P1, R9, R16.reuse, RZ ;  /* 0x0000001009187210 */ /* 0x080fe40007f3e0ff */
[-C--:B------:R-:W-:Y:S01]  /*12020*/  LEA.HI.X.SX32 R21, R7, R17.reuse, 0x1, P6 ;  /* 0x0000001107157211 */ /* 0x080fe200030f0eff */
[C---:B------:R-:W-:Y:S01]  /*12030*/  IMAD R7, R3.reuse, 0x1a3, RZ ;  /* 0x000001a303077824 */ /* 0x040fe200078e02ff */
[-C--:B------:R-:W-:Y:S02]  /*12040*/  LEA.HI.X.SX32 R11, R6, R17.reuse, 0x1, P5 ;  /* 0x00000011060b7211 */ /* 0x080fe400028f0eff */
[----:B-1----:R-:W-:Y:S01]  /*12050*/  IADD3 R18, P4, R8, R16, RZ ;  /* 0x0000001008127210 */ /* 0x002fe20007f9e0ff */
[C---:B------:R-:W-:Y:S02]  /*12060*/  IMAD R8, R3.reuse, 0xd2, RZ ;  /* 0x000000d203087824 */ /* 0x040fe400078e02ff */
[----:B------:R-:W-:Y:S01]  /*12070*/  IMAD R9, R3, 0x1a4, RZ ;  /* 0x000001a403097824 */ /* 0x000fe200078e02ff */
[----:B------:R0:W-:Y:S01]  /*12080*/  STL.64 [R1+0x11f0], R22 ;  /* 0x0011f01601007387 */ /* 0x0001e20000100a00 */
[----:B------:R-:W-:-:S03]  /*12090*/  LEA.HI.X.SX32 R15, R7, R17, 0x1, P2 ;  /* 0x00000011070f7211 */ /* 0x000fc600010f0eff */
[----:B------:R1:W-:Y:S04]  /*120a0*/  STL.64 [R1+0x1868], R20 ;  /* 0x0018681401007387 */ /* 0x0003e80000100a00 */
[----:B------:R2:W-:Y:S01]  /*120b0*/  STL.64 [R1+0x11e8], R10 ;  /* 0x0011e80a01007387 */ /* 0x0005e20000100a00 */
[----:B0-----:R-:W-:Y:S01]  /*120c0*/  IMAD R22, R3, 0x69, RZ ;  /* 0x0000006903167824 */ /* 0x001fe200078e02ff */
[-C--:B-1----:R-:W-:Y:S02]  /*120d0*/  IADD3 R20, P6, R8, R16.reuse, RZ ;  /* 0x0000001008147210 */ /* 0x082fe40007fde0ff */
[----:B------:R0:W-:Y:S01]  /*120e0*/  STL.64 [R1+0x11e0], R14 ;  /* 0x0011e00e01007387 */ /* 0x0001e20000100a00 */
[----:B--2---:R-:W-:Y:S02]  /*120f0*/  IADD3 R10, P5, R9, R16, RZ ;  /* 0x00000010090a7210 */ /* 0x004fe40007fbe0ff */
[----:B------:R-:W-:-:S02]  /*12100*/  LEA.HI.X.SX32 R21, R22, R17, 0x1, P6 ;  /* 0x0000001116157211 */ /* 0x000fc400030f0eff */
[-C--:B------:R-:W-:Y:S02]  /*12110*/  LEA.HI.X.SX32 R11, R8, R17.reuse, 0x1, P5 ;  /* 0x00000011080b7211 */ /* 0x080fe400028f0eff */
[----:B------:R-:W-:Y:S01]  /*12120*/  LEA.HI.X.SX32 R13, R9, R17, 0x1, P3 ;  /* 0x00000011090d7211 */ /* 0x000fe200018f0eff */
[C---:B0-----:R-:W-:Y:S01]  /*12130*/  IMAD R15, R3.reuse, 0x350, RZ ;  /* 0x00000350030f7824 */ /* 0x041fe200078e02ff */
[----:B------:R-:W-:Y:S01]  /*12140*/  STL.64 [R1+0x1ba8], R20 ;  /* 0x001ba81401007387 */ /* 0x000fe20000100a00 */
[----:B------:R-:W-:-:S03]  /*12150*/  IMAD R14, R3, 0x1a6, RZ ;  /* 0x000001a6030e7824 */ /* 0x000fc600078e02ff */
[----:B------:R-:W-:Y:S01]  /*12160*/  IADD3 R22, P6, R15, R16, RZ ;  /* 0x000000100f167210 */ /* 0x000fe20007fde0ff */
[----:B------:R0:W-:Y:S01]  /*12170*/  STL.64 [R1+0x1860], R10 ;  /* 0x0018600a01007387 */ /* 0x0001e20000100a00 */
[----:B------:R-:W-:-:S03]  /*12180*/  IMAD R15, R3, 0x1a5, RZ ;  /* 0x000001a5030f7824 */ /* 0x000fc600078e02ff */
[----:B------:R1:W-:Y:S02]  /*12190*/  STL.64 [R1+0x11d8], R12 ;  /* 0x0011d80c01007387 */ /* 0x0003e40000100a00 */
[----:B------:R-:W-:Y:S02]  /*121a0*/  LEA.HI.X.SX32 R19, R15, R17, 0x1, P4 ;  /* 0x000000110f137211 */ /* 0x000fe400020f0eff */
[----:B0-----:R-:W-:Y:S01]  /*121b0*/  IADD3 R10, P5, R14, R16, RZ ;  /* 0x000000100e0a7210 */ /* 0x001fe20007fbe0ff */
[C---:B-1----:R-:W-:Y:S02]  /*121c0*/  IMAD R12, R3.reuse, 0xd3, RZ ;  /* 0x000000d3030c7824 */ /* 0x042fe400078e02ff */
[----:B------:R-:W-:-:S03]  /*121d0*/  IMAD R6, R3, 0x34e, RZ ;  /* 0x0000034e03067824 */ /* 0x000fc600078e02ff */
[----:B------:R-:W-:Y:S01]  /*121e0*/  LEA.HI.X.SX32 R11, R12, R17, 0x1, P5 ;  /* 0x000000110c0b7211 */ /* 0x000fe200028f0eff */
[----:B------:R-:W-:Y:S01]  /*121f0*/  STL.64 [R1+0x11d0], R18 ;  /* 0x0011d01201007387 */ /* 0x000fe20000100a00 */
        /* <DEDUP_REMOVED lines=13> */
[-C--:B------:R-:W-:Y:S01]  /*122d0*/  IADD3 R20, P4, R13, R16.reuse, RZ ;  /* 0x000000100d147210 */ /* 0x080fe20007f9e0ff */
[C---:B------:R-:W-:Y:S01]  /*122e0*/  IMAD R11, R3.reuse, 0x356, RZ ;  /* 0x00000356030b7824 */ /* 0x040fe200078e02ff */
[----:B------:R-:W-:Y:S01]  /*122f0*/  LEA.HI.X.SX32 R13, R14, R17, 0x1, P5 ;  /* 0x000000110e0d7211 */ /* 0x000fe200028f0eff */
[----:B------:R-:W-:Y:S01]  /*12300*/  IMAD R8, R3, 0x352, RZ ;  /* 0x0000035203087824 */ /* 0x000fe200078e02ff */
[----:B0-----:R-:W-:-:S02]  /*12310*/  IADD3 R6, P2, R10, R16, RZ ;  /* 0x000000100a067210 */ /* 0x001fc40007f5e0ff */
[C---:B------:R-:W-:Y:S02]  /*12320*/  IADD3 R24, P1, R18.reuse, R16, RZ ;  /* 0x0000001012187210 */ /* 0x040fe40007f3e0ff */
[-C--:B------:R-:W-:Y:S01]  /*12330*/  LEA.HI.X.SX32 R7, R18, R17.reuse, 0x1, P2 ;  /* 0x0000001112077211 */ /* 0x080fe200010f0eff */
[----:B------:R0:W-:Y:S01]  /*12340*/  STL.64 [R1+0x1d48], R12 ;  /* 0x001d480c01007387 */ /* 0x0001e20000100a00 */
[----:B------:R-:W-:-:S03]  /*12350*/  LEA.HI.X.SX32 R25, R15, R17, 0x1, P1 ;  /* 0x000000110f197211 */ /* 0x000fc600008f0eff */
[----:B------:R1:W-:Y:S01]  /*12360*/  STL.64 [R1+0x1850], R6 ;  /* 0x0018500601007387 */ /* 0x0003e20000100a00 */
[-C--:B------:R-:W-:Y:S02]  /*12370*/  IADD3 R8, P3, R8, R16.reuse, RZ ;  /* 0x0000001008087210 */ /* 0x080fe40007f7e0ff */
[----:B------:R-:W-:Y:S02]  /*12380*/  LEA.HI.X.SX32 R23, R10, R17, 0x1, P6 ;  /* 0x000000110a177211 */ /* 0x000fe400030f0eff */
[-C--:B0-----:R-:W-:Y:S01]  /*12390*/  IADD3 R12, P5, R11, R16.reuse, RZ ;  /* 0x000000100b0c7210 */ /* 0x081fe20007fbe0ff */
[C---:B------:R-:W-:Y:S02]  /*123a0*/  IMAD R11, R3.reuse, 0x1aa, RZ ;  /* 0x000001aa030b7824 */ /* 0x040fe400078e02ff */
[C---:B-1----:R-:W-:Y:S02]  /*123b0*/  IMAD R7, R3.reuse, 0x35a, RZ ;  /* 0x0000035a03077824 */ /* 0x042fe400078e02ff */
[C---:B------:R-:W-:Y:S01]  /*123c0*/  IMAD R6, R3.reuse, 0x1a9, RZ ;  /* 0x000001a903067824 */ /* 0x040fe200078e02ff */
[----:B------:R0:W-:Y:S01]  /*123d0*/  STL.64 [R1+0x1ba0], R24 ;  /* 0x001ba01801007387 */ /* 0x0001e20000100a00 */
[----:B------:R-:W-:Y:S01]  /*123e0*/  IMAD R10, R3, 0xd5, RZ ;  /* 0x000000d5030a7824 */ /* 0x000fe200078e02ff */
[----:B------:R-:W-:-:S02]  /*123f0*/  IADD3 R18, P2, R11, R16, RZ ;  /* 0x000000100b127210 */ /* 0x000fc40007f5e0ff */
[-C--:B------:R-:W-:Y:S01]  /*12400*/  LEA.HI.X.SX32 R9, R6, R17.reuse, 0x1, P3 ;  /* 0x0000001106097211 */ /* 0x080fe200018f0eff */
[----:B------:R1:W-:Y:S01]  /*12410*/  STL.64 [R1+0x11b8], R22 ;  /* 0x0011b81601007387 */ /* 0x0003e20000100a00 */
[-C--:B------:R-:W-:Y:S01]  /*12420*/  LEA.HI.X.SX32 R19, R10, R17.reuse, 0x1, P2 ;  /* 0x000000110a137211 */ /* 0x080fe200010f0eff */
[----:B------:R-:W-:Y:S01]  /*12430*/  IMAD R10, R3, 0x1ab, RZ ;  /* 0x000001ab030a7824 */ /* 0x000fe200078e02ff */
[-C--:B0-----:R-:W-:Y:S01]  /*12440*/  IADD3 R24, P6, R7, R16.reuse, RZ ;  /* 0x0000001007187210 */ /* 0x081fe20007fde0ff */
[C---:B------:R-:W-:Y:S01]  /*12450*/  IMAD R7, R3.reuse, 0x35c, RZ ;  /* 0x0000035c03077824 */ /* 0x040fe200078e02ff */
[----:B------:R0:W-:Y:S01]  /*12460*/  STL.64 [R1+0x11b0], R8 ;  /* 0x0011b00801007387 */ /* 0x0001e20000100a00 */
[----:B------:R-:W-:Y:S01]  /*12470*/  IMAD R6, R3, 0xd6, RZ ;  /* 0x000000d603067824 */ /* 0x000fe200078e02ff */
[-C--:B------:R-:W-:Y:S01]  /*12480*/  LEA.HI.X.SX32 R21, R11, R17.reuse, 0x1, P4 ;  /* 0x000000110b157211 */ /* 0x080fe200020f0eff */
[C---:B------:R-:W-:Y:S01]  /*12490*/  IMAD R14, R3.reuse, 0x358, RZ ;  /* 0x00000358030e7824 */ /* 0x040fe200078e02ff */
[----:B------:R2:W-:Y:S01]  /*124a0*/  STL.64 [R1+0x1848], R18 ;  /* 0x0018481201007387 */ /* 0x0005e20000100a00 */
[----:B------:R-:W-:Y:S01]  /*124b0*/  LEA.HI.X.SX32 R13, R10, R17, 0x1, P5 ;  /* 0x000000110a0d7211 */ /* 0x000fe200028f0eff */
[----:B-1----:R-:W-:Y:S01]  /*124c0*/  IMAD R22, R3, 0x6b, RZ ;  /* 0x0000006b03167824 */ /* 0x002fe200078e02ff */
[-C--:B0-----:R-:W-:Y:S01]  /*124d0*/  IADD3 R8, P3, R7, R16.reuse, RZ ;  /* 0x0000001007087210 */ /* 0x081fe20007f7e0ff */
[C---:B------:R-:W-:Y:S01]  /*124e0*/  IMAD R7, R3.reuse, 0x1ac, RZ ;  /* 0x000001ac03077824 */ /* 0x040fe200078e02ff */
[----:B------:R0:W-:Y:S01]  /*124f0*/  STL.64 [R1+0x11a8], R20 ;  /* 0x0011a81401007387 */ /* 0x0001e20000100a00 */
[----:B------:R-:W-:Y:S01]  /*12500*/  IMAD R11, R3, 0x35e, RZ ;  /* 0x0000035e030b7824 */ /* 0x000fe200078e02ff */
[----:B--2---:R-:W-:-:S02]  /*12510*/  IADD3 R18, P2, R6, R16, RZ ;  /* 0x0000001006127210 */ /* 0x004fc40007f5e0ff */
[-C--:B------:R-:W-:Y:S01]  /*12520*/  IADD3 R14, P1, R14, R16.reuse, RZ ;  /* 0x000000100e0e7210 */ /* 0x080fe20007f3e0ff */
[----:B------:R1:W-:Y:S01]  /*12530*/  STL.64 [R1+0x11a0], R12 ;  /* 0x0011a00c01007387 */ /* 0x0003e20000100a00 */
[----:B------:R-:W-:Y:S02]  /*12540*/  LEA.HI.X.SX32 R19, R22, R17, 0x1, P2 ;  /* 0x0000001116137211 */ /* 0x000fe400010f0eff */
[----:B0-----:R-:W-:-:S04]  /*12550*/  IADD3 R20, P4, R7, R16, RZ ;  /* 0x0000001007147210 */ /* 0x001fc80007f9e0ff */
[-C--:B------:R-:W-:Y:S02]  /*12560*/  LEA.HI.X.SX32 R21, R6, R17.reuse, 0x1, P4 ;  /* 0x0000001106157211 */ /* 0x080fe400020f0eff */
[----:B-1----:R-:W-:Y:S01]  /*12570*/  IADD3 R12, P5, R11, R16, RZ ;  /* 0x000000100b0c7210 */ /* 0x002fe20007fbe0ff */
[----:B------:R-:W-:Y:S01]  /*12580*/  IMAD R11, R3, 0x1ae, RZ ;  /* 0x000001ae030b7824 */ /* 0x000fe200078e02ff */
[-C--:B------:R-:W-:Y:S01]  /*12590*/  LEA.HI.X.SX32 R15, R7, R17.reuse, 0x1, P1 ;  /* 0x00000011070f7211 */ /* 0x080fe200008f0eff */
[----:B------:R-:W-:Y:S01]  /*125a0*/  STL.64 [R1+0x1b98], R18 ;  /* 0x001b981201007387 */ /* 0x000fe20000100a00 */
[C---:B------:R-:W-:Y:S02]  /*125b0*/  IMAD R7, R3.reuse, 0x1ad, RZ ;  /* 0x000001ad03077824 */ /* 0x040fe400078e02ff */
[C---:B------:R-:W-:Y:S01]  /*125c0*/  IMAD R22, R3.reuse, 0xd7, RZ ;  /* 0x000000d703167824 */ /* 0x040fe200078e02ff */
[----:B------:R0:W-:Y:S01]  /*125d0*/  STL.64 [R1+0x1840], R20 ;  /* 0x0018401401007387 */ /* 0x0001e20000100a00 */
[----:B------:R-:W-:Y:S01]  /*125e0*/  IMAD R10, R3, 0x360, RZ ;  /* 0x00000360030a7824 */ /* 0x000fe200078e02ff */
[----:B------:R-:W-:-:S02]  /*125f0*/  LEA.HI.X.SX32 R25, R7, R17, 0x1, P6 ;  /* 0x0000001107197211 */ /* 0x000fc400030f0eff */
[CC--:B------:R-:W-:Y:S01]  /*12600*/  LEA.HI.X.SX32 R9, R11.reuse, R17.reuse, 0x1, P3 ;  /* 0x000000110b097211 */ /* 0x0c0fe200018f0eff */
[----:B------:R-:W-:Y:S01]  /*12610*/  STL.64 [R1+0x1198], R14 ;  /* 0x0011980e01007387 */ /* 0x000fe20000100a00 */
[-C--:B0-----:R-:W-:Y:S02]  /*12620*/  IADD3 R20, P4, R11, R16.reuse, RZ ;  /* 0x000000100b147210 */ /* 0x081fe40007f9e0ff */
[-C--:B------:R-:W-:Y:S02]  /*12630*/  IADD3 R18, P2, R10, R16.reuse, RZ ;  /* 0x000000100a127210 */ /* 0x080fe40007f5e0ff */
        /* <DEDUP_REMOVED lines=28> */
[----:B------:R-:W-:Y:S01]  /*12800*/  STL.64 [R1+0x1b90], R12 ;  /* 0x001b900c01007387 */ /* 0x000fe20000100a00 */
[----:B------:R-:W-:-:S03]  /*12810*/  IMAD R6, R3, 0x364, RZ ;  /* 0x0000036403067824 */ /* 0x000fc600078e02ff */
[----:B------:R1:W-:Y:S01]  /*12820*/  STL.64 [R1+0x1830], R22 ;  /* 0x0018301601007387 */ /* 0x0003e20000100a00 */
[-C--:B0-----:R-:W-:Y:S01]  /*12830*/  IADD3 R20, P3, R8, R16.reuse, RZ ;  /* 0x0000001008147210 */ /* 0x081fe20007f7e0ff */
[----:B------:R-:W-:Y:S02]  /*12840*/  IMAD R8, R3, 0x1b2, RZ ;  /* 0x000001b203087824 */ /* 0x000fe400078e02ff */
[----:B------:R-:W-:Y:S01]  /*12850*/  STL.64 [R1+0x1178], R18 ;  /* 0x0011781201007387 */ /* 0x000fe20000100a00 */
[----:B------:R-:W-:-:S03]  /*12860*/  IADD3 R6, P6, R6, R16, RZ ;  /* 0x0000001006067210 */ /* 0x000fc60007fde0ff */
[----:B------:R0:W-:Y:S01]  /*12870*/  STL.64 [R1+0x1170], R14 ;  /* 0x0011700e01007387 */ /* 0x0001e20000100a00 */
[C---:B-1----:R-:W-:Y:S01]  /*12880*/  IADD3 R22, P4, R8.reuse, R16, RZ ;  /* 0x0000001008167210 */ /* 0x042fe20007f9e0ff */
[C---:B------:R-:W-:Y:S01]  /*12890*/  IMAD R9, R3.reuse, 0xda, RZ ;  /* 0x000000da03097824 */ /* 0x040fe200078e02ff */
[----:B------:R-:W-:Y:S01]  /*128a0*/  LEA.HI.X.SX32 R7, R8, R17, 0x1, P6 ;  /* 0x0000001108077211 */ /* 0x000fe200030f0eff */
[C---:B0-----:R-:W-:Y:S02]  /*128b0*/  IMAD R15, R3.reuse, 0xd9, RZ ;  /* 0x000000d9030f7824 */ /* 0x041fe400078e02ff */
[----:B------:R-:W-:-:S03]  /*128c0*/  IMAD R14, R3, 0x1b4, RZ ;  /* 0x000001b4030e7824 */ /* 0x000fc600078e02ff */
[-C--:B------:R-:W-:Y:S01]  /*128d0*/  LEA.HI.X.SX32 R23, R15, R17.reuse, 0x1, P4 ;  /* 0x000000110f177211 */ /* 0x080fe200020f0eff */
[C---:B------:R-:W-:Y:S02]  /*128e0*/  IMAD R10, R3.reuse, 0x368, RZ ;  /* 0x00000368030a7824 */ /* 0x040fe400078e02ff */
[C---:B------:R-:W-:Y:S02]  /*128f0*/  IMAD R15, R3.reuse, 0x1b3, RZ ;  /* 0x000001b3030f7824 */ /* 0x040fe400078e02ff */
        /* <DEDUP_REMOVED lines=9> */
[-C--:B------:R-:W-:Y:S01]  /*12990*/  LEA.HI.X.SX32 R7, R9, R17.reuse, 0x1, P6 ;  /* 0x0000001109077211 */ /* 0x080fe200030f0eff */
[----:B------:R0:W-:Y:S01]  /*129a0*/  STL.64 [R1+0x1160], R20 ;  /* 0x0011601401007387 */ /* 0x0001e20000100a00 */
[----:B------:R-:W-:Y:S01]  /*129b0*/  LEA.HI.X.SX32 R13, R14, R17, 0x1, P5 ;  /* 0x000000110e0d7211 */ /* 0x000fe200028f0eff */
[C---:B------:R-:W-:Y:S02]  /*129c0*/  IMAD R9, R3.reuse, 0x372, RZ ;  /* 0x0000037203097824 */ /* 0x040fe400078e02ff */
[----:B------:R-:W-:Y:S01]  /*129d0*/  IMAD R10, R3, 0x36a, RZ ;  /* 0x0000036a030a7824 */ /* 0x000fe200078e02ff */
[----:B------:R-:W-:Y:S02]  /*129e0*/  STL.64 [R1+0x1b88], R22 ;  /* 0x001b881601007387 */ /* 0x000fe40000100a00 */
[----:B------:R-:W-:-:S02]  /*129f0*/  IADD3 R14, P5, R9, R16, RZ ;  /* 0x00000010090e7210 */ /* 0x000fc40007fbe0ff */
[----:B------:R1:W-:Y:S01]  /*12a00*/  STL.64 [R1+0x1820], R6 ;  /* 0x0018200601007387 */ /* 0x0003e20000100a00 */
[-C--:B0-----:R-:W-:Y:S01]  /*12a10*/  IADD3 R20, P3, R8, R16.reuse, RZ ;  /* 0x0000001008147210 */ /* 0x081fe20007f7e0ff */
[C---:B------:R-:W-:Y:S02]  /*12a20*/  IMAD R8, R3.reuse, 0x1b6, RZ ;  /* 0x000001b603087824 */ /* 0x040fe400078e02ff */
[----:B------:R0:W-:Y:S01]  /*12a30*/  STL.64 [R1+0x1158], R12 ;  /* 0x0011580c01007387 */ /* 0x0001e20000100a00 */
[-C--:B------:R-:W-:Y:S01]  /*12a40*/  IADD3 R18, P2, R10, R16.reuse, RZ ;  /* 0x000000100a127210 */ /* 0x080fe20007f5e0ff */
[C---:B------:R-:W-:Y:S01]  /*12a50*/  IMAD R9, R3.reuse, 0xdb, RZ ;  /* 0x000000db03097824 */ /* 0x040fe200078e02ff */
[----:B-1----:R-:W-:Y:S01]  /*12a60*/  IADD3 R6, P6, R8, R16, RZ ;  /* 0x0000001008067210 */ /* 0x002fe20007fde0ff */
[----:B0-----:R-:W-:-:S03]  /*12a70*/  IMAD R13, R3, 0x1b5, RZ ;  /* 0x000001b5030d7824 */ /* 0x001fc600078e02ff */
[-C--:B------:R-:W-:Y:S01]  /*12a80*/  LEA.HI.X.SX32 R7, R9, R17.reuse, 0x1, P6 ;  /* 0x0000001109077211 */ /* 0x080fe200030f0eff */
[----:B------:R-:W-:Y:S01]  /*12a90*/  IMAD R10, R3, 0x36c, RZ ;  /* 0x0000036c030a7824 */ /* 0x000fe200078e02ff */
[----:B------:R-:W-:-:S04]  /*12aa0*/  LEA.HI.X.SX32 R19, R13, R17, 0x1, P2 ;  /* 0x000000110d137211 */ /* 0x000fc800010f0eff */
[-C--:B------:R-:W-:Y:S01]  /*12ab0*/  IADD3 R10, P1, R10, R16.reuse, RZ ;  /* 0x000000100a0a7210 */ /* 0x080fe20007f3e0ff */
        /* <DEDUP_REMOVED lines=32> */
[----:B-1----:R-:W-:Y:S01]  /*12cc0*/  IADD3 R20, P3, R7, R16, RZ ;  /* 0x0000001007147210 */ /* 0x002fe20007f7e0ff */
[----:B------:R-:W-:Y:S01]  /*12cd0*/  IMAD R6, R3, 0xde, RZ ;  /* 0x000000de03067824 */ /* 0x000fe200078e02ff */
        /* <DEDUP_REMOVED lines=8> */
[----:B------:R-:W-:Y:S02]  /*12d60*/  IADD3 R10, P1, R8, R16, RZ ;  /* 0x00000010080a7210 */ /* 0x000fe40007f3e0ff */
[----:B------:R1:W-:Y:S01]  /*12d70*/  STL.64 [R1+0x1128], R12 ;  /* 0x0011280c01007387 */ /* 0x0003e20000100a00 */
[----:B------:R-:W-:Y:S01]  /*12d80*/  LEA.HI.X.SX32 R19, R15, R17, 0x1, P6 ;  /* 0x000000110f137211 */ /* 0x000fe200030f0eff */
[----:B------:R-:W-:-:S02]  /*12d90*/  IMAD R7, R3, 0x37e, RZ ;  /* 0x0000037e03077824 */ /* 0x000fc400078e02ff */
[C---:B------:R-:W-:Y:S01]  /*12da0*/  IMAD R8, R3.reuse, 0x37a, RZ ;  /* 0x0000037a03087824 */ /* 0x040fe200078e02ff */
[-C--:B0-----:R-:W-:Y:S02]  /*12db0*/  IADD3 R20, P3, R6, R16.reuse, RZ ;  /* 0x0000001006147210 */ /* 0x081fe40007f7e0ff */
[-C--:B-1----:R-:W-:Y:S02]  /*12dc0*/  IADD3 R12, P2, R14, R16.reuse, RZ ;  /* 0x000000100e0c7210 */ /* 0x082fe40007f5e0ff */
[-C--:B------:R-:W-:Y:S02]  /*12dd0*/  LEA.HI.X.SX32 R21, R24, R17.reuse, 0x1, P3 ;  /* 0x0000001118157211 */ /* 0x080fe400018f0eff */
[-C--:B------:R-:W-:Y:S01]  /*12de0*/  LEA.HI.X.SX32 R13, R6, R17.reuse, 0x1, P2 ;  /* 0x00000011060d7211 */ /* 0x080fe200010f0eff */
[----:B------:R0:W-:Y:S01]  /*12df0*/  STL.64 [R1+0x1120], R18 ;  /* 0x0011201201007387 */ /* 0x0001e20000100a00 */
[----:B------:R-:W-:Y:S01]  /*12e00*/  LEA.HI.X.SX32 R11, R14, R17, 0x1, P1 ;  /* 0x000000110e0b7211 */ /* 0x000fe200008f0eff */
[C---:B------:R-:W-:Y:S01]  /*12e10*/  IMAD R6, R3.reuse, 0x382, RZ ;  /* 0x0000038203067824 */ /* 0x040fe200078e02ff */
[----:B------:R-:W-:Y:S01]  /*12e20*/  IADD3 R22, P4, R8, R16, RZ ;  /* 0x0000001008167210 */ /* 0x000fe20007f9e0ff */
[----:B------:R-:W-:Y:S01]  /*12e30*/  STL.64 [R1+0x1b78], R20 ;  /* 0x001b781401007387 */ /* 0x000fe20000100a00 */
[----:B------:R-:W-:-:S03]  /*12e40*/  IMAD R8, R3, 0x37c, RZ ;  /* 0x0000037c03087824 */ /* 0x000fc600078e02ff */
[----:B------:R1:W-:Y:S01]  /*12e50*/  STL.64 [R1+0x1800], R12 ;  /* 0x0018000c01007387 */ /* 0x0003e20000100a00 */
[-C--:B0-----:R-:W-:Y:S01]  /*12e60*/  IADD3 R18, P6, R7, R16.reuse, RZ ;  /* 0x0000001007127210 */ /* 0x081fe20007fde0ff */
[C---:B------:R-:W-:Y:S02]  /*12e70*/  IMAD R7, R3.reuse, 0x1be, RZ ;  /* 0x000001be03077824 */ /* 0x040fe400078e02ff */
[----:B------:R0:W-:Y:S01]  /*12e80*/  STL.64 [R1+0x1118], R10 ;  /* 0x0011180a01007387 */ /* 0x0001e20000100a00 */
[-C--:B------:R-:W-:Y:S01]  /*12e90*/  IADD3 R14, P1, R6, R16.reuse, RZ ;  /* 0x00000010060e7210 */ /* 0x080fe20007f3e0ff */
[----:B------:R-:W-:Y:S01]  /*12ea0*/  IMAD R6, R3, 0xdf, RZ ;  /* 0x000000df03067824 */ /* 0x000fe200078e02ff */
[-C--:B------:R-:W-:Y:S02]  /*12eb0*/  IADD3 R8, P5, R8, R16.reuse, RZ ;  /* 0x0000001008087210 */ /* 0x080fe40007fbe0ff */
[----:B-1----:R-:W-:Y:S01]  /*12ec0*/  IADD3 R12, P2, R7, R16, RZ ;  /* 0x00000010070c7210 */ /* 0x002fe20007f5e0ff */
[----:B0-----:R-:W-:-:S03]  /*12ed0*/  IMAD R11, R3, 0x1bd, RZ ;  /* 0x000001bd030b7824 */ /* 0x001fc600078e02ff */
[-C--:B------:R-:W-:Y:S02]  /*12ee0*/  LEA.HI.X.SX32 R13, R6, R17.reuse, 0x1, P2 ;  /* 0x00000011060d7211 */ /* 0x080fe400010f0eff */
[-C--:B------:R-:W-:Y:S02]  /*12ef0*/  LEA.HI.X.SX32 R9, R7, R17.reuse, 0x1, P5 ;  /* 0x0000001107097211 */ /* 0x080fe400028f0eff */
[----:B------:R-:W-:-:S05]  /*12f00*/  LEA.HI.X.SX32 R23, R11, R17, 0x1, P4 ;  /* 0x000000110b177211 */ /* 0x000fca00020f0eff */
[----:B------:R0:W-:Y:S04]  /*12f10*/  STL.64 [R1+0x1110], R22 ;  /* 0x0011101601007387 */ /* 0x0001e80000100a00 */
[----:B------:R-:W-:Y:S01]  /*12f20*/  STL.64 [R1+0x17f8], R12 ;  /* 0x0017f80c01007387 */ /* 0x000fe20000100a00 */
[----:B------:R-:W-:-:S03]  /*12f30*/  IMAD R25, R3, 0xe, RZ ;  /* 0x0000000e03197824 */ /* 0x000fc600078e02ff */
[----:B------:R1:W-:Y:S01]  /*12f40*/  STL.64 [R1+0x1108], R8 ;  /* 0x0011080801007387 */ /* 0x0003e20000100a00 */
[C---:B------:R-:W-:Y:S02]  /*12f50*/  IMAD R6, R3.reuse, 0x1c, RZ ;  /* 0x0000001c03067824 */ /* 0x040fe400078e02ff */
[----:B------:R-:W-:Y:S01]  /*12f60*/  IMAD R7, R3, 0x7, RZ ;  /* 0x0000000703077824 */ /* 0x000fe200078e02ff */
[----:B0-----:R-:W-:Y:S01]  /*12f70*/  IADD3 R22, P2, R25, R16, RZ ;  /* 0x0000001019167210 */ /* 0x001fe20007f5e0ff */
[C---:B-1----:R-:W-:Y:S02]  /*12f80*/  IMAD R9, R3.reuse, 0x1bf, RZ ;  /* 0x000001bf03097824 */ /* 0x042fe400078e02ff */
        /* <DEDUP_REMOVED lines=12> */
[----:B-1----:R-:W-:Y:S01]  /*13050*/  IADD3 R22, P2, R24, R16, RZ ;  /* 0x0000001018167210 */ /* 0x002fe20007f5e0ff */
[----:B------:R0:W-:Y:S01]  /*13060*/  STL.64 [R1+0x1e80], R12 ;  /* 0x001e800c01007387 */ /* 0x0001e20000100a00 */
[C---:B------:R-:W-:Y:S02]  /*13070*/  IMAD R6, R3.reuse, 0x386, RZ ;  /* 0x0000038603067824 */ /* 0x040fe400078e02ff */
[----:B------:R-:W-:Y:S01]  /*13080*/  LEA.HI.X.SX32 R23, R8, R17, 0x1, P2 ;  /* 0x0000001108177211 */ /* 0x000fe200010f0eff */
[----:B------:R1:W-:Y:S01]  /*13090*/  STL.64 [R1+0x1e10], R18 ;  /* 0x001e101201007387 */ /* 0x0003e20000100a00 */
[----:B------:R-:W-:-:S03]  /*130a0*/  IMAD R15, R3, 0x380, RZ ;  /* 0x00000380030f7824 */ /* 0x000fc600078e02ff */
[----:B------:R2:W-:Y:S01]  /*130b0*/  STL.64 [R1+0x1d30], R22 ;  /* 0x001d301601007387 */ /* 0x0005e20000100a00 */
[-C--:B0-----:R-:W-:Y:S02]  /*130c0*/  IADD3 R12, P5, R7, R16.reuse, RZ ;  /* 0x00000010070c7210 */ /* 0x081fe40007fbe0ff */
[-C--:B-1----:R-:W-:Y:S02]  /*130d0*/  IADD3 R18, P6, R9, R16.reuse, RZ ;  /* 0x0000001009127210 */ /* 0x082fe40007fde0ff */
[-C--:B------:R-:W-:Y:S02]  /*130e0*/  LEA.HI.X.SX32 R13, R24, R17.reuse, 0x1, P5 ;  /* 0x00000011180d7211 */ /* 0x080fe400028f0eff */
[-C--:B------:R-:W-:Y:S01]  /*130f0*/  LEA.HI.X.SX32 R19, R7, R17.reuse, 0x1, P6 ;  /* 0x0000001107137211 */ /* 0x080fe200030f0eff */
[C---:B------:R-:W-:Y:S01]  /*13100*/  IMAD R7, R3.reuse, 0x1c1, RZ ;  /* 0x000001c103077824 */ /* 0x040fe200078e02ff */
[-C--:B--2---:R-:W-:Y:S01]  /*13110*/  IADD3 R22, P2, R6, R16.reuse, RZ ;  /* 0x0000001006167210 */ /* 0x084fe20007f5e0ff */
[----:B------:R-:W-:Y:S01]  /*13120*/  IMAD R6, R3, 0x1c2, RZ ;  /* 0x000001c203067824 */ /* 0x000fe200078e02ff */
[----:B------:R-:W-:Y:S01]  /*13130*/  IADD3 R20, P3, R15, R16, RZ ;  /* 0x000000100f147210 */ /* 0x000fe20007f7e0ff */
[----:B------:R-:W-:Y:S01]  /*13140*/  STL.64 [R1+0x1b70], R12 ;  /* 0x001b700c01007387 */ /* 0x000fe20000100a00 */
[----:B------:R-:W-:Y:S01]  /*13150*/  LEA.HI.X.SX32 R15, R7, R17, 0x1, P1 ;  /* 0x00000011070f7211 */ /* 0x000fe200008f0eff */
[----:B------:R-:W-:-:S02]  /*13160*/  IMAD R7, R3, 0xe1, RZ ;  /* 0x000000e103077824 */ /* 0x000fc400078e02ff */
[----:B------:R0:W-:Y:S01]  /*13170*/  STL.64 [R1+0x17f0], R18 ;  /* 0x0017f01201007387 */ /* 0x0001e20000100a00 */
[----:B------:R-:W-:Y:S01]  /*13180*/  IMAD R10, R3, 0x384, RZ ;  /* 0x00000384030a7824 */ /* 0x000fe200078e02ff */
[----:B------:R-:W-:Y:S01]  /*13190*/  LEA.HI.X.SX32 R21, R9, R17, 0x1, P3 ;  /* 0x0000001109157211 */ /* 0x000fe200018f0eff */
[----:B------:R-:W-:-:S03]  /*131a0*/  IMAD R8, R3, 0x388, RZ ;  /* 0x0000038803087824 */ /* 0x000fc600078e02ff */
[-C--:B------:R-:W-:Y:S02]  /*131b0*/  IADD3 R10, P4, R10, R16.reuse, RZ ;  /* 0x000000100a0a7210 */ /* 0x080fe40007f9e0ff */
[----:B0-----:R-:W-:-:S04]  /*131c0*/  IADD3 R18, P6, R6, R16, RZ ;  /* 0x0000001006127210 */ /* 0x001fc80007fde0ff */
[-C--:B------:R-:W-:Y:S01]  /*131d0*/  LEA.HI.X.SX32 R19, R7, R17.reuse, 0x1, P6 ;  /* 0x0000001107137211 */ /* 0x080fe200030f0eff */
[C---:B------:R-:W-:Y:S01]  /*131e0*/  IMAD R7, R3.reuse, 0x1c3, RZ ;  /* 0x000001c303077824 */ /* 0x040fe200078e02ff */
[-C--:B------:R-:W-:Y:S01]  /*131f0*/  LEA.HI.X.SX32 R11, R6, R17.reuse, 0x1, P4 ;  /* 0x00000011060b7211 */ /* 0x080fe200020f0eff */
[----:B------:R-:W-:Y:S01]  /*13200*/  STL.64 [R1+0x10f8], R20 ;  /* 0x0010f81401007387 */ /* 0x000fe20000100a00 */
[----:B------:R-:W-:Y:S01]  /*13210*/  IADD3 R12, P5, R8, R16, RZ ;  /* 0x00000010080c7210 */ /* 0x000fe20007fbe0ff */
[----:B------:R-:W-:Y:S01]  /*13220*/  IMAD R8, R3, 0x38a, RZ ;  /* 0x0000038a03087824 */ /* 0x000fe200078e02ff */
[----:B------:R-:W-:Y:S01]  /*13230*/  LEA.HI.X.SX32 R23, R7, R17, 0x1, P2 ;  /* 0x0000001107177211 */ /* 0x000fe200010f0eff */
[----:B------:R0:W-:Y:S01]  /*13240*/  STL.64 [R1+0x10f0], R14 ;  /* 0x0010f00e01007387 */ /* 0x0001e20000100a00 */
[----:B------:R-:W-:-:S03]  /*13250*/  IMAD R9, R3, 0x1c4, RZ ;  /* 0x000001c403097824 */ /* 0x000fc600078e02ff */
[----:B------:R1:W-:Y:S04]  /*13260*/  STL.64 [R1+0x17e8], R18 ;  /* 0x0017e81201007387 */ /* 0x0003e80000100a00 */
[----:B------:R2:W-:Y:S01]  /*13270*/  STL.64 [R1+0x10e8], R10 ;  /* 0x0010e80a01007387 */ /* 0x0005e20000100a00 */
[----:B0-----:R-:W-:-:S03]  /*13280*/  IMAD R14, R3, 0xe2, RZ ;  /* 0x000000e2030e7824 */ /* 0x001fc600078e02ff */
[----:B------:R0:W-:Y:S01]  /*13290*/  STL.64 [R1+0x10e0], R22 ;  /* 0x0010e01601007387 */ /* 0x0001e20000100a00 */
[-C--:B------:R-:W-:Y:S01]  /*132a0*/  IADD3 R20, P3, R8, R16.reuse, RZ ;  /* 0x0000001008147210 */ /* 0x080fe20007f7e0ff */
[----:B------:R-:W-:Y:S01]  /*132b0*/  IMAD R8, R3, 0x38c, RZ ;  /* 0x0000038c03087824 */ /* 0x000fe200078e02ff */
[-C--:B-1----:R-:W-:Y:S02]  /*132c0*/  IADD3 R18, P6, R14, R16.reuse, RZ ;  /* 0x000000100e127210 */ /* 0x082fe40007fde0ff */
[----:B--2---:R-:W-:Y:S01]  /*132d0*/  IADD3 R10, P4, R9, R16, RZ ;  /* 0x00000010090a7210 */ /* 0x004fe20007f9e0ff */
[----:B0-----:R-:W-:-:S03]  /*132e0*/  IMAD R22, R3, 0x71, RZ ;  /* 0x0000007103167824 */ /* 0x001fc600078e02ff */
[-C--:B------:R-:W-:Y:S02]  /*132f0*/  LEA.HI.X.SX32 R11, R14, R17.reuse, 0x1, P4 ;  /* 0x000000110e0b7211 */ /* 0x080fe400020f0eff */
[-C--:B------:R-:W-:Y:S02]  /*13300*/  IADD3 R24, P1, R8, R16.reuse, RZ ;  /* 0x0000001008187210 */ /* 0x080fe40007f3e0ff */
[-C--:B------:R-:W-:Y:S01]  /*13310*/  LEA.HI.X.SX32 R19, R22, R17.reuse, 0x1, P6 ;  /* 0x0000001116137211 */ /* 0x080fe200030f0eff */
[----:B------:R-:W-:Y:S01]  /*13320*/  IMAD R8, R3, 0x1c6, RZ ;  /* 0x000001c603087824 */ /* 0x000fe200078e02ff */
[----:B------:R-:W-:Y:S01]  /*13330*/  STL.64 [R1+0x17e0], R10 ;  /* 0x0017e00a01007387 */ /* 0x000fe20000100a00 */
[----:B------:R-:W-:Y:S01]  /*13340*/  LEA.HI.X.SX32 R13, R9, R17, 0x1, P5 ;  /* 0x00000011090d7211 */ /* 0x000fe200028f0eff */
[C---:B------:R-:W-:Y:S02]  /*13350*/  IMAD R15, R3.reuse, 0x390, RZ ;  /* 0x00000390030f7824 */ /* 0x040fe400078e02ff */
[----:B------:R0:W-:Y:S01]  /*13360*/  STL.64 [R1+0x1b68], R18 ;  /* 0x001b681201007387 */ /* 0x0001e20000100a00 */
[----:B------:R-:W-:Y:S01]  /*13370*/  IMAD R9, R3, 0x1c5, RZ ;  /* 0x000001c503097824 */ /* 0x000fe200078e02ff */
[----:B------:R-:W-:-:S02]  /*13380*/  IADD3 R14, P4, R8, R16, RZ ;  /* 0x00000010080e7210 */ /* 0x000fc40007f9e0ff */
[----:B------:R-:W-:Y:S02]  /*13390*/  IADD3 R22, P6, R15, R16, RZ ;  /* 0x000000100f167210 */ /* 0x000fe40007fde0ff */
[----:B------:R-:W-:Y:S01]  /*133a0*/  LEA.HI.X.SX32 R21, R9, R17, 0x1, P3 ;  /* 0x0000001109157211 */ /* 0x000fe200018f0eff */
[C---:B0-----:R-:W-:Y:S01]  /*133b0*/  IMAD R18, R3.reuse, 0xe3, RZ ;  /* 0x000000e303127824 */ /* 0x041fe200078e02ff */
[----:B------:R-:W-:Y:S01]  /*133c0*/  STL.64 [R1+0x10d8], R12 ;  /* 0x0010d80c01007387 */ /* 0x000fe20000100a00 */
[----:B------:R-:W-:-:S03]  /*133d0*/  IMAD R6, R3, 0x38e, RZ ;  /* 0x0000038e03067824 */ /* 0x000fc600078e02ff */
[----:B------:R-:W-:Y:S01]  /*133e0*/  LEA.HI.X.SX32 R15, R18, R17, 0x1, P4 ;  /* 0x00000011120f7211 */ /* 0x000fe200020f0eff */
[----:B------:R-:W-:Y:S01]  /*133f0*/  STL.64 [R1+0x10d0], R20 ;  /* 0x0010d01401007387 */ /* 0x000fe20000100a00 */
[----:B------:R-:W-:-:S03]  /*13400*/  IADD3 R6, P2, R6, R16, RZ ;  /* 0x0000001006067210 */ /* 0x000fc60007f5e0ff */
[----:B------:R0:W-:Y:S01]  /*13410*/  STL.64 [R1+0x17d8], R14 ;  /* 0x0017d80e01007387 */ /* 0x0001e20000100a00 */
[-C--:B------:R-:W-:Y:S01]  /*13420*/  LEA.HI.X.SX32 R25, R8, R17.reuse, 0x1, P1 ;  /* 0x0000001108197211 */ /* 0x080fe200008f0eff */
[C---:B------:R-:W-:Y:S02]  /*13430*/  IMAD R9, R3.reuse, 0x72, RZ ;  /* 0x0000007203097824 */ /* 0x040fe400078e02ff */
[C---:B------:R-:W-:Y:S02]  /*13440*/  IMAD R19, R3.reuse, 0x1c8, RZ ;  /* 0x000001c803137824 */ /* 0x040fe400078e02ff */
[C---:B0-----:R-:W-:Y:S01]  /*13450*/  IMAD R14, R3.reuse, 0x1c7, RZ ;  /* 0x000001c7030e7824 */ /* 0x041fe200078e02ff */
[----:B------:R0:W-:Y:S04]  /*13460*/  STL.64 [R1+0x10c8], R24 ;  /* 0x0010c81801007387 */ /* 0x0001e80000100a00 */
[----:B------:R-:W-:Y:S01]  /*13470*/  LEA.HI.X.SX32 R7, R14, R17, 0x1, P2 ;  /* 0x000000110e077211 */ /* 0x000fe200010f0eff */
[----:B------:R-:W-:Y:S01]  /*13480*/  IMAD R8, R3, 0x39, RZ ;  /* 0x0000003903087824 */ /* 0x000fe200078e02ff */
[----:B------:R-:W-:Y:S01]  /*13490*/  IADD3 R26, P4, R9, R16, RZ ;  /* 0x00000010091a7210 */ /* 0x000fe20007f9e0ff */
[----:B------:R-:W-:-:S02]  /*134a0*/  IMAD R20, R3, 0xe4, RZ ;  /* 0x000000e403147824 */ /* 0x000fc400078e02ff */
[----:B------:R1:W-:Y:S01]  /*134b0*/  STL.64 [R1+0x10c0], R6 ;  /* 0x0010c00601007387 */ /* 0x0003e20000100a00 */
[-C--:B------:R-:W-:Y:S01]  /*134c0*/  LEA.HI.X.SX32 R27, R8, R17.reuse, 0x1, P4 ;  /* 0x00000011081b7211 */ /* 0x080fe200020f0eff */
[C---:B------:R-:W-:Y:S01]  /*134d0*/  IMAD R18, R3.reuse, 0x1ca, RZ ;  /* 0x000001ca03127824 */ /* 0x040fe200078e02ff */
[-C--:B0-----:R-:W-:Y:S01]  /*134e0*/  IADD3 R24, P1, R20, R16.reuse, RZ ;  /* 0x0000001014187210 */ /* 0x081fe20007f3e0ff */
[----:B------:R-:W-:Y:S01]  /*134f0*/  IMAD R10, R3, 0x392, RZ ;  /* 0x00000392030a7824 */ /* 0x000fe200078e02ff */
[C---:B------:R-:W-:Y:S02]  /*13500*/  LEA.HI.X.SX32 R23, R19.reuse, R17, 0x1, P6 ;  /* 0x0000001113177211 */ /* 0x040fe400030f0eff */
[----:B-1----:R-:W-:-:S04]  /*13510*/  IADD3 R6, P2, R19, R16, RZ ;  /* 0x0000001013067210 */ /* 0x002fc80007f5e0ff */
[-C--:B------:R-:W-:Y:S01]  /*13520*/  LEA.HI.X.SX32 R7, R20, R17.reuse, 0x1, P2 ;  /* 0x0000001114077211 */ /* 0x080fe200010f0eff */
[----:B------:R-:W-:Y:S01]  /*13530*/  STL.64 [R1+0x1d28], R26 ;  /* 0x001d281a01007387 */ /* 0x000fe20000100a00 */
[-C--:B------:R-:W-:Y:S01]  /*13540*/  LEA.HI.X.SX32 R25, R9, R17.reuse, 0x1, P1 ;  /* 0x0000001109197211 */ /* 0x080fe200008f0eff */
[C---:B------:R-:W-:Y:S01]  /*13550*/  IMAD R19, R3.reuse, 0xe5, RZ ;  /* 0x000000e503137824 */ /* 0x040fe200078e02ff */
[-C--:B------:R-:W-:Y:S01]  /*13560*/  IADD3 R20, P2, R18, R16.reuse, RZ ;  /* 0x0000001012147210 */ /* 0x080fe20007f5e0ff */
[C---:B------:R-:W-:Y:S01]  /*13570*/  IMAD R12, R3.reuse, 0x394, RZ ;  /* 0x00000394030c7824 */ /* 0x040fe200078e02ff */
[----:B------:R0:W-:Y:S01]  /*13580*/  STL.64 [R1+0x17d0], R6 ;  /* 0x0017d00601007387 */ /* 0x0001e20000100a00 */
[----:B------:R-:W-:Y:S01]  /*13590*/  IMAD R14, R3, 0x396, RZ ;  /* 0x00000396030e7824 */ /* 0x000fe200078e02ff */
[-C--:B------:R-:W-:Y:S02]  /*135a0*/  IADD3 R10, P5, R10, R16.reuse, RZ ;  /* 0x000000100a0a7210 */ /* 0x080fe40007fbe0ff */
[----:B------:R-:W-:Y:S01]  /*135b0*/  STL.64 [R1+0x1b60], R24 ;  /* 0x001b601801007387 */ /* 0x000fe20000100a00 */
[----:B------:R-:W-:Y:S01]  /*135c0*/  LEA.HI.X.SX32 R21, R19, R17, 0x1, P2 ;  /* 0x0000001113157211 */ /* 0x000fe200010f0eff */
[C---:B------:R-:W-:Y:S01]  /*135d0*/  IMAD R19, R3.reuse, 0x1cb, RZ ;  /* 0x000001cb03137824 */ /* 0x040fe200078e02ff */
[----:B------:R-:W-:Y:S01]  /*135e0*/  IADD3 R12, P3, R12, R16, RZ ;  /* 0x000000100c0c7210 */ /* 0x000fe20007f7e0ff */
[----:B------:R1:W-:Y:S01]  /*135f0*/  STL.64 [R1+0x10b8], R22 ;  /* 0x0010b81601007387 */ /* 0x0003e20000100a00 */
[----:B0-----:R-:W-:-:S02]  /*13600*/  IMAD R7, R3, 0x39a, RZ ;  /* 0x0000039a03077824 */ /* 0x001fc400078e02ff */
[----:B------:R-:W-:Y:S01]  /*13610*/  IMAD R6, R3, 0x1c9, RZ ;  /* 0x000001c903067824 */ /* 0x000fe200078e02ff */
[----:B------:R-:W-:-:S04]  /*13620*/  IADD3 R14, P4, R14, R16, RZ ;  /* 0x000000100e0e7210 */ /* 0x000fc80007f9e0ff */
[-C--:B------:R-:W-:Y:S02]  /*13630*/  LEA.HI.X.SX32 R11, R6, R17.reuse, 0x1, P5 ;  /* 0x00000011060b7211 */ /* 0x080fe400028f0eff */
[----:B-1----:R-:W-:Y:S01]  /*13640*/  IADD3 R22, P6, R7, R16, RZ ;  /* 0x0000001007167210 */ /* 0x002fe20007fde0ff */
[----:B------:R-:W-:Y:S01]  /*13650*/  IMAD R7, R3, 0x39c, RZ ;  /* 0x0000039c03077824 */ /* 0x000fe200078e02ff */
[-C--:B------:R-:W-:Y:S01]  /*13660*/  LEA.HI.X.SX32 R13, R18, R17.reuse, 0x1, P3 ;  /* 0x00000011120d7211 */ /* 0x080fe200018f0eff */
[----:B------:R0:W-:Y:S01]  /*13670*/  STL.64 [R1+0x10b0], R10 ;  /* 0x0010b00a01007387 */ /* 0x0001e20000100a00 */
[----:B------:R-:W-:Y:S01]  /*13680*/  LEA.HI.X.SX32 R15, R19, R17, 0x1, P4 ;  /* 0x00000011130f7211 */ /* 0x000fe200020f0eff */
[C---:B------:R-:W-:Y:S02]  /*13690*/  IMAD R6, R3.reuse, 0xe6, RZ ;  /* 0x000000e603067824 */ /* 0x040fe400078e02ff */
        /* <DEDUP_REMOVED lines=8> */
[-C--:B-1----:R-:W-:Y:S01]  /*13720*/  IADD3 R12, P3, R7, R16.reuse, RZ ;  /* 0x00000010070c7210 */ /* 0x082fe20007f7e0ff */
[C---:B0-----:R-:W-:Y:S01]  /*13730*/  IMAD R15, R3.reuse, 0x73, RZ ;  /* 0x00000073030f7824 */ /* 0x041fe200078e02ff */
[----:B------:R-:W-:Y:S01]  /*13740*/  IADD3 R8, P1, R8, R16, RZ ;  /* 0x0000001008087210 */ /* 0x000fe20007f3e0ff */
[----:B------:R-:W-:Y:S01]  /*13750*/  IMAD R14, R3, 0x3a0, RZ ;  /* 0x000003a0030e7824 */ /* 0x000fe200078e02ff */
[----:B------:R-:W-:-:S02]  /*13760*/  LEA.HI.X.SX32 R13, R6, R17, 0x1, P3 ;  /* 0x00000011060d7211 */ /* 0x000fc400018f0eff */
[-C--:B------:R-:W-:Y:S02]  /*13770*/  LEA.HI.X.SX32 R25, R15, R17.reuse, 0x1, P2 ;  /* 0x000000110f197211 */ /* 0x080fe400010f0eff */
[----:B------:R-:W-:Y:S01]  /*13780*/  IADD3 R20, P4, R18, R16, RZ ;  /* 0x0000001012147210 */ /* 0x000fe20007f9e0ff */
[----:B------:R-:W-:Y:S01]  /*13790*/  IMAD R18, R3, 0x1ce, RZ ;  /* 0x000001ce03127824 */ /* 0x000fe200078e02ff */
[----:B------:R-:W-:Y:S01]  /*137a0*/  LEA.HI.X.SX32 R9, R7, R17, 0x1, P1 ;  /* 0x0000001107097211 */ /* 0x000fe200008f0eff */
[----:B------:R0:W-:Y:S01]  /*137b0*/  STL.64 [R1+0x1b58], R24 ;  /* 0x001b581801007387 */ /* 0x0001e20000100a00 */
[----:B------:R-:W-:-:S03]  /*137c0*/  IMAD R7, R3, 0x1cd, RZ ;  /* 0x000001cd03077824 */ /* 0x000fc600078e02ff */
[----:B------:R1:W-:Y:S02]  /*137d0*/  STL.64 [R1+0x17c0], R12 ;  /* 0x0017c00c01007387 */ /* 0x0003e40000100a00 */
[-C--:B------:R-:W-:Y:S02]  /*137e0*/  LEA.HI.X.SX32 R23, R7, R17.reuse, 0x1, P6 ;  /* 0x0000001107177211 */ /* 0x080fe400030f0eff */
[-C--:B0-----:R-:W-:Y:S02]  /*137f0*/  IADD3 R24, P2, R14, R16.reuse, RZ ;  /* 0x000000100e187210 */ /* 0x081fe40007f5e0ff */
[C---:B------:R-:W-:Y:S01]  /*13800*/  IADD3 R14, P3, R18.reuse, R16, RZ ;  /* 0x00000010120e7210 */ /* 0x040fe20007f7e0ff */
[C---:B-1----:R-:W-:Y:S01]  /*13810*/  IMAD R13, R3.reuse, 0xe7, RZ ;  /* 0x000000e7030d7824 */ /* 0x042fe200078e02ff */
[----:B------:R-:W-:Y:S01]  /*13820*/  LEA.HI.X.SX32 R11, R18, R17, 0x1, P5 ;  /* 0x00000011120b7211 */ /* 0x000fe200028f0eff */
[----:B------:R-:W-:-:S03]  /*13830*/  IMAD R19, R3, 0x1cf, RZ ;  /* 0x000001cf03137824 */ /* 0x000fc600078e02ff */
[-C--:B------:R-:W-:Y:S01]  /*13840*/  LEA.HI.X.SX32 R15, R13, R17.reuse, 0x1, P3 ;  /* 0x000000110d0f7211 */ /* 0x080fe200018f0eff */
[----:B------:R-:W-:Y:S01]  /*13850*/  STL.64 [R1+0x1098], R8 ;  /* 0x0010980801007387 */ /* 0x000fe20000100a00 */
[----:B------:R-:W-:Y:S01]  /*13860*/  IMAD R12, R3, 0x3a, RZ ;  /* 0x0000003a030c7824 */ /* 0x000fe200078e02ff */
[----:B------:R-:W-:Y:S02]  /*13870*/  LEA.HI.X.SX32 R21, R19, R17, 0x1, P4 ;  /* 0x0000001113157211 */ /* 0x000fe400020f0eff */
[----:B------:R0:W-:Y:S01]  /*13880*/  STL.64 [R1+0x1090], R22 ;  /* 0x0010901601007387 */ /* 0x0001e20000100a00 */
[----:B------:R-:W-:-:S03]  /*13890*/  IMAD R13, R3, 0x74, RZ ;  /* 0x00000074030d7824 */ /* 0x000fc600078e02ff */
[----:B------:R1:W-:Y:S01]  /*138a0*/  STL.64 [R1+0x17b8], R14 ;  /* 0x0017b80e01007387 */ /* 0x0003e20000100a00 */
[----:B------:R-:W-:-:S03]  /*138b0*/  IMAD R18, R3, 0x1d, RZ ;  /* 0x0000001d03127824 */ /* 0x000fc600078e02ff */
[----:B------:R2:W-:Y:S01]  /*138c0*/  STL.64 [R1+0x1088], R10 ;  /* 0x0010880a01007387 */ /* 0x0005e20000100a00 */
[----:B0-----:R-:W-:-:S03]  /*138d0*/  IADD3 R22, P5, R13, R16, RZ ;  /* 0x000000100d167210 */ /* 0x001fc60007fbe0ff */
[----:B------:R0:W-:Y:S01]  /*138e0*/  STL.64 [R1+0x1080], R20 ;  /* 0x0010801401007387 */ /* 0x0001e20000100a00 */
[----:B-1----:R-:W-:Y:S01]  /*138f0*/  IADD3 R14, P3, R12, R16, RZ ;  /* 0x000000100c0e7210 */ /* 0x002fe20007f7e0ff */
[----:B--2---:R-:W-:-:S03]  /*13900*/  IMAD R10, R3, 0xe8, RZ ;  /* 0x000000e8030a7824 */ /* 0x004fc600078e02ff */
[-C--:B------:R-:W-:Y:S02]  /*13910*/  LEA.HI.X.SX32 R15, R18, R17.reuse, 0x1, P3 ;  /* 0x00000011120f7211 */ /* 0x080fe400018f0eff */
[-C--:B0-----:R-:W-:Y:S01]  /*13920*/  IADD3 R20, P4, R10, R16.reuse, RZ ;  /* 0x000000100a147210 */ /* 0x081fe20007f9e0ff */
[----:B------:R-:W-:Y:S01]  /*13930*/  IMAD R11, R3, 0x1d0, RZ ;  /* 0x000001d0030b7824 */ /* 0x000fe200078e02ff */
[-C--:B------:R-:W-:Y:S02]  /*13940*/  LEA.HI.X.SX32 R23, R12, R17.reuse, 0x1, P5 ;  /* 0x000000110c177211 */ /* 0x080fe400028f0eff */
[----:B------:R-:W-:Y:S01]  /*13950*/  LEA.HI.X.SX32 R21, R13, R17, 0x1, P4 ;  /* 0x000000110d157211 */ /* 0x000fe200020f0eff */
[----:B------:R-:W-:Y:S01]  /*13960*/  IMAD R6, R3, 0x3a2, RZ ;  /* 0x000003a203067824 */ /* 0x000fe200078e02ff */
[----:B------:R0:W-:Y:S01]  /*13970*/  STL.64 [R1+0x1e08], R14 ;  /* 0x001e080e01007387 */ /* 0x0001e20000100a00 */
[----:B------:R-:W-:-:S03]  /*13980*/  IADD3 R18, P3, R11, R16, RZ ;  /* 0x000000100b127210 */ /* 0x000fc60007f7e0ff */
[----:B------:R-:W-:Y:S01]  /*13990*/  STL.64 [R1+0x1d20], R22 ;  /* 0x001d201601007387 */ /* 0x000fe20000100a00 */
[----:B------:R-:W-:-:S03]  /*139a0*/  IADD3 R8, P1, R6, R16, RZ ;  /* 0x0000001006087210 */ /* 0x000fc60007f3e0ff */
[----:B------:R1:W-:Y:S01]  /*139b0*/  STL.64 [R1+0x1b50], R20 ;  /* 0x001b501401007387 */ /* 0x0003e20000100a00 */
[-C--:B------:R-:W-:Y:S02]  /*139c0*/  LEA.HI.X.SX32 R19, R10, R17.reuse, 0x1, P3 ;  /* 0x000000110a137211 */ /* 0x080fe400018f0eff */
[----:B------:R-:W-:Y:S01]  /*139d0*/  LEA.HI.X.SX32 R25, R11, R17, 0x1, P2 ;  /* 0x000000110b197211 */ /* 0x000fe200010f0eff */
[C---:B0-----:R-:W-:Y:S02]  /*139e0*/  IMAD R14, R3.reuse, 0x3a6, RZ ;  /* 0x000003a6030e7824 */ /* 0x041fe400078e02ff */
[C---:B-1----:R-:W-:Y:S01]  /*139f0*/  IMAD R20, R3.reuse, 0x1d1, RZ ;  /* 0x000001d103147824 */ /* 0x042fe200078e02ff */
[----:B------:R0:W-:Y:S01]  /*13a00*/  STL.64 [R1+0x17b0], R18 ;  /* 0x0017b01201007387 */ /* 0x0001e20000100a00 */
[----:B------:R-:W-:-:S03]  /*13a10*/  IMAD R15, R3, 0x1d2, RZ ;  /* 0x000001d2030f7824 */ /* 0x000fc600078e02ff */
[-C--:B------:R-:W-:Y:S01]  /*13a20*/  LEA.HI.X.SX32 R9, R20, R17.reuse, 0x1, P1 ;  /* 0x0000001114097211 */ /* 0x080fe200008f0eff */
[C---:B------:R-:W-:Y:S01]  /*13a30*/  IMAD R6, R3.reuse, 0x3a4, RZ ;  /* 0x000003a403067824 */ /* 0x040fe200078e02ff */
[----:B------:R-:W-:Y:S01]  /*13a40*/  STL.64 [R1+0x1078], R24 ;  /* 0x0010781801007387 */ /* 0x000fe20000100a00 */
[-C--:B------:R-:W-:Y:S01]  /*13a50*/  IADD3 R22, P5, R14, R16.reuse, RZ ;  /* 0x000000100e167210 */ /* 0x080fe20007fbe0ff */
[----:B------:R-:W-:Y:S02]  /*13a60*/  IMAD R14, R3, 0x3ac, RZ ;  /* 0x000003ac030e7824 */ /* 0x000fe400078e02ff */
[----:B------:R1:W-:Y:S01]  /*13a70*/  STL.64 [R1+0x1070], R8 ;  /* 0x0010700801007387 */ /* 0x0003e20000100a00 */
[-C--:B------:R-:W-:Y:S02]  /*13a80*/  IADD3 R6, P6, R6, R16.reuse, RZ ;  /* 0x0000001006067210 */ /* 0x080fe40007fde0ff */
[-C--:B0-----:R-:W-:Y:S02]  /*13a90*/  IADD3 R18, P3, R15, R16.reuse, RZ ;  /* 0x000000100f127210 */ /* 0x081fe40007f7e0ff */
[----:B------:R-:W-:Y:S01]  /*13aa0*/  IADD3 R20, P1, R14, R16, RZ ;  /* 0x000000100e147210 */ /* 0x000fe20007f3e0ff */
[----:B-1----:R-:W-:Y:S01]  /*13ab0*/  IMAD R9, R3, 0xe9, RZ ;  /* 0x000000e903097824 */ /* 0x002fe200078e02ff */
[----:B------:R-:W-:Y:S01]  /*13ac0*/  LEA.HI.X.SX32 R7, R15, R17, 0x1, P6 ;  /* 0x000000110f077211 */ /* 0x000fe200030f0eff */
[----:B------:R-:W-:-:S03]  /*13ad0*/  IMAD R8, R3, 0xea, RZ ;  /* 0x000000ea03087824 */ /* 0x000fc600078e02ff */
[----:B------:R-:W-:Y:S01]  /*13ae0*/  LEA.HI.X.SX32 R19, R9, R17, 0x1, P3 ;  /* 0x0000001109137211 */ /* 0x000fe200018f0eff */
[C---:B------:R-:W-:Y:S02]  /*13af0*/  IMAD R14, R3.reuse, 0x1d4, RZ ;  /* 0x000001d4030e7824 */ /* 0x040fe400078e02ff */
[C---:B------:R-:W-:Y:S02]  /*13b00*/  IMAD R9, R3.reuse, 0x1d3, RZ ;  /* 0x000001d303097824 */ /* 0x040fe400078e02ff */
[----:B------:R0:W-:Y:S01]  /*13b10*/  STL.64 [R1+0x17a8], R18 ;  /* 0x0017a81201007387 */ /* 0x0001e20000100a00 */
[----:B------:R-:W-:-:S03]  /*13b20*/  IMAD R15, R3, 0x75, RZ ;  /* 0x00000075030f7824 */ /* 0x000fc600078e02ff */
[----:B------:R1:W-:Y:S01]  /*13b30*/  STL.64 [R1+0x1068], R6 ;  /* 0x0010680601007387 */ /* 0x0003e20000100a00 */
[-C--:B------:R-:W-:Y:S01]  /*13b40*/  LEA.HI.X.SX32 R23, R9, R17.reuse, 0x1, P5 ;  /* 0x0000001109177211 */ /* 0x080fe200028f0eff */
[----:B------:R-:W-:Y:S02]  /*13b50*/  IMAD R12, R3, 0x3a8, RZ ;  /* 0x000003a8030c7824 */ /* 0x000fe400078e02ff */
[----:B------:R-:W2:Y:S01]  /*13b60*/  LDL R29, [R1+0x85c] ;  /* 0x00085c00011d7983 */ /* 0x000ea20000100800 */
[-C--:B0-----:R-:W-:Y:S02]  /*13b70*/  IADD3 R18, P3, R8, R16.reuse, RZ ;  /* 0x0000001008127210 */ /* 0x081fe40007f7e0ff */
[----:B-1----:R-:W-:Y:S02]  /*13b80*/  IADD3 R6, P6, R14, R16, RZ ;  /* 0x000000100e067210 */ /* 0x002fe40007fde0ff */
[-C--:B------:R-:W-:Y:S02]  /*13b90*/  LEA.HI.X.SX32 R19, R15, R17.reuse, 0x1, P3 ;  /* 0x000000110f137211 */ /* 0x080fe400018f0eff */
[----:B------:R-:W-:Y:S01]  /*13ba0*/  LEA.HI.X.SX32 R7, R8, R17, 0x1, P6 ;  /* 0x0000001108077211 */ /* 0x000fe200030f0eff */
[----:B------:R-:W-:Y:S01]  /*13bb0*/  STL.64 [R1+0x1060], R22 ;  /* 0x0010601601007387 */ /* 0x000fe20000100a00 */
[----:B------:R-:W-:-:S03]  /*13bc0*/  IMAD R10, R3, 0x3aa, RZ ;  /* 0x000003aa030a7824 */ /* 0x000fc600078e02ff */
[----:B------:R-:W3:Y:S04]  /*13bd0*/  LDL R8, [R1+0x854] ;  /* 0x0008540001087983 */ /* 0x000ee80000100800 */
[----:B------:R-:W-:Y:S01]  /*13be0*/  STL.64 [R1+0x1b48], R18 ;  /* 0x001b481201007387 */ /* 0x000fe20000100a00 */
[----:B------:R-:W-:-:S03]  /*13bf0*/  IADD3 R12, P4, R12, R16, RZ ;  /* 0x000000100c0c7210 */ /* 0x000fc60007f9e0ff */
[----:B------:R0:W-:Y:S01]  /*13c00*/  STL.64 [R1+0x17a0], R6 ;  /* 0x0017a00601007387 */ /* 0x0001e20000100a00 */
[----:B------:R-:W-:Y:S02]  /*13c10*/  IADD3 R10, P2, R10, R16, RZ ;  /* 0x000000100a0a7210 */ /* 0x000fe40007f5e0ff */
[----:B------:R-:W-:Y:S01]  /*13c20*/  LEA.HI.X.SX32 R13, R14, R17, 0x1, P4 ;  /* 0x000000110e0d7211 */ /* 0x000fe200020f0eff */
[----:B0-----:R-:W4:Y:S01]  /*13c30*/  LDL R7, [R1+0x7f4] ;  /* 0x0007f40001077983 */ /* 0x001f220000100800 */
[----:B------:R-:W-:-:S05]  /*13c40*/  IMAD R6, R3, 0x1d5, RZ ;  /* 0x000001d503067824 */ /* 0x000fca00078e02ff */
[----:B------:R-:W-:Y:S02]  /*13c50*/  LEA.HI.X.SX32 R11, R6, R17, 0x1, P2 ;  /* 0x00000011060b7211 */ /* 0x000fe400010f0eff */
[----:B------:R-:W5:Y:S04]  /*13c60*/  LDL R6, [R1+0x850] ;  /* 0x0008500001067983 */ /* 0x000f680000100800 */
[----:B------:R0:W-:Y:S04]  /*13c70*/  STL.64 [R1+0x1058], R12 ;  /* 0x0010580c01007387 */ /* 0x0001e80000100a00 */
[----:B------:R-:W5:Y:S04]  /*13c80*/  LDL.64 R14, [R1+0x848] ;  /* 0x00084800010e7983 */ /* 0x000f680000100a00 */
[----:B------:R-:W-:Y:S04]  /*13c90*/  STL.64 [R1+0x1050], R10 ;  /* 0x0010500a01007387 */ /* 0x000fe80000100a00 */
[----:B0-----:R-:W5:Y:S01]  /*13ca0*/  LDL.64 R12, [R1+0x840] ;  /* 0x00084000010c7983 */ /* 0x001f620000100a00 */
[----:B------:R-:W-:-:S02]  /*13cb0*/  IMAD R28, R3, 0x1d6, RZ ;  /* 0x000001d6031c7824 */ /* 0x000fc400078e02ff */
[----:B------:R-:W-:-:S03]  /*13cc0*/  IMAD R21, R3, 0xeb, RZ ;  /* 0x000000eb03157824 */ /* 0x000fc600078e02ff */
[----:B------:R-:W-:-:S04]  /*13cd0*/  IADD3 R26, P5, R28, R16, RZ ;  /* 0x000000101c1a7210 */ /* 0x000fc80007fbe0ff */
[----:B------:R-:W-:Y:S02]  /*13ce0*/  LEA.HI.X.SX32 R27, R21, R17, 0x1, P5 ;  /* 0x00000011151b7211 */ /* 0x000fe400028f0eff */
[----:B------:R-:W-:-:S03]  /*13cf0*/  SHF.L.U32 R9, R3, 0x1, RZ ;  /* 0x0000000103097819 */ /* 0x000fc600000006ff */
[----:B------:R0:W-:Y:S01]  /*13d00*/  STL.64 [R1+0x1798], R26 ;  /* 0x0017981a01007387 */ /* 0x0001e20000100a00 */
[-C--:B------:R-:W-:Y:S01]  /*13d10*/  IADD3 R24, P3, R9, R16.reuse, RZ ;  /* 0x0000001009187210 */ /* 0x080fe20007f7e0ff */
[C---:B------:R-:W-:Y:S01]  /*13d20*/  IMAD.SHL.U32 R19, R3.reuse, 0x4, RZ ;  /* 0x0000000403137824 */ /* 0x040fe200078e00ff */
[CC--:B------:R-:W-:Y:S02]  /*13d30*/  LEA R22, P6, R3.reuse, R16.reuse, 0x2 ;  /* 0x0000001003167211 */ /* 0x0c0fe400078c10ff */
[CC--:B------:R-:W-:Y:S01]  /*13d40*/  LEA R18, P4, R3.reuse, R16.reuse, 0x3 ;  /* 0x0000001003127211 */ /* 0x0c0fe200078818ff */
[----:B0-----:R-:W0:Y:S01]  /*13d50*/  S2R R27, SR_TID.X ;  /* 0x00000000001b7919 */ /* 0x001e220000002100 */
[----:B------:R-:W-:Y:S02]  /*13d60*/  LEA.HI.X.SX32 R21, R28, R17, 0x1, P1 ;  /* 0x000000111c157211 */ /* 0x000fe400008f0eff */
[C---:B------:R-:W-:Y:S02]  /*13d70*/  LEA R10, P2, R3.reuse, R16, 0x4 ;  /* 0x00000010030a7211 */ /* 0x040fe400078420ff */
[----:B------:R-:W-:-:S02]  /*13d80*/  SHF.L.U32 R28, R3, 0x3, RZ ;  /* 0x00000003031c7819 */ /* 0x000fc400000006ff */
[-C--:B------:R-:W-:Y:S02]  /*13d90*/  LEA.HI.X.SX32 R25, R3, R17.reuse, 0x1, P3 ;  /* 0x0000001103197211 */ /* 0x080fe400018f0eff */
[-C--:B------:R-:W-:Y:S02]  /*13da0*/  LEA.HI.X.SX32 R23, R9, R17.reuse, 0x1, P6 ;  /* 0x0000001109177211 */ /* 0x080fe400030f0eff */
[-C--:B------:R-:W-:Y:S01]  /*13db0*/  LEA.HI.X.SX32 R19, R19, R17.reuse, 0x1, P4 ;  /* 0x0000001113137211 */ /* 0x080fe200020f0eff */
[----:B------:R1:W-:Y:S01]  /*13dc0*/  STL.64 [R1+0x1048], R20 ;  /* 0x0010481401007387 */ /* 0x0003e20000100a00 */
[----:B------:R-:W-:Y:S01]  /*13dd0*/  LEA.HI.X.SX32 R11, R28, R17, 0x1, P2 ;  /* 0x000000111c0b7211 */ /* 0x000fe200010f0eff */
[----:B------:R-:W-:Y:S02]  /*13de0*/  IMAD R9, R3, 0x3ae, RZ ;  /* 0x000003ae03097824 */ /* 0x000fe400078e02ff */
[----:B------:R-:W-:Y:S01]  /*13df0*/  STL.64 [R1+0x1ee8], R24 ;  /* 0x001ee81801007387 */ /* 0x000fe20000100a00 */
[----:B------:R-:W-:-:S03]  /*13e00*/  IMAD.MOV.U32 R28, RZ, RZ, c[0x0][0x1b8] ;  /* 0x00006e00ff1c7624 */ /* 0x000fc600078e00ff */
[----:B------:R-:W-:Y:S04]  /*13e10*/  STL.64 [R1+0x1ee0], R22 ;  /* 0x001ee01601007387 */ /* 0x000fe80000100a00 */
[----:B------:R-:W-:Y:S04]  /*13e20*/  STL.64 [R1+0x1ed0], R18 ;  /* 0x001ed01201007387 */ /* 0x000fe80000100a00 */
[----:B------:R0:W-:Y:S01]  /*13e30*/  STL.64 [R1+0x1eb0], R10 ;  /* 0x001eb00a01007387 */ /* 0x0001e20000100a00 */
[----:B------:R-:W-:Y:S02]  /*13e40*/  LEA R26, P5, R3, R16, 0x5 ;  /* 0x00000010031a7211 */ /* 0x000fe400078a28ff */
[----:B------:R-:W-:-:S02]  /*13e50*/  SHF.L.U32 R28, R28, 0x4, RZ ;  /* 0x000000041c1c7819 */ /* 0x000fc400000006ff */
[-C--:B-1----:R-:W-:Y:S02]  /*13e60*/  LEA R20, P1, R3, R16.reuse, 0x6 ;  /* 0x0000001003147211 */ /* 0x082fe400078230ff */
[-C--:B0-----:R-:W-:Y:S02]  /*13e70*/  IADD3 R10, P2, R9, R16.reuse, RZ ;  /* 0x00000010090a7210 */ /* 0x081fe40007f5e0ff */
[----:B------:R-:W-:Y:S02]  /*13e80*/  MOV R9, c[0x0][0x1b8] ;  /* 0x00006e0000097a02 */ /* 0x000fe40000000f00 */
[-C--:B------:R-:W-:Y:S02]  /*13e90*/  LEA R24, P3, R3, R16.reuse, 0x7 ;  /* 0x0000001003187211 */ /* 0x080fe400078638ff */
[----:B------:R-:W-:Y:S02]  /*13ea0*/  SHF.L.U32 R9, R9, 0x5, RZ ;  /* 0x0000000509097819 */ /* 0x000fe400000006ff */
[----:B------:R-:W-:-:S02]  /*13eb0*/  LEA R22, P6, R3, R16, 0x8 ;  /* 0x0000001003167211 */ /* 0x000fc400078c40ff */
[----:B------:R-:W-:Y:S02]  /*13ec0*/  LEA R18, P4, R3, R16, 0x9 ;  /* 0x0000001003127211 */ /* 0x000fe400078848ff */
[----:B------:R-:W-:Y:S02]  /*13ed0*/  LOP3.LUT R3, R5, 0x10, R27, 0x78, !PT ;  /* 0x0000001005037812 */ /* 0x000fe400078e781b */
[-C--:B------:R-:W-:Y:S02]  /*13ee0*/  LEA.HI.X.SX32 R27, R28, R17.reuse, 0x1, P5 ;  /* 0x000000111c1b7211 */ /* 0x080fe400028f0eff */
[----:B------:R-:W-:Y:S01]  /*13ef0*/  LEA.HI.X.SX32 R21, R9, R17, 0x1, P1 ;  /* 0x0000001109157211 */ /* 0x000fe200008f0eff */
[----:B------:R-:W-:Y:S04]  /*13f00*/  STL [R1+0x884], R3 ;  /* 0x0008840301007387 */ /* 0x000fe80000100800 */
[----:B------:R0:W-:Y:S01]  /*13f10*/  STL.64 [R1+0x1e70], R26 ;  /* 0x001e701a01007387 */ /* 0x0001e20000100a00 */
[----:B------:R-:W-:-:S03]  /*13f20*/  IMAD.MOV.U32 R9, RZ, RZ, c[0x0][0x1b8] ;  /* 0x00006e00ff097624 */ /* 0x000fc600078e00ff */
[----:B------:R1:W-:Y:S01]  /*13f30*/  STL.64 [R1+0x1df0], R20 ;  /* 0x001df01401007387 */ /* 0x0003e20000100a00 */
[----:B------:R-:W-:Y:S02]  /*13f40*/  IMAD R9, R9, 0x1d7, RZ ;  /* 0x000001d709097824 */ /* 0x000fe400078e02ff */
[----:B0-----:R-:W-:Y:S01]  /*13f50*/  IMAD.MOV.U32 R26, RZ, RZ, c[0x0][0x1b8] ;  /* 0x00006e00ff1a7624 */ /* 0x001fe200078e00ff */
[----:B-1----:R-:W-:Y:S02]  /*13f60*/  MOV R20, c[0x0][0x1b8] ;  /* 0x00006e0000147a02 */ /* 0x002fe40000000f00 */
[----:B------:R-:W-:Y:S02]  /*13f70*/  MOV R21, c[0x0][0x1b8] ;  /* 0x00006e0000157a02 */ /* 0x000fe40000000f00 */
[----:B------:R-:W-:Y:S01]  /*13f80*/  SHF.L.U32 R26, R26, 0x6, RZ ;  /* 0x000000061a1a7819 */ /* 0x000fe200000006ff */
[----:B------:R-:W-:Y:S01]  /*13f90*/  IMAD.SHL.U32 R20, R20, 0x100, RZ ;  /* 0x0000010014147824 */ /* 0x000fe200078e00ff */
[----:B------:R-:W-:-:S02]  /*13fa0*/  SHF.L.U32 R21, R21, 0x7, RZ ;  /* 0x0000000715157819 */ /* 0x000fc400000006ff */
[-C--:B------:R-:W-:Y:S02]  /*13fb0*/  LEA.HI.X.SX32 R25, R26, R17.reuse, 0x1, P3 ;  /* 0x000000111a197211 */ /* 0x080fe400018f0eff */
[-C--:B------:R-:W-:Y:S02]  /*13fc0*/  LEA.HI.X.SX32 R23, R21, R17.reuse, 0x1, P6 ;  /* 0x0000001115177211 */ /* 0x080fe400030f0eff */
[-C--:B------:R-:W-:Y:S02]  /*13fd0*/  LEA.HI.X.SX32 R19, R20, R17.reuse, 0x1, P4 ;  /* 0x0000001114137211 */ /* 0x080fe400020f0eff */
[----:B------:R-:W-:Y:S01]  /*13fe0*/  LEA.HI.X.SX32 R11, R9, R17, 0x1, P2 ;  /* 0x00000011090b7211 */ /* 0x000fe200010f0eff */
[----:B------:R-:W-:Y:S04]  /*13ff0*/  STL.64 [R1+0x1cf0], R24 ;  /* 0x001cf01801007387 */ /* 0x000fe80000100a00 */
[----:B------:R-:W-:Y:S04]  /*14000*/  STL.64 [R1+0x1af0], R22 ;  /* 0x001af01601007387 */ /* 0x000fe80000100a00 */
[----:B------:R-:W-:Y:S04]  /*14010*/  STL.64 [R1+0xf00], R18 ;  /* 0x000f001201007387 */ /* 0x000fe80000100a00 */
[----:B------:R-:W-:Y:S01]  /*14020*/  STL.64 [R1+0xef8], R10 ;  /* 0x000ef80a01007387 */ /* 0x000fe20000100a00 */
[----:B--2---:R-:W-:-:S02]  /*14030*/  LOP3.LUT R5, R29, 0x40, RZ, 0x3c, !PT ;  /* 0x000000401d057812 */ /* 0x004fc400078e3cff */
[----:B---3--:R-:W-:-:S05]  /*14040*/  LOP3.LUT R5, R8, 0x40, RZ, 0x3c, !PT ;  /* 0x0000004008057812 */ /* 0x008fca00078e3cff */
[----:B------:R0:W-:Y:S01]  /*14050*/  STL [R1+0x1ef0], R5 ;  /* 0x001ef00501007387 */ /* 0x0001e20000100800 */
[C---:B----4-:R-:W-:Y:S02]  /*14060*/  LOP3.LUT R8, R7.reuse, 0x20, RZ, 0x3c, !PT ;  /* 0x0000002007087812 */ /* 0x050fe400078e3cff */
[C---:B------:R-:W-:Y:S02]  /*14070*/  LOP3.LUT R9, R7.reuse, 0x40, RZ, 0x3c, !PT ;  /* 0x0000004007097812 */ /* 0x040fe400078e3cff */
[----:B0-----:R-:W-:Y:S01]  /*14080*/  LOP3.LUT R5, R7, 0x60, RZ, 0x3c, !PT ;  /* 0x0000006007057812 */ /* 0x001fe200078e3cff */
[----:B------:R0:W-:Y:S01]  /*14090*/  STL [R1+0x1efc], R8 ;  /* 0x001efc0801007387 */ /* 0x0001e20000100800 */
[----:B------:R-:W-:-:S03]  /*140a0*/  LOP3.LUT R7, R3, 0x40, RZ, 0x3c, !PT ;  /* 0x0000004003077812 */ /* 0x000fc600078e3cff */
[----:B------:R-:W-:Y:S01]  /*140b0*/  STL [R1+0x1ef8], R9 ;  /* 0x001ef80901007387 */ /* 0x000fe20000100800 */
[----:B0-----:R-:W-:-:S03]  /*140c0*/  LOP3.LUT R8, R3, 0x20, RZ, 0x3c, !PT ;  /* 0x0000002003087812 */ /* 0x001fc600078e3cff */
[----:B------:R0:W-:Y:S01]  /*140d0*/  STL [R1+0x1ef4], R5 ;  /* 0x001ef40501007387 */ /* 0x0001e20000100800 */
[----:B-----5:R-:W-:-:S03]  /*140e0*/  IMAD.WIDE R10, R4, 0x2, R14 ;  /* 0x00000002040a7825 */ /* 0x020fc600078e020e */
[----:B------:R-:W-:Y:S04]  /*140f0*/  STL [R1+0x1f14], R8 ;  /* 0x001f140801007387 */ /* 0x000fe80000100800 */
[----:B------:R1:W-:Y:S01]  /*14100*/  STL [R1+0x1f10], R7 ;  /* 0x001f100701007387 */ /* 0x0003e20000100800 */
[----:B0-----:R-:W-:Y:S02]  /*14110*/  LOP3.LUT R5, R3, 0x60, RZ, 0x3c, !PT ;  /* 0x0000006003057812 */ /* 0x001fe400078e3cff */
[----:B------:R-:W-:-:S03]  /*14120*/  LOP3.LUT R3, R6, 0x40, RZ, 0x3c, !PT ;  /* 0x0000004006037812 */ /* 0x000fc600078e3cff */
[----:B------:R-:W-:Y:S01]  /*14130*/  STL [R1+0x1f0c], R5 ;  /* 0x001f0c0501007387 */ /* 0x000fe20000100800 */
[----:B-1----:R-:W-:-:S03]  /*14140*/  SHF.L.U32 R7, R4, 0x1, RZ ;  /* 0x0000000104077819 */ /* 0x002fc600000006ff */
[----:B------:R-:W-:Y:S01]  /*14150*/  STL [R1+0xef4], R3 ;  /* 0x000ef40301007387 */ /* 0x000fe20000100800 */
[----:B------:R-:W-:-:S03]  /*14160*/  IMAD.WIDE R8, R4, 0x2, R12 ;  /* 0x0000000204087825 */ /* 0x000fc600078e020c */
[----:B------:R0:W-:Y:S01]  /*14170*/  STL.64 [R1+0x2ef8], R10 ;  /* 0x002ef80a01007387 */ /* 0x0001e20000100a00 */
[----:B------:R-:W-:-:S03]  /*14180*/  IMAD R6, R4, 0x3, RZ ;  /* 0x0000000304067824 */ /* 0x000fc600078e02ff */
[----:B------:R1:W-:Y:S01]  /*14190*/  STL.64 [R1+0x2ef0], R8 ;  /* 0x002ef00801007387 */ /* 0x0003e20000100a00 */
[----:B0-----:R-:W-:-:S04]  /*141a0*/  IMAD.WIDE R10, R7, 0x2, R14 ;  /* 0x00000002070a7825 */ /* 0x001fc800078e020e */
[----:B-1----:R-:W-:Y:S01]  /*141b0*/  IMAD.WIDE R8, R7, 0x2, R12 ;  /* 0x0000000207087825 */ /* 0x002fe200078e020c */
[----:B------:R0:W-:Y:S01]  /*141c0*/  STL.64 [R1+0x2ed0], R10 ;  /* 0x002ed00a01007387 */ /* 0x0001e20000100a00 */
[----:B------:R-:W-:-:S03]  /*141d0*/  SHF.L.U32 R7, R4, 0x2, RZ ;  /* 0x0000000204077819 */ /* 0x000fc600000006ff */
[----:B------:R1:W-:Y:S01]  /*141e0*/  STL.64 [R1+0x2ec8], R8 ;  /* 0x002ec80801007387 */ /* 0x0003e20000100a00 */
[----:B0-----:R-:W-:-:S04]  /*141f0*/  IMAD.WIDE R10, R6, 0x2, R14 ;  /* 0x00000002060a7825 */ /* 0x001fc800078e020e */
[----:B-1----:R-:W-:Y:S01]  /*14200*/  IMAD.WIDE R8, R6, 0x2, R12 ;  /* 0x0000000206087825 */ /* 0x002fe200078e020c */
[----:B------:R0:W-:Y:S03]  /*14210*/  STL.64 [R1+0x2eb8], R10 ;  /* 0x002eb80a01007387 */ /* 0x0001e60000100a00 */
[----:B------:R-:W-:Y:S01]  /*14220*/  IMAD R6, R4, 0x5, RZ ;  /* 0x0000000504067824 */ /* 0x000fe200078e02ff */
        /* <DEDUP_REMOVED lines=14> */
[----:B------:R-:W-:Y:S01]  /*14310*/  IMAD.SHL.U32 R7, R4, 0x8, RZ ;  /* 0x0000000804077824 */ /* 0x000fe200078e00ff */
        /* <DEDUP_REMOVED lines=332> */
[--C-:B-1----:R-:W-:Y:S01]  /*157e0*/  IMAD.WIDE R8, R6, 0x2, R12.reuse ;  /* 0x0000000206087825 */ /* 0x102fe200078e020c */
[----:B------:R0:W-:Y:S03]  /*157f0*/  STL.64 [R1+0x2828], R10 ;  /* 0x0028280a01007387 */ /* 0x0001e60000100a00 */
[----:B------:R-:W-:Y:S01]  /*15800*/  IMAD R6, R4, 0x4b, RZ ;  /* 0x0000004b04067824 */ /* 0x000fe200078e02ff */
[----:B------:R1:W-:Y:S01]  /*15810*/  STL.64 [R1+0x2820], R8 ;  /* 0x0028200801007387 */ /* 0x0003e20000100a00 */
[----:B------:R-:W-:-:S04]  /*15820*/  IMAD.WIDE R16, R7, 0x2, R12 ;  /* 0x0000000207107825 */ /* 0x000fc800078e020c */
[----:B0-----:R-:W-:-:S05]  /*15830*/  IMAD.WIDE R10, R7, 0x2, R14 ;  /* 0x00000002070a7825 */ /* 0x001fca00078e020e */
[----:B------:R0:W-:Y:S01]  /*15840*/  STL.64 [R1+0x2810], R10 ;  /* 0x0028100a01007387 */ /* 0x0001e20000100a00 */
[----:B-1----:R-:W-:-:S03]  /*15850*/  IMAD R9, R4, 0x4c, RZ ;  /* 0x0000004c04097824 */ /* 0x002fc600078e02ff */
[----:B------:R1:W-:Y:S01]  /*15860*/  STL.64 [R1+0x2808], R16 ;  /* 0x0028081001007387 */ /* 0x0003e20000100a00 */
[----:B------:R-:W-:Y:S02]  /*15870*/  IMAD R8, R4, 0x4d, RZ ;  /* 0x0000004d04087824 */ /* 0x000fe400078e02ff */
[----:B0-----:R-:W-:-:S04]  /*15880*/  IMAD.WIDE R10, R6, 0x2, R14 ;  /* 0x00000002060a7825 */ /* 0x001fc800078e020e */
[----:B------:R-:W-:Y:S01]  /*15890*/  IMAD.WIDE R6, R6, 0x2, R12 ;  /* 0x0000000206067825 */ /* 0x000fe200078e020c */
[----:B------:R0:W-:Y:S03]  /*158a0*/  STL.64 [R1+0x27f8], R10 ;  /* 0x0027f80a01007387 */ /* 0x0001e60000100a00 */
[C---:B-1----:R-:W-:Y:S01]  /*158b0*/  IMAD.WIDE R16, R9.reuse, 0x2, R14 ;  /* 0x0000000209107825 */ /* 0x042fe200078e020e */
[----:B------:R1:W-:Y:S04]  /*158c0*/  STL.64 [R1+0x27f0], R6 ;  /* 0x0027f00601007387 */ /* 0x0003e80000100a00 */
[----:B------:R2:W-:Y:S01]  /*158d0*/  STL.64 [R1+0x27e0], R16 ;  /* 0x0027e01001007387 */ /* 0x0005e20000100a00 */
[----:B0-----:R-:W-:-:S05]  /*158e0*/  IMAD.WIDE R10, R9, 0x2, R12 ;  /* 0x00000002090a7825 */ /* 0x001fca00078e020c */
[----:B------:R0:W-:Y:S01]  /*158f0*/  STL.64 [R1+0x27d8], R10 ;  /* 0x0027d80a01007387 */ /* 0x0001e20000100a00 */
[----:B-1----:R-:W-:Y:S02]  /*15900*/  IMAD R7, R4, 0x4e, RZ ;  /* 0x0000004e04077824 */ /* 0x002fe400078e02ff */
[----:B--2---:R-:W-:-:S05]  /*15910*/  IMAD.WIDE R16, R8, 0x2, R14 ;  /* 0x0000000208107825 */ /* 0x004fca00078e020e */
[----:B------:R1:W-:Y:S01]  /*15920*/  STL.64 [R1+0x27c8], R16 ;  /* 0x0027c81001007387 */ /* 0x0003e20000100a00 */
[----:B0-----:R-:W-:-:S05]  /*15930*/  IMAD.WIDE R10, R8, 0x2, R12 ;  /* 0x00000002080a7825 */ /* 0x001fca00078e020c */
[----:B------:R0:W-:Y:S01]  /*15940*/  STL.64 [R1+0x27c0], R10 ;  /* 0x0027c00a01007387 */ /* 0x0001e20000100a00 */
[----:B------:R-:W-:Y:S02]  /*15950*/  IMAD R6, R4, 0x4f, RZ ;  /* 0x0000004f04067824 */ /* 0x000fe400078e02ff */
[----:B-1----:R-:W-:-:S05]  /*15960*/  IMAD.WIDE R16, R7, 0x2, R14 ;  /* 0x0000000207107825 */ /* 0x002fca00078e020e */
        /* <DEDUP_REMOVED lines=49> */
[----:B-1----:R-:W-:-:S04]  /*15c80*/  IMAD.WIDE R16, R7, 0x2, R14 ;  /* 0x0000000207107825 */ /* 0x002fc800078e020e */
[----:B------:R-:W-:Y:S01]  /*15c90*/  IMAD R5, R4, 0x5a, RZ ;  /* 0x0000005a04057824 */ /* 0x000fe200078e02ff */
[----:B------:R1:W-:Y:S01]  /*15ca0*/  STL.64 [R1+0x26c0], R16 ;  /* 0x0026c01001007387 */ /* 0x0003e20000100a00 */
[----:B0-----:R-:W-:-:S05]  /*15cb0*/  IMAD.WIDE R10, R7, 0x2, R12 ;  /* 0x00000002070a7825 */ /* 0x001fca00078e020c */
[----:B------:R0:W-:Y:S01]  /*15cc0*/  STL.64 [R1+0x26b8], R10 ;  /* 0x0026b80a01007387 */ /* 0x0001e20000100a00 */
[----:B-1----:R-:W-:-:S04]  /*15cd0*/  IMAD.WIDE R16, R6, 0x2, R14 ;  /* 0x0000000206107825 */ /* 0x002fc800078e020e */
[----:B------:R-:W-:Y:S01]  /*15ce0*/  IMAD R3, R4, 0x5b, RZ ;  /* 0x0000005b04037824 */ /* 0x000fe200078e02ff */
[----:B------:R1:W-:Y:S01]  /*15cf0*/  STL.64 [R1+0x26a8], R16 ;  /* 0x0026a81001007387 */ /* 0x0003e20000100a00 */
[----:B0-----:R-:W-:-:S04]  /*15d00*/  IMAD.WIDE R10, R6, 0x2, R12 ;  /* 0x00000002060a7825 */ /* 0x001fc800078e020c */
[C---:B------:R-:W-:Y:S01]  /*15d10*/  IMAD.WIDE R6, R5.reuse, 0x2, R14 ;  /* 0x0000000205067825 */ /* 0x040fe200078e020e */
[----:B------:R-:W-:Y:S03]  /*15d20*/  STL.64 [R1+0x26a0], R10 ;  /* 0x0026a00a01007387 */ /* 0x000fe60000100a00 */
[----:B-1----:R-:W-:Y:S01]  /*15d30*/  IMAD.WIDE R16, R5, 0x2, R12 ;  /* 0x0000000205107825 */ /* 0x002fe200078e020c */
[----:B------:R0:W-:Y:S03]  /*15d40*/  STL.64 [R1+0x2690], R6 ;  /* 0x0026900601007387 */ /* 0x0001e60000100a00 */
[----:B------:R-:W-:Y:S01]  /*15d50*/  IMAD R29, R4, 0x5c, RZ ;  /* 0x0000005c041d7824 */ /* 0x000fe200078e02ff */
[----:B------:R-:W-:Y:S04]  /*15d60*/  STL.64 [R1+0x2688], R16 ;  /* 0x0026881001007387 */ /* 0x000fe80000100a00 */
[----:B------:R-:W-:Y:S01]  /*15d70*/  STL.64 [R1+0x2f28], R2 ;  /* 0x002f280201007387 */ /* 0x000fe20000100a00 */
[----:B0-----:R-:W-:-:S04]  /*15d80*/  IMAD.WIDE R6, R3, 0x2, R14 ;  /* 0x0000000203067825 */ /* 0x001fc800078e020e */
[----:B------:R-:W-:Y:S01]  /*15d90*/  IMAD.WIDE R10, R3, 0x2, R12 ;  /* 0x00000002030a7825 */ /* 0x000fe200078e020c */
[----:B------:R0:W-:Y:S04]  /*15da0*/  STL.64 [R1+0x2678], R6 ;  /* 0x0026780601007387 */ /* 0x0001e80000100a00 */
[----:B------:R1:W-:Y:S01]  /*15db0*/  STL.64 [R1+0x2670], R10 ;  /* 0x0026700a01007387 */ /* 0x0003e20000100a00 */
[----:B0-----:R-:W-:-:S05]  /*15dc0*/  IMAD.WIDE R6, R29, 0x2, R14 ;  /* 0x000000021d067825 */ /* 0x001fca00078e020e */
[----:B------:R0:W-:Y:S04]  /*15dd0*/  STL.64 [R1+0x2660], R6 ;  /* 0x0026600601007387 */ /* 0x0001e80000100a00 */
[----:B-1----:R-:W2:Y:S01]  /*15de0*/  LDL.64 R10, [R1+0x838] ;  /* 0x00083800010a7983 */ /* 0x002ea20000100a00 */
[----:B------:R-:W-:-:S04]  /*15df0*/  IMAD.WIDE R2, R29, 0x2, R12 ;  /* 0x000000021d027825 */ /* 0x000fc800078e020c */
[C---:B------:R-:W-:Y:S01]  /*15e00*/  IMAD R28, R4.reuse, 0x5d, RZ ;  /* 0x0000005d041c7824 */ /* 0x040fe200078e02ff */
[----:B------:R1:W-:Y:S01]  /*15e10*/  STL.64 [R1+0x2658], R2 ;  /* 0x0026580201007387 */ /* 0x0003e20000100a00 */
[----:B------:R-:W-:Y:S02]  /*15e20*/  IMAD R27, R4, 0x5e, RZ ;  /* 0x0000005e041b7824 */ /* 0x000fe400078e02ff */
[----:B0-----:R-:W-:-:S05]  /*15e30*/  IMAD.WIDE R6, R28, 0x2, R14 ;  /* 0x000000021c067825 */ /* 0x001fca00078e020e */
[----:B------:R0:W-:Y:S01]  /*15e40*/  STL.64 [R1+0x2648], R6 ;  /* 0x0026480601007387 */ /* 0x0001e20000100a00 */
[----:B-1----:R-:W-:-:S05]  /*15e50*/  IMAD.WIDE R2, R28, 0x2, R12 ;  /* 0x000000021c027825 */ /* 0x002fca00078e020c */
        /* <DEDUP_REMOVED lines=37> */
[----:B0-----:R-:W-:-:S04]  /*160b0*/  IMAD.WIDE R6, R20, 0x2, R14 ;  /* 0x0000000214067825 */ /* 0x001fc800078e020e */
[----:B------:R-:W-:Y:S01]  /*160c0*/  IMAD.WIDE R16, R19, 0x2, R14 ;  /* 0x0000000213107825 */ /* 0x000fe200078e020e */
[----:B------:R-:W-:Y:S03]  /*160d0*/  STL.64 [R1+0x2588], R6 ;  /* 0x0025880601007387 */ /* 0x000fe60000100a00 */
[----:B-1----:R-:W-:-:S05]  /*160e0*/  IMAD.WIDE R2, R20, 0x2, R12 ;  /* 0x0000000214027825 */ /* 0x002fca00078e020c */
[----:B------:R0:W-:Y:S01]  /*160f0*/  STL.64 [R1+0x2580], R2 ;  /* 0x0025800201007387 */ /* 0x0001e20000100a00 */
[----:B------:R-:W-:-:S03]  /*16100*/  IMAD R18, R4, 0x67, RZ ;  /* 0x0000006704127824 */ /* 0x000fc600078e02ff */
[----:B------:R1:W-:Y:S01]  /*16110*/  STL.64 [R1+0x2570], R16 ;  /* 0x0025701001007387 */ /* 0x0003e20000100a00 */
[----:B0-----:R-:W-:-:S04]  /*16120*/  IMAD.WIDE R2, R19, 0x2, R12 ;  /* 0x0000000213027825 */ /* 0x001fc800078e020c */
[----:B-1----:R-:W-:Y:S01]  /*16130*/  IMAD.WIDE R16, R18, 0x2, R14 ;  /* 0x0000000212107825 */ /* 0x002fe200078e020e */
[----:B------:R0:W-:Y:S03]  /*16140*/  STL.64 [R1+0x2568], R2 ;  /* 0x0025680201007387 */ /* 0x0001e60000100a00 */
[----:B------:R-:W-:Y:S01]  /*16150*/  IMAD R7, R4, 0x68, RZ ;  /* 0x0000006804077824 */ /* 0x000fe200078e02ff */
[----:B------:R1:W-:Y:S01]  /*16160*/  STL.64 [R1+0x2558], R16 ;  /* 0x0025581001007387 */ /* 0x0003e20000100a00 */
[----:B0-----:R-:W-:-:S05]  /*16170*/  IMAD.WIDE R2, R18, 0x2, R12 ;  /* 0x0000000212027825 */ /* 0x001fca00078e020c */
[----:B------:R0:W-:Y:S01]  /*16180*/  STL.64 [R1+0x2550], R2 ;  /* 0x0025500201007387 */ /* 0x0001e20000100a00 */
[----:B-1----:R-:W-:Y:S02]  /*16190*/  IMAD R17, R4, 0x69, RZ ;  /* 0x0000006904117824 */ /* 0x002fe400078e02ff */
[----:B0-----:R-:W-:-:S05]  /*161a0*/  IMAD.WIDE R2, R7, 0x2, R14 ;  /* 0x0000000207027825 */ /* 0x001fca00078e020e */
[----:B------:R0:W-:Y:S02]  /*161b0*/  STL.64 [R1+0x2540], R2 ;  /* 0x0025400201007387 */ /* 0x0001e40000100a00 */
[----:B0-----:R-:W-:-:S05]  /*161c0*/  IMAD.WIDE R2, R7, 0x2, R12 ;  /* 0x0000000207027825 */ /* 0x001fca00078e020c */
[----:B------:R0:W-:Y:S01]  /*161d0*/  STL.64 [R1+0x2538], R2 ;  /* 0x0025380201007387 */ /* 0x0001e20000100a00 */
[----:B------:R-:W-:Y:S02]  /*161e0*/  IMAD R16, R4, 0x6a, RZ ;  /* 0x0000006a04107824 */ /* 0x000fe400078e02ff */
        /* <DEDUP_REMOVED lines=8> */
[----:B------:R0:W-:Y:S04]  /*16270*/  STL.64 [R1+0x2508], R2 ;  /* 0x0025080201007387 */ /* 0x0001e80000100a00 */
[----:B------:R1:W-:Y:S01]  /*16280*/  STL.64 [R1+0x2f00], R14 ;  /* 0x002f000e01007387 */ /* 0x0003e20000100a00 */
[----:B0-----:R-:W-:-:S04]  /*16290*/  IMAD.WIDE R2, R6, 0x2, R14 ;  /* 0x0000000206027825 */ /* 0x001fc800078e020e */
[----:B-1----:R-:W-:Y:S01]  /*162a0*/  IMAD.WIDE R14, R6, 0x2, R12 ;  /* 0x00000002060e7825 */ /* 0x002fe200078e020c */
[----:B------:R0:W-:Y:S04]  /*162b0*/  STL.64 [R1+0x24f8], R2 ;  /* 0x0024f80201007387 */ /* 0x0001e80000100a00 */
[----:B------:R2:W-:Y:S04]  /*162c0*/  STL.64 [R1+0x24f0], R14 ;  /* 0x0024f00e01007387 */ /* 0x0005e80000100a00 */
[----:B------:R1:W-:Y:S01]  /*162d0*/  STL.64 [R1+0x2f08], R12 ;  /* 0x002f080c01007387 */ /* 0x0003e20000100a00 */
[C---:B0-----:R-:W-:Y:S01]  /*162e0*/  SHF.L.U32 R2, R4.reuse, 0x1, RZ ;  /* 0x0000000104027819 */ /* 0x041fe200000006ff */
[----:B------:R-:W-:-:S02]  /*162f0*/  IMAD R3, R4, 0x3, RZ ;  /* 0x0000000304037824 */ /* 0x000fc400078e02ff */
[----:B--2---:R-:W-:-:S04]  /*16300*/  IMAD.WIDE R14, R4, 0x2, R10 ;  /* 0x00000002040e7825 */ /* 0x004fc800078e020a */
[--C-:B-1----:R-:W-:Y:S01]  /*16310*/  IMAD.WIDE R12, R2, 0x2, R10.reuse ;  /* 0x00000002020c7825 */ /* 0x102fe200078e020a */
[----:B------:R0:W-:Y:S03]  /*16320*/  STL.64 [R1+0x2ee8], R14 ;  /* 0x002ee80e01007387 */ /* 0x0001e60000100a00 */
[--C-:B------:R-:W-:Y:S01]  /*16330*/  IMAD.WIDE R2, R3, 0x2, R10.reuse ;  /* 0x0000000203027825 */ /* 0x100fe200078e020a */
[----:B------:R1:W-:Y:S01]  /*16340*/  STL.64 [R1+0x2ec0], R12 ;  /* 0x002ec00c01007387 */ /* 0x0003e20000100a00 */
[C---:B0-----:R-:W-:Y:S02]  /*16350*/  SHF.L.U32 R14, R4.reuse, 0x2, RZ ;  /* 0x00000002040e7819 */ /* 0x041fe400000006ff */
[----:B------:R-:W-:Y:S01]  /*16360*/  IMAD R15, R4, 0x5, RZ ;  /* 0x00000005040f7824 */ /* 0x000fe200078e02ff */
[----:B------:R0:W-:Y:S02]  /*16370*/  STL.64 [R1+0x2ea8], R2 ;  /* 0x002ea80201007387 */ /* 0x0001e40000100a00 */
[----:B-1----:R-:W-:-:S04]  /*16380*/  IMAD.WIDE R12, R14, 0x2, R10 ;  /* 0x000000020e0c7825 */ /* 0x002fc800078e020a */
[--C-:B------:R-:W-:Y:S01]  /*16390*/  IMAD.WIDE R14, R15, 0x2, R10.reuse ;  /* 0x000000020f0e7825 */ /* 0x100fe200078e020a */
[----:B------:R1:W-:Y:S03]  /*163a0*/  STL.64 [R1+0x2e90], R12 ;  /* 0x002e900c01007387 */ /* 0x0003e60000100a00 */
[C---:B0-----:R-:W-:Y:S02]  /*163b0*/  IMAD R2, R4.reuse, 0x6, RZ ;  /* 0x0000000604027824 */ /* 0x041fe400078e02ff */
[----:B------:R-:W-:Y:S01]  /*163c0*/  IMAD R3, R4, 0x7, RZ ;  /* 0x0000000704037824 */ /* 0x000fe200078e02ff */
[----:B------:R0:W-:Y:S01]  /*163d0*/  STL.64 [R1+0x2e78], R14 ;  /* 0x002e780e01007387 */ /* 0x0001e20000100a00 */
[----:B-1----:R-:W-:-:S04]  /*163e0*/  IMAD.WIDE R12, R2, 0x2, R10 ;  /* 0x00000002020c7825 */ /* 0x002fc800078e020a */
[--C-:B------:R-:W-:Y:S01]  /*163f0*/  IMAD.WIDE R2, R3, 0x2, R10.reuse ;  /* 0x0000000203027825 */ /* 0x100fe200078e020a */
[----:B------:R1:W-:Y:S03]  /*16400*/  STL.64 [R1+0x2e60], R12 ;  /* 0x002e600c01007387 */ /* 0x0003e60000100a00 */
[C---:B0-----:R-:W-:Y:S02]  /*16410*/  IMAD.SHL.U32 R14, R4.reuse, 0x8, RZ ;  /* 0x00000008040e7824 */ /* 0x041fe400078e00ff */
[----:B------:R-:W-:Y:S01]  /*16420*/  IMAD R15, R4, 0x9, RZ ;  /* 0x00000009040f7824 */ /* 0x000fe200078e02ff */
[----:B------:R0:W-:Y:S01]  /*16430*/  STL.64 [R1+0x2e48], R2 ;  /* 0x002e480201007387 */ /* 0x0001e20000100a00 */
        /* <DEDUP_REMOVED lines=20> */
[C---:B0-----:R-:W-:Y:S01]  /*16580*/  SHF.L.U32 R14, R4.reuse, 0x4, RZ ;  /* 0x00000004040e7819 */ /* 0x041fe200000006ff */
[----:B------:R0:W-:Y:S02]  /*16590*/  STL.64 [R1+0x2da0], R12 ;  /* 0x002da00c01007387 */ /* 0x0001e40000100a00 */
[----:B------:R-:W-:Y:S02]  /*165a0*/  IMAD R15, R4, 0x11, RZ ;  /* 0x00000011040f7824 */ /* 0x000fe400078e02ff */
[----:B------:R1:W-:Y:S01]  /*165b0*/  STL.64 [R1+0x2d88], R2 ;  /* 0x002d880201007387 */ /* 0x0003e20000100a00 */
[----:B0-----:R-:W-:-:S04]  /*165c0*/  IMAD.WIDE R12, R14, 0x2, R10 ;  /* 0x000000020e0c7825 */ /* 0x001fc800078e020a */
[C---:B-1----:R-:W-:Y:S02]  /*165d0*/  IMAD R2, R4.reuse, 0x12, RZ ;  /* 0x0000001204027824 */ /* 0x042fe400078e02ff */
[--C-:B------:R-:W-:Y:S01]  /*165e0*/  IMAD.WIDE R14, R15, 0x2, R10.reuse ;  /* 0x000000020f0e7825 */ /* 0x100fe200078e020a */
[----:B------:R0:W-:Y:S03]  /*165f0*/  STL.64 [R1+0x2d70], R12 ;  /* 0x002d700c01007387 */ /* 0x0001e60000100a00 */
[----:B------:R-:W-:Y:S01]  /*16600*/  IMAD R3, R4, 0x13, RZ ;  /* 0x0000001304037824 */ /* 0x000fe200078e02ff */
[----:B------:R1:W-:Y:S01]  /*16610*/  STL.64 [R1+0x2d58], R14 ;  /* 0x002d580e01007387 */ /* 0x0003e20000100a00 */
[----:B0-----:R-:W-:-:S04]  /*16620*/  IMAD.WIDE R12, R2, 0x2, R10 ;  /* 0x00000002020c7825 */ /* 0x001fc800078e020a */
[--C-:B------:R-:W-:Y:S01]  /*16630*/  IMAD.WIDE R2, R3, 0x2, R10.reuse ;  /* 0x0000000203027825 */ /* 0x100fe200078e020a */
[----:B------:R0:W-:Y:S03]  /*16640*/  STL.64 [R1+0x2d40], R12 ;  /* 0x002d400c01007387 */ /* 0x0001e60000100a00 */
[C---:B-1----:R-:W-:Y:S02]  /*16650*/  IMAD R14, R4.reuse, 0x14, RZ ;  /* 0x00000014040e7824 */ /* 0x042fe400078e02ff */
        /* <DEDUP_REMOVED lines=34> */
[C---:B-1----:R-:W-:Y:S01]  /*16880*/  SHF.L.U32 R14, R4.reuse, 0x5, RZ ;  /* 0x00000005040e7819 */ /* 0x042fe200000006ff */
        /* <DEDUP_REMOVED lines=96> */
[C---:B-1----:R-:W-:Y:S02]  /*16e90*/  IMAD.SHL.U32 R14, R4.reuse, 0x40, RZ ;  /* 0x00000040040e7824 */ /* 0x042fe400078e00ff */
        /* <DEDUP_REMOVED lines=33> */
[--C-:B-1----:R-:W-:Y:S01]  /*170b0*/  IMAD.WIDE R14, R3, 0x2, R10.reuse ;  /* 0x00000002030e7825 */ /* 0x102fe200078e020a */
[----:B------:R0:W-:Y:S03]  /*170c0*/  STL.64 [R1+0x2800], R12 ;  /* 0x0028000c01007387 */ /* 0x0001e60000100a00 */
[--C-:B------:R-:W-:Y:S01]  /*170d0*/  IMAD.WIDE R2, R8, 0x2, R10.reuse ;  /* 0x0000000208027825 */ /* 0x100fe200078e020a */
[----:B------:R1:W-:Y:S03]  /*170e0*/  STL.64 [R1+0x27e8], R14 ;  /* 0x0027e80e01007387 */ /* 0x0003e60000100a00 */
[----:B0-----:R-:W-:Y:S02]  /*170f0*/  IMAD.WIDE R12, R9, 0x2, R10 ;  /* 0x00000002090c7825 */ /* 0x001fe400078e020a */
[----:B------:R-:W2:Y:S02]  /*17100*/  LDL.64 R8, [R1+0x830] ;  /* 0x0008300001087983 */ /* 0x000ea40000100a00 */
[----:B-1----:R-:W-:-:S02]  /*17110*/  IMAD R14, R4, 0x4e, RZ ;  /* 0x0000004e040e7824 */ /* 0x002fc400078e02ff */
[----:B------:R-:W-:Y:S01]  /*17120*/  IMAD R15, R4, 0x4f, RZ ;  /* 0x0000004f040f7824 */ /* 0x000fe200078e02ff */
[----:B------:R0:W-:Y:S04]  /*17130*/  STL.64 [R1+0x27d0], R12 ;  /* 0x0027d00c01007387 */ /* 0x0001e80000100a00 */
        /* <DEDUP_REMOVED lines=8> */
[----:B-1----:R-:W-:Y:S01]  /*171c0*/  IMAD R14, R4, 0x52, RZ ;  /* 0x00000052040e7824 */ /* 0x002fe200078e02ff */
[----:B------:R0:W-:Y:S01]  /*171d0*/  STL.64 [R1+0x2770], R12 ;  /* 0x0027700c01007387 */ /* 0x0001e20000100a00 */
[----:B------:R-:W-:-:S04]  /*171e0*/  IMAD.WIDE R2, R3, 0x2, R10 ;  /* 0x0000000203027825 */ /* 0x000fc800078e020a */
[----:B------:R-:W-:Y:S01]  /*171f0*/  IMAD R15, R4, 0x53, RZ ;  /* 0x00000053040f7824 */ /* 0x000fe200078e02ff */
[----:B------:R1:W-:Y:S01]  /*17200*/  STL.64 [R1+0x2758], R2 ;  /* 0x0027580201007387 */ /* 0x0003e20000100a00 */
[----:B0-----:R-:W-:-:S05]  /*17210*/  IMAD.WIDE R12, R14, 0x2, R10 ;  /* 0x000000020e0c7825 */ /* 0x001fca00078e020a */
[----:B------:R0:W-:Y:S01]  /*17220*/  STL.64 [R1+0x2740], R12 ;  /* 0x0027400c01007387 */ /* 0x0001e20000100a00 */
[C---:B-1----:R-:W-:Y:S02]  /*17230*/  IMAD R2, R4.reuse, 0x54, RZ ;  /* 0x0000005404027824 */ /* 0x042fe400078e02ff */
[----:B------:R-:W-:Y:S02]  /*17240*/  IMAD R3, R4, 0x55, RZ ;  /* 0x0000005504037824 */ /* 0x000fe400078e02ff */
[----:B0-----:R-:W-:-:S04]  /*17250*/  IMAD.WIDE R12, R15, 0x2, R10 ;  /* 0x000000020f0c7825 */ /* 0x001fc800078e020a */
[--C-:B------:R-:W-:Y:S01]  /*17260*/  IMAD.WIDE R14, R2, 0x2, R10.reuse ;  /* 0x00000002020e7825 */ /* 0x100fe200078e020a */
[----:B------:R0:W-:Y:S03]  /*17270*/  STL.64 [R1+0x2728], R12 ;  /* 0x0027280c01007387 */ /* 0x0001e60000100a00 */
[----:B------:R-:W-:Y:S01]  /*17280*/  IMAD.WIDE R2, R3, 0x2, R10 ;  /* 0x0000000203027825 */ /* 0x000fe200078e020a */
[----:B------:R-:W-:Y:S04]  /*17290*/  STL.64 [R1+0x2710], R14 ;  /* 0x0027100e01007387 */ /* 0x000fe80000100a00 */
[----:B------:R1:W-:Y:S01]  /*172a0*/  STL.64 [R1+0x26f8], R2 ;  /* 0x0026f80201007387 */ /* 0x0003e20000100a00 */
[----:B0-----:R-:W-:-:S02]  /*172b0*/  IMAD R12, R4, 0x56, RZ ;  /* 0x00000056040c7824 */ /* 0x001fc400078e02ff */
[----:B------:R-:W-:Y:S02]  /*172c0*/  IMAD R13, R4, 0x57, RZ ;  /* 0x00000057040d7824 */ /* 0x000fe400078e02ff */
[----:B-1----:R-:W-:-:S05]  /*172d0*/  IMAD.WIDE R2, R12, 0x2, R10 ;  /* 0x000000020c027825 */ /* 0x002fca00078e020a */
[----:B------:R0:W-:Y:S02]  /*172e0*/  STL.64 [R1+0x26e0], R2 ;  /* 0x0026e00201007387 */ /* 0x0001e40000100a00 */
[----:B0-----:R-:W-:-:S05]  /*172f0*/  IMAD.WIDE R2, R13, 0x2, R10 ;  /* 0x000000020d027825 */ /* 0x001fca00078e020a */
[----:B------:R0:W-:Y:S04]  /*17300*/  STL.64 [R1+0x26c8], R2 ;  /* 0x0026c80201007387 */ /* 0x0001e80000100a00 */
[----:B0-----:R-:W3:Y:S01]  /*17310*/  LDL.LU.64 R2, [R1+0x2f28] ;  /* 0x002f280001027983 */ /* 0x001ee20000300a00 */
[----:B------:R-:W-:-:S03]  /*17320*/  IMAD R14, R4, 0x58, RZ ;  /* 0x00000058040e7824 */ /* 0x000fc600078e02ff */
[----:B------:R-:W-:Y:S01]  /*17330*/  STL [R1+0x2f10], R13 ;  /* 0x002f100d01007387 */ /* 0x000fe20000100800 */
[----:B------:R-:W-:-:S03]  /*17340*/  IMAD R15, R4, 0x59, RZ ;  /* 0x00000059040f7824 */ /* 0x000fc600078e02ff */
[----:B------:R0:W-:Y:S02]  /*17350*/  STL [R1+0x2f14], R12 ;  /* 0x002f140c01007387 */ /* 0x0001e40000100800 */
[----:B0-----:R-:W-:-:S05]  /*17360*/  IMAD.WIDE R12, R14, 0x2, R10 ;  /* 0x000000020e0c7825 */ /* 0x001fca00078e020a */
[----:B------:R0:W-:Y:S04]  /*17370*/  STL.64 [R1+0x26b0], R12 ;  /* 0x0026b00c01007387 */ /* 0x0001e80000100a00 */
[----:B------:R1:W-:Y:S01]  /*17380*/  STL.64 [R1+0x2f18], R14 ;  /* 0x002f180e01007387 */ /* 0x0003e20000100a00 */
[----:B0-----:R-:W-:-:S04]  /*17390*/  IMAD.WIDE R12, R15, 0x2, R10 ;  /* 0x000000020f0c7825 */ /* 0x001fc800078e020a */
[--C-:B-1----:R-:W-:Y:S01]  /*173a0*/  IMAD.WIDE R14, R5, 0x2, R10.reuse ;  /* 0x00000002050e7825 */ /* 0x102fe200078e020a */
[----:B------:R0:W-:Y:S04]  /*173b0*/  STL.64 [R1+0x2698], R12 ;  /* 0x0026980c01007387 */ /* 0x0001e80000100a00 */
[----:B---3--:R1:W-:Y:S01]  /*173c0*/  STL.64 [R1+0x2f20], R2 ;  /* 0x002f200201007387 */ /* 0x0083e20000100a00 */
[----:B0-----:R-:W-:-:S03]  /*173d0*/  IMAD.WIDE R12, R3, 0x2, R10 ;  /* 0x00000002030c7825 */ /* 0x001fc600078e020a */
[----:B------:R0:W-:Y:S04]  /*173e0*/  STL.64 [R1+0x2680], R14 ;  /* 0x0026800e01007387 */ /* 0x0001e80000100a00 */
[----:B------:R3:W-:Y:S01]  /*173f0*/  STL.64 [R1+0x2668], R12 ;  /* 0x0026680c01007387 */ /* 0x0007e20000100a00 */
[----:B-1----:R-:W-:-:S04]  /*17400*/  IMAD.WIDE R2, R28, 0x2, R10 ;  /* 0x000000021c027825 */ /* 0x002fc800078e020a */
[----:B0-----:R-:W-:-:S04]  /*17410*/  IMAD.WIDE R14, R29, 0x2, R10 ;  /* 0x000000021d0e7825 */ /* 0x001fc800078e020a */
[--C-:B---3--:R-:W-:Y:S01]  /*17420*/  IMAD.WIDE R12, R27, 0x2, R10.reuse ;  /* 0x000000021b0c7825 */ /* 0x108fe200078e020a */
[----:B------:R0:W-:Y:S04]  /*17430*/  STL.64 [R1+0x2650], R14 ;  /* 0x0026500e01007387 */ /* 0x0001e80000100a00 */
[----:B------:R1:W-:Y:S04]  /*17440*/  STL.64 [R1+0x2638], R2 ;  /* 0x0026380201007387 */ /* 0x0003e80000100a00 */
[----:B------:R3:W-:Y:S01]  /*17450*/  STL.64 [R1+0x2620], R12 ;  /* 0x0026200c01007387 */ /* 0x0007e20000100a00 */
[----:B0-----:R-:W-:-:S04]  /*17460*/  IMAD.WIDE R14, R26, 0x2, R10 ;  /* 0x000000021a0e7825 */ /* 0x001fc800078e020a */
[--C-:B-1----:R-:W-:Y:S01]  /*17470*/  IMAD.WIDE R2, R25, 0x2, R10.reuse ;  /* 0x0000000219027825 */ /* 0x102fe200078e020a */
[----:B------:R0:W-:Y:S03]  /*17480*/  STL.64 [R1+0x2608], R14 ;  /* 0x0026080e01007387 */ /* 0x0001e60000100a00 */
[--C-:B---3--:R-:W-:Y:S01]  /*17490*/  IMAD.WIDE R12, R24, 0x2, R10.reuse ;  /* 0x00000002180c7825 */ /* 0x108fe200078e020a */
        /* <DEDUP_REMOVED lines=20> */
[----:B0-----:R-:W-:-:S05]  /*175e0*/  IMAD.WIDE R14, R6, 0x2, R10 ;  /* 0x00000002060e7825 */ /* 0x001fca00078e020a */
[----:B------:R0:W-:Y:S01]  /*175f0*/  STL.64 [R1+0x24e8], R14 ;  /* 0x0024e80e01007387 */ /* 0x0001e20000100a00 */
[----:B--2---:R-:W-:Y:S01]  /*17600*/  IMAD.WIDE R2, R4, 0x2, R8 ;  /* 0x0000000204027825 */ /* 0x004fe200078e0208 */
[----:B-1----:R-:W-:Y:S02]  /*17610*/  MOV R12, c[0x0][0x1a4] ;  /* 0x00006900000c7a02 */ /* 0x002fe40000000f00 */
[----:B0-----:R-:W-:Y:S01]  /*17620*/  MOV R14, c[0x0][0x1a4] ;  /* 0x00006900000e7a02 */ /* 0x001fe20000000f00 */
[----:B------:R-:W-:-:S03]  /*17630*/  IMAD.MOV.U32 R15, RZ, RZ, c[0x0][0x1a4] ;  /* 0x00006900ff0f7624 */ /* 0x000fc600078e00ff */
[----:B------:R-:W-:Y:S01]  /*17640*/  SHF.L.U32 R14, R14, 0x1, RZ ;  /* 0x000000010e0e7819 */ /* 0x000fe200000006ff */
[----:B------:R0:W-:Y:S01]  /*17650*/  STL.64 [R1+0x2ee0], R2 ;  /* 0x002ee00201007387 */ /* 0x0001e20000100a00 */
[----:B------:R-:W-:Y:S02]  /*17660*/  IMAD R15, R15, 0x3, RZ ;  /* 0x000000030f0f7824 */ /* 0x000fe400078e02ff */
[----:B------:R-:W-:Y:S01]  /*17670*/  IMAD.SHL.U32 R12, R12, 0x4, RZ ;  /* 0x000000040c0c7824 */ /* 0x000fe200078e00ff */
[----:B------:R-:W-:Y:S01]  /*17680*/  MOV R13, c[0x0][0x1a4] ;  /* 0x00006900000d7a02 */ /* 0x000fe20000000f00 */
[----:B0-----:R-:W-:-:S05]  /*17690*/  IMAD.WIDE R2, R14, 0x2, R8 ;  /* 0x000000020e027825 */ /* 0x001fca00078e0208 */
[----:B------:R0:W-:Y:S01]  /*176a0*/  STL.64 [R1+0x24e0], R2 ;  /* 0x0024e00201007387 */ /* 0x0001e20000100a00 */
[----:B------:R-:W-:Y:S02]  /*176b0*/  IMAD R13, R13, 0x5, RZ ;  /* 0x000000050d0d7824 */ /* 0x000fe400078e02ff */
[----:B0-----:R-:W-:-:S04]  /*176c0*/  IMAD.WIDE R2, R15, 0x2, R8 ;  /* 0x000000020f027825 */ /* 0x001fc800078e0208 */
[--C-:B------:R-:W-:Y:S01]  /*176d0*/  IMAD.WIDE R14, R12, 0x2, R8.reuse ;  /* 0x000000020c0e7825 */ /* 0x100fe200078e0208 */
[----:B------:R0:W-:Y:S04]  /*176e0*/  STL.64 [R1+0x24d8], R2 ;  /* 0x0024d80201007387 */ /* 0x0001e80000100a00 */
[----:B------:R1:W-:Y:S01]  /*176f0*/  STL.64 [R1+0x24d0], R14 ;  /* 0x0024d00e01007387 */ /* 0x0003e20000100a00 */
[----:B------:R-:W-:Y:S01]  /*17700*/  MOV R12, c[0x0][0x1a4] ;  /* 0x00006900000c7a02 */ /* 0x000fe20000000f00 */
[----:B0-----:R-:W-:Y:S01]  /*17710*/  IMAD.WIDE R2, R13, 0x2, R8 ;  /* 0x000000020d027825 */ /* 0x001fe200078e0208 */
[----:B-1----:R-:W-:-:S03]  /*17720*/  MOV R14, c[0x0][0x1a4] ;  /* 0x00006900000e7a02 */ /* 0x002fc60000000f00 */
[----:B------:R-:W-:Y:S01]  /*17730*/  IMAD.MOV.U32 R15, RZ, RZ, c[0x0][0x1a4] ;  /* 0x00006900ff0f7624 */ /* 0x000fe200078e00ff */
[----:B------:R0:W-:Y:S01]  /*17740*/  STL.64 [R1+0x24c8], R2 ;  /* 0x0024c80201007387 */ /* 0x0001e20000100a00 */
[----:B------:R-:W-:Y:S01]  /*17750*/  IMAD R14, R14, 0x6, RZ ;  /* 0x000000060e0e7824 */ /* 0x000fe200078e02ff */
[----:B------:R-:W-:Y:S01]  /*17760*/  SHF.L.U32 R12, R12, 0x3, RZ ;  /* 0x000000030c0c7819 */ /* 0x000fe200000006ff */
[----:B------:R-:W-:Y:S01]  /*17770*/  IMAD R15, R15, 0x7, RZ ;  /* 0x000000070f0f7824 */ /* 0x000fe200078e02ff */
        /* <DEDUP_REMOVED lines=9> */
[----:B0-----:R-:W-:-:S04]  /*17810*/  IMAD.WIDE R2, R13, 0x2, R8 ;  /* 0x000000020d027825 */ /* 0x001fc800078e0208 */
[----:B-1----:R-:W-:Y:S01]  /*17820*/  IMAD.MOV.U32 R14, RZ, RZ, c[0x0][0x1a4] ;  /* 0x00006900ff0e7624 */ /* 0x002fe200078e00ff */
[----:B------:R-:W-:-:S03]  /*17830*/  MOV R15, c[0x0][0x1a4] ;  /* 0x00006900000f7a02 */ /* 0x000fc60000000f00 */
[----:B------:R-:W-:Y:S01]  /*17840*/  IMAD R14, R14, 0xa, RZ ;  /* 0x0000000a0e0e7824 */ /* 0x000fe200078e02ff */
[----:B------:R0:W-:Y:S01]  /*17850*/  STL.64 [R1+0x24a8], R2 ;  /* 0x0024a80201007387 */ /* 0x0001e20000100a00 */
[----:B------:R-:W-:Y:S02]  /*17860*/  IMAD R15, R15, 0xb, RZ ;  /* 0x0000000b0f0f7824 */ /* 0x000fe400078e02ff */
[----:B------:R-:W-:Y:S02]  /*17870*/  IMAD R12, R12, 0xc, RZ ;  /* 0x0000000c0c0c7824 */ /* 0x000fe400078e02ff */
[----:B0-----:R-:W-:-:S05]  /*17880*/  IMAD.WIDE R2, R14, 0x2, R8 ;  /* 0x000000020e027825 */ /* 0x001fca00078e0208 */
[----:B------:R0:W-:Y:S01]  /*17890*/  STL.64 [R1+0x24a0], R2 ;  /* 0x0024a00201007387 */ /* 0x0001e20000100a00 */
[----:B------:R-:W-:-:S04]  /*178a0*/  IMAD.MOV.U32 R13, RZ, RZ, c[0x0][0x1a4] ;  /* 0x00006900ff0d7624 */ /* 0x000fc800078e00ff */
        /* <DEDUP_REMOVED lines=42> */
[----:B------:R-:W-:Y:S02]  /*17b50*/  IMAD R14, R14, 0x16, RZ ;  /* 0x000000160e0e7824 */ /* 0x000fe400078e02ff */
[----:B------:R-:W-:Y:S02]  /*17b60*/  IMAD R15, R15, 0x17, RZ ;  /* 0x000000170f0f7824 */ /* 0x000fe400078e02ff */
[----:B------:R-:W-:Y:S02]  /*17b70*/  IMAD R12, R12, 0x18, RZ ;  /* 0x000000180c0c7824 */ /* 0x000fe400078e02ff */
[----:B0-----:R-:W-:Y:S01]  /*17b80*/  IMAD.WIDE R2, R14, 0x2, R8 ;  /* 0x000000020e027825 */ /* 0x001fe200078e0208 */
[----:B------:R-:W-:-:S04]  /*17b90*/  MOV R13, c[0x0][0x1a4] ;  /* 0x00006900000d7a02 */ /* 0x000fc80000000f00 */
[----:B------:R0:W-:Y:S01]  /*17ba0*/  STL.64 [R1+0x2440], R2 ;  /* 0x0024400201007387 */ /* 0x0001e20000100a00 */
[----:B------:R-:W-:Y:S02]  /*17bb0*/  IMAD R13, R13, 0x19, RZ ;  /* 0x000000190d0d7824 */ /* 0x000fe400078e02ff */
[----:B0-----:R-:W-:-:S04]  /*17bc0*/  IMAD.WIDE R2, R15, 0x2, R8 ;  /* 0x000000020f027825 */ /* 0x001fc800078e0208 */
[--C-:B------:R-:W-:Y:S01]  /*17bd0*/  IMAD.WIDE R14, R12, 0x2, R8.reuse ;  /* 0x000000020c0e7825 */ /* 0x100fe200078e0208 */
[----:B------:R0:W-:Y:S04]  /*17be0*/  STL.64 [R1+0x2438], R2 ;  /* 0x0024380201007387 */ /* 0x0001e80000100a00 */
[----:B------:R1:W-:Y:S01]  /*17bf0*/  STL.64 [R1+0x2430], R14 ;  /* 0x0024300e01007387 */ /* 0x0003e20000100a00 */
[----:B------:R-:W-:Y:S02]  /*17c00*/  IMAD.MOV.U32 R12, RZ, RZ, c[0x0][0x1a4] ;  /* 0x00006900ff0c7624 */ /* 0x000fe400078e00ff */
[----:B0-----:R-:W-:Y:S01]  /*17c10*/  IMAD.WIDE R2, R13, 0x2, R8 ;  /* 0x000000020d027825 */ /* 0x001fe200078e0208 */
[----:B-1----:R-:W-:Y:S02]  /*17c20*/  MOV R14, c[0x0][0x1a4] ;  /* 0x00006900000e7a02 */ /* 0x002fe40000000f00 */
[----:B------:R-:W-:-:S03]  /*17c30*/  MOV R15, c[0x0][0x1a4] ;  /* 0x00006900000f7a02 */ /* 0x000fc60000000f00 */
[----:B------:R-:W-:Y:S01]  /*17c40*/  IMAD R14, R14, 0x1a, RZ ;  /* 0x0000001a0e0e7824 */ /* 0x000fe200078e02ff */
[----:B------:R0:W-:Y:S01]  /*17c50*/  STL.64 [R1+0x2428], R2 ;  /* 0x0024280201007387 */ /* 0x0001e20000100a00 */
[----:B------:R-:W-:Y:S02]  /*17c60*/  IMAD R15, R15, 0x1b, RZ ;  /* 0x0000001b0f0f7824 */ /* 0x000fe400078e02ff */
        /* <DEDUP_REMOVED lines=15> */
[----:B------:R-:W-:Y:S01]  /*17d60*/  IMAD R15, R15, 0x1f, RZ ;  /* 0x0000001f0f0f7824 */ /* 0x000fe200078e02ff */
[----:B------:R-:W-:Y:S01]  /*17d70*/  SHF.L.U32 R12, R12, 0x5, RZ ;  /* 0x000000050c0c7819 */ /* 0x000fe200000006ff */
[----:B------:R-:W-:Y:S02]  /*17d80*/  IMAD.MOV.U32 R13, RZ, RZ, c[0x0][0x1a4] ;  /* 0x00006900ff0d7624 */ /* 0x000fe400078e00ff */
[----:B0-----:R-:W-:-:S05]  /*17d90*/  IMAD.WIDE R2, R14, 0x2, R8 ;  /* 0x000000020e027825 */ /* 0x001fca00078e0208 */
        /* <DEDUP_REMOVED lines=205> */
[----:B------:R-:W-:Y:S02]  /*18a70*/  IMAD.MOV.U32 R13, RZ, RZ, c[0x0][0x1a4] ;  /* 0x00006900ff0d7624 */ /* 0x000fe400078e00ff */
[----:B------:R-:W-:Y:S02]  /*18a80*/  IMAD R12, R12, 0x54, RZ ;  /* 0x000000540c0c7824 */ /* 0x000fe400078e02ff */
[----:B0-----:R-:W-:-:S04]  /*18a90*/  IMAD.WIDE R2, R14, 0x2, R8 ;  /* 0x000000020e027825 */ /* 0x001fc800078e0208 */
[--C-:B------:R-:W-:Y:S01]  /*18aa0*/  IMAD.WIDE R14, R15, 0x2, R8.reuse ;  /* 0x000000020f0e7825 */ /* 0x100fe200078e0208 */
[----:B------:R0:W-:Y:S03]  /*18ab0*/  STL.64 [R1+0x2260], R2 ;  /* 0x0022600201007387 */ /* 0x0001e60000100a00 */
[----:B------:R-:W-:Y:S01]  /*18ac0*/  IMAD R13, R13, 0x55, RZ ;  /* 0x000000550d0d7824 */ /* 0x000fe200078e02ff */
[----:B0-----:R-:W2:Y:S04]  /*18ad0*/  LDL.LU.64 R2, [R1+0x2f20] ;  /* 0x002f200001027983 */ /* 0x001ea80000300a00 */
[----:B------:R0:W-:Y:S02]  /*18ae0*/  STL.64 [R1+0x2258], R14 ;  /* 0x0022580e01007387 */ /* 0x0001e40000100a00 */
[----:B0-----:R-:W-:-:S04]  /*18af0*/  IMAD.WIDE R14, R12, 0x2, R8 ;  /* 0x000000020c0e7825 */ /* 0x001fc800078e0208 */
[--C-:B------:R-:W-:Y:S01]  /*18b00*/  IMAD.WIDE R12, R13, 0x2, R8.reuse ;  /* 0x000000020d0c7825 */ /* 0x100fe200078e0208 */
[----:B------:R0:W-:Y:S04]  /*18b10*/  STL.64 [R1+0x2250], R14 ;  /* 0x0022500e01007387 */ /* 0x0001e80000100a00 */
[----:B0-----:R-:W3:Y:S04]  /*18b20*/  LDL.LU.64 R14, [R1+0x2f18] ;  /* 0x002f1800010e7983 */ /* 0x001ee80000300a00 */
[----:B------:R0:W-:Y:S04]  /*18b30*/  STL.64 [R1+0x2248], R12 ;  /* 0x0022480c01007387 */ /* 0x0001e80000100a00 */
[----:B0-----:R-:W4:Y:S02]  /*18b40*/  LDL.LU R12, [R1+0x2f14] ;  /* 0x002f1400010c7983 */ /* 0x001f240000300800 */
[----:B----4-:R-:W-:-:S05]  /*18b50*/  IMAD.WIDE R12, R12, 0x2, R8 ;  /* 0x000000020c0c7825 */ /* 0x010fca00078e0208 */
[----:B------:R0:W-:Y:S04]  /*18b60*/  STL.64 [R1+0x2240], R12 ;  /* 0x0022400c01007387 */ /* 0x0001e80000100a00 */
[----:B0-----:R-:W4:Y:S01]  /*18b70*/  LDL.LU R13, [R1+0x2f10] ;  /* 0x002f1000010d7983 */ /* 0x001f220000300800 */
[----:B------:R-:W-:-:S04]  /*18b80*/  IMAD.WIDE R4, R5, 0x2, R8 ;  /* 0x0000000205047825 */ /* 0x000fc800078e0208 */
[----:B----4-:R-:W-:-:S05]  /*18b90*/  IMAD.WIDE R12, R13, 0x2, R8 ;  /* 0x000000020d0c7825 */ /* 0x010fca00078e0208 */
[----:B------:R3:W-:Y:S02]  /*18ba0*/  STL.64 [R1+0x2238], R12 ;  /* 0x0022380c01007387 */ /* 0x0007e40000100a00 */
[----:B---3--:R-:W-:-:S04]  /*18bb0*/  IMAD.WIDE R12, R14, 0x2, R8 ;  /* 0x000000020e0c7825 */ /* 0x008fc800078e0208 */
[--C-:B------:R-:W-:Y:S01]  /*18bc0*/  IMAD.WIDE R14, R15, 0x2, R8.reuse ;  /* 0x000000020f0e7825 */ /* 0x100fe200078e0208 */
[----:B------:R0:W-:Y:S04]  /*18bd0*/  STL.64 [R1+0x2230], R12 ;  /* 0x0022300c01007387 */ /* 0x0001e80000100a00 */
[----:B0-----:R-:W3:Y:S04]  /*18be0*/  LDL.LU.64 R12, [R1+0x2f08] ;  /* 0x002f0800010c7983 */ /* 0x001ee80000300a00 */
[----:B------:R0:W-:Y:S04]  /*18bf0*/  STL.64 [R1+0x2228], R14 ;  /* 0x0022280e01007387 */ /* 0x0001e80000100a00 */
[----:B0-----:R-:W4:Y:S04]  /*18c00*/  LDL.LU.64 R14, [R1+0x2f00] ;  /* 0x002f0000010e7983 */ /* 0x001f280000300a00 */
[----:B------:R2:W-:Y:S02]  /*18c10*/  STL.64 [R1+0x2220], R4 ;  /* 0x0022200401007387 */ /* 0x0005e40000100a00 */
[----:B--2---:R-:W-:-:S05]  /*18c20*/  IMAD.WIDE R4, R3, 0x2, R8 ;  /* 0x0000000203047825 */ /* 0x004fca00078e0208 */
[----:B------:R0:W-:Y:S02]  /*18c30*/  STL.64 [R1+0x2218], R4 ;  /* 0x0022180401007387 */ /* 0x0001e40000100a00 */
[----:B0-----:R-:W-:-:S05]  /*18c40*/  IMAD.WIDE R4, R29, 0x2, R8 ;  /* 0x000000021d047825 */ /* 0x001fca00078e0208 */
[----:B------:R0:W-:Y:S02]  /*18c50*/  STL.64 [R1+0x2210], R4 ;  /* 0x0022100401007387 */ /* 0x0001e40000100a00 */
[----:B0-----:R-:W-:-:S04]  /*18c60*/  IMAD.WIDE R4, R28, 0x2, R8 ;  /* 0x000000021c047825 */ /* 0x001fc800078e0208 */
[--C-:B------:R-:W-:Y:S01]  /*18c70*/  IMAD.WIDE R28, R27, 0x2, R8.reuse ;  /* 0x000000021b1c7825 */ /* 0x100fe200078e0208 */
[----:B------:R0:W-:Y:S04]  /*18c80*/  STL.64 [R1+0x2208], R4 ;  /* 0x0022080401007387 */ /* 0x0001e80000100a00 */
[----:B------:R1:W-:Y:S01]  /*18c90*/  STL.64 [R1+0x2200], R28 ;  /* 0x0022001c01007387 */ /* 0x0003e20000100a00 */
[----:B0-----:R-:W-:-:S04]  /*18ca0*/  IMAD.WIDE R4, R26, 0x2, R8 ;  /* 0x000000021a047825 */ /* 0x001fc800078e0208 */
[--C-:B-1----:R-:W-:Y:S01]  /*18cb0*/  IMAD.WIDE R28, R25, 0x2, R8.reuse ;  /* 0x00000002191c7825 */ /* 0x102fe200078e0208 */
[----:B------:R0:W-:Y:S03]  /*18cc0*/  STL.64 [R1+0x21f8], R4 ;  /* 0x0021f80401007387 */ /* 0x0001e60000100a00 */
[--C-:B------:R-:W-:Y:S01]  /*18cd0*/  IMAD.WIDE R26, R24, 0x2, R8.reuse ;  /* 0x00000002181a7825 */ /* 0x100fe200078e0208 */
[----:B------:R-:W-:Y:S03]  /*18ce0*/  STL.64 [R1+0x21f0], R28 ;  /* 0x0021f01c01007387 */ /* 0x000fe60000100a00 */
[--C-:B------:R-:W-:Y:S01]  /*18cf0*/  IMAD.WIDE R24, R22, 0x2, R8.reuse ;  /* 0x0000000216187825 */ /* 0x100fe200078e0208 */
[----:B------:R-:W-:Y:S03]  /*18d00*/  STL.64 [R1+0x21e8], R26 ;  /* 0x0021e81a01007387 */ /* 0x000fe60000100a00 */
[----:B0-----:R-:W-:-:S04]  /*18d10*/  IMAD.WIDE R4, R23, 0x2, R8 ;  /* 0x0000000217047825 */ /* 0x001fc800078e0208 */
[--C-:B------:R-:W-:Y:S01]  /*18d20*/  IMAD.WIDE R22, R21, 0x2, R8.reuse ;  /* 0x0000000215167825 */ /* 0x100fe200078e0208 */
[----:B------:R0:W-:Y:S04]  /*18d30*/  STL.64 [R1+0x21e0], R4 ;  /* 0x0021e00401007387 */ /* 0x0001e80000100a00 */
[----:B------:R-:W-:Y:S04]  /*18d40*/  STL.64 [R1+0x21d8], R24 ;  /* 0x0021d81801007387 */ /* 0x000fe80000100a00 */
[----:B------:R-:W-:Y:S01]  /*18d50*/  STL.64 [R1+0x21d0], R22 ;  /* 0x0021d01601007387 */ /* 0x000fe20000100a00 */
[----:B0-----:R-:W-:-:S04]  /*18d60*/  IMAD.WIDE R4, R20, 0x2, R8 ;  /* 0x0000000214047825 */ /* 0x001fc800078e0208 */
[--C-:B------:R-:W-:Y:S01]  /*18d70*/  IMAD.WIDE R20, R19, 0x2, R8.reuse ;  /* 0x0000000213147825 */ /* 0x100fe200078e0208 */
[----:B------:R0:W-:Y:S03]  /*18d80*/  STL.64 [R1+0x21c8], R4 ;  /* 0x0021c80401007387 */ /* 0x0001e60000100a00 */
[--C-:B------:R-:W-:Y:S01]  /*18d90*/  IMAD.WIDE R18, R18, 0x2, R8.reuse ;  /* 0x0000000212127825 */ /* 0x100fe200078e0208 */
[----:B------:R-:W-:Y:S04]  /*18da0*/  STL.64 [R1+0x21c0], R20 ;  /* 0x0021c01401007387 */ /* 0x000fe80000100a00 */
[----:B------:R1:W-:Y:S01]  /*18db0*/  STL.64 [R1+0x21b8], R18 ;  /* 0x0021b81201007387 */ /* 0x0003e20000100a00 */
[----:B0-----:R-:W-:Y:S01]  /*18dc0*/  IMAD.WIDE R4, R7, 0x2, R8 ;  /* 0x0000000207047825 */ /* 0x001fe200078e0208 */
[----:B------:R-:W-:-:S04]  /*18dd0*/  MOV R7, c[0x0][0x1a4] ;  /* 0x0000690000077a02 */ /* 0x000fc80000000f00 */
[----:B------:R0:W-:Y:S01]  /*18de0*/  STL.64 [R1+0x21b0], R4 ;  /* 0x0021b00401007387 */ /* 0x0001e20000100a00 */
[----:B------:R-:W-:Y:S02]  /*18df0*/  IMAD R7, R7, 0x6c, RZ ;  /* 0x0000006c07077824 */ /* 0x000fe400078e02ff */
[----:B-1----:R-:W-:-:S04]  /*18e00*/  IMAD.WIDE R18, R16, 0x2, R8 ;  /* 0x0000000210127825 */ /* 0x002fc800078e0208 */
[----:B0-----:R-:W-:-:S04]  /*18e10*/  IMAD.WIDE R4, R17, 0x2, R8 ;  /* 0x0000000211047825 */ /* 0x001fc800078e0208 */
[----:B------:R-:W-:Y:S01]  /*18e20*/  IMAD.WIDE R16, R6, 0x2, R8 ;  /* 0x0000000206107825 */ /* 0x000fe200078e0208 */
[----:B------:R-:W-:Y:S01]  /*18e30*/  STL.64 [R1+0x21a8], R4 ;  /* 0x0021a80401007387 */ /* 0x000fe20000100a00 */
[----:B------:R-:W-:-:S03]  /*18e40*/  MOV R6, c[0x0][0x1a4] ;  /* 0x0000690000067a02 */ /* 0x000fc60000000f00 */
[----:B------:R0:W-:Y:S04]  /*18e50*/  STL.64 [R1+0x21a0], R18 ;  /* 0x0021a01201007387 */ /* 0x0001e80000100a00 */
[----:B------:R1:W-:Y:S01]  /*18e60*/  STL.64 [R1+0x2198], R16 ;  /* 0x0021981001007387 */ /* 0x0003e20000100a00 */
[----:B------:R-:W-:Y:S02]  /*18e70*/  IMAD R6, R6, 0x6d, RZ ;  /* 0x0000006d06067824 */ /* 0x000fe400078e02ff */
[----:B0-----:R-:W-:-:S04]  /*18e80*/  IMAD.WIDE R18, R7, 0x2, R10 ;  /* 0x0000000207127825 */ /* 0x001fc800078e020a */
[----:B-1----:R-:W-:-:S04]  /*18e90*/  IMAD.WIDE R16, R7, 0x2, R8 ;  /* 0x0000000207107825 */ /* 0x002fc800078e0208 */
[----:B----4-:R-:W-:-:S05]  /*18ea0*/  IMAD.WIDE R4, R7, 0x2, R14 ;  /* 0x0000000207047825 */ /* 0x010fca00078e020e */
[----:B------:R3:W-:Y:S02]  /*18eb0*/  STL.64 [R1+0x2190], R4 ;  /* 0x0021900401007387 */ /* 0x0007e40000100a00 */
[----:B---3--:R-:W-:-:S05]  /*18ec0*/  IMAD.WIDE R4, R7, 0x2, R12 ;  /* 0x0000000207047825 */ /* 0x008fca00078e020c */
[----:B------:R0:W-:Y:S01]  /*18ed0*/  STL.64 [R1+0x2188], R4 ;  /* 0x0021880401007387 */ /* 0x0001e20000100a00 */
[----:B------:R-:W-:-:S03]  /*18ee0*/  IMAD.MOV.U32 R7, RZ, RZ, c[0x0][0x1a4] ;  /* 0x00006900ff077624 */ /* 0x000fc600078e00ff */
[----:B------:R1:W-:Y:S04]  /*18ef0*/  STL.64 [R1+0x2180], R18 ;  /* 0x0021801201007387 */ /* 0x0003e80000100a00 */
[----:B------:R2:W-:Y:S01]  /*18f00*/  STL.64 [R1+0x2178], R16 ;  /* 0x0021781001007387 */ /* 0x0005e20000100a00 */
[----:B0-----:R-:W-:-:S05]  /*18f10*/  IMAD.WIDE R4, R6, 0x2, R14 ;  /* 0x0000000206047825 */ /* 0x001fca00078e020e */
[----:B------:R0:W-:Y:S01]  /*18f20*/  STL.64 [R1+0x2170], R4 ;  /* 0x0021700401007387 */ /* 0x0001e20000100a00 */
[----:B------:R-:W-:Y:S02]  /*18f30*/  IMAD R7, R7, 0x6e, RZ ;  /* 0x0000006e07077824 */ /* 0x000fe400078e02ff */
[----:B-1----:R-:W-:-:S04]  /*18f40*/  IMAD.WIDE R18, R6, 0x2, R10 ;  /* 0x0000000206127825 */ /* 0x002fc800078e020a */
[----:B--2---:R-:W-:-:S04]  /*18f50*/  IMAD.WIDE R16, R6, 0x2, R8 ;  /* 0x0000000206107825 */ /* 0x004fc800078e0208 */
[----:B0-----:R-:W-:Y:S01]  /*18f60*/  IMAD.WIDE R4, R6, 0x2, R12 ;  /* 0x0000000206047825 */ /* 0x001fe200078e020c */
[----:B------:R-:W-:-:S04]  /*18f70*/  MOV R6, c[0x0][0x1a4] ;  /* 0x0000690000067a02 */ /* 0x000fc80000000f00 */
[----:B------:R0:W-:Y:S04]  /*18f80*/  STL.64 [R1+0x2168], R4 ;  /* 0x0021680401007387 */ /* 0x0001e80000100a00 */
        /* <DEDUP_REMOVED lines=17> */
[----:B0-----:R-:W-:-:S05]  /*190a0*/  IMAD.WIDE R4, R6, 0x2, R12 ;  /* 0x0000000206047825 */ /* 0x001fca00078e020c */
        /* <DEDUP_REMOVED lines=151> */
[----:B------:R-:W-:-:S03]  /*19a20*/  IMAD.WIDE R12, R6, 0x2, R12 ;  /* 0x00000002060c7825 */ /* 0x000fc600078e020c */
[----:B------:R-:W-:Y:S01]  /*19a30*/  STL.64 [R1+0x1f40], R18 ;  /* 0x001f401201007387 */ /* 0x000fe20000100a00 */
[----:B------:R-:W-:-:S03]  /*19a40*/  IMAD.WIDE R10, R6, 0x2, R10 ;  /* 0x00000002060a7825 */ /* 0x000fc600078e020a */
[----:B------:R-:W-:Y:S01]  /*19a50*/  STL.64 [R1+0x1f38], R16 ;  /* 0x001f381001007387 */ /* 0x000fe20000100a00 */
[----:B0-----:R-:W-:-:S05]  /*19a60*/  IMAD.WIDE R4, R6, 0x2, R14 ;  /* 0x0000000206047825 */ /* 0x001fca00078e020e */
[----:B------:R0:W-:Y:S04]  /*19a70*/  STL.64 [R1+0x1f30], R4 ;  /* 0x001f300401007387 */ /* 0x0001e80000100a00 */
[----:B------:R1:W-:Y:S01]  /*19a80*/  STL.64 [R1+0x1f28], R12 ;  /* 0x001f280c01007387 */ /* 0x0003e20000100a00 */
[----:B0-----:R-:W-:-:S05]  /*19a90*/  IMAD.WIDE R4, R6, 0x2, R8 ;  /* 0x0000000206047825 */ /* 0x001fca00078e0208 */
[----:B------:R1:W-:Y:S04]  /*19aa0*/  STL.64 [R1+0x1f18], R4 ;  /* 0x001f180401007387 */ /* 0x0003e80000100a00 */
[----:B------:R1:W-:Y:S02]  /*19ab0*/  STL.64 [R1+0x1f20], R10 ;  /* 0x001f200a01007387 */ /* 0x0003e40000100a00 */
.L_x_1:
[----:B------:R-:W2:Y:S04]  /*19ac0*/  LDL.64 R6, [R1+0x848] ;  /* 0x0008480001067983 */ /* 0x000ea80000100a00 */
[----:B------:R-:W3:Y:S04]  /*19ad0*/  LDL.64 R8, [R1+0x840] ;  /* 0x0008400001087983 */ /* 0x000ee80000100a00 */
[----:B01----:R-:W4:Y:S04]  /*19ae0*/  LDL.64 R4, [R1+0x838] ;  /* 0x0008380001047983 */ /* 0x003f280000100a00 */
[----:B------:R-:W4:Y:S04]  /*19af0*/  LDL.64 R22, [R1+0x830] ;  /* 0x0008300001167983 */ /* 0x000f280000100a00 */
[----:B------:R-:W4:Y:S04]  /*19b00*/  LDL.64 R16, [R1+0x2ef8] ;  /* 0x002ef80001107983 */ /* 0x000f280000100a00 */
[----:B------:R-:W4:Y:S04]  /*19b10*/  LDL.64 R10, [R1+0x2ef0] ;  /* 0x002ef000010a7983 */ /* 0x000f280000100a00 */
[----:B------:R-:W4:Y:S04]  /*19b20*/  LDL.64 R12, [R1+0x2ee8] ;  /* 0x002ee800010c7983 */ /* 0x000f280000100a00 */
[----:B------:R-:W-:Y:S04]  /*19b30*/  STL [R1+0x2f3c], R2 ;  /* 0x002f3c0201007387 */ /* 0x000fe80000100800 */
[----:B------:R-:W4:Y:S04]  /*19b40*/  LDL.64 R18, [R1+0x2ee0] ;  /* 0x002ee00001127983 */ /* 0x000f280000100a00 */
[----:B------:R-:W4:Y:S04]  /*19b50*/  LDL.64 R20, [R1+0x2ed0] ;  /* 0x002ed00001147983 */ /* 0x000f280000100a00 */
[----:B------:R-:W4:Y:S04]  /*19b60*/  LDL.64 R24, [R1+0x2ec0] ;  /* 0x002ec00001187983 */ /* 0x000f280000100a00 */
[----:B------:R-:W4:Y:S01]  /*19b70*/  LDL.64 R14, [R1+0x2ec8] ;  /* 0x002ec800010e7983 */ /* 0x000f220000100a00 */
[----:B--2---:R-:W-:-:S04]  /*19b80*/  IMAD.WIDE R6, R0, 0x2, R6 ;  /* 0x0000000200067825 */ /* 0x004fc800078e0206 */
[C---:B---3--:R-:W-:Y:S01]  /*19b90*/  IMAD.WIDE R8, R0.reuse, 0x2, R8 ;  /* 0x0000000200087825 */ /* 0x048fe200078e0208 */
[----:B------:R0:W2:Y:S03]  /*19ba0*/  LDG.E.U16 R3, [R6.64] ;  /* 0x0000000406037981 */ /* 0x0000a6000c1e1500 */
[C---:B----4-:R-:W-:Y:S01]  /*19bb0*/  IMAD.WIDE R4, R0.reuse, 0x2, R4 ;  /* 0x0000000200047825 */ /* 0x050fe200078e0204 */
[----:B------:R1:W3:Y:S03]  /*19bc0*/  LDG.E.U16 R27, [R8.64] ;  /* 0x00000004081b7981 */ /* 0x0002e6000c1e1500 */
[C---:B0-----:R-:W-:Y:S02]  /*19bd0*/  IMAD.WIDE R6, R0.reuse, 0x2, R22 ;  /* 0x0000000200067825 */ /* 0x041fe400078e0216 */
[----:B------:R0:W4:Y:S02]  /*19be0*/  LDG.E.U16 R23, [R4.64] ;  /* 0x0000000404177981 */ /* 0x000124000c1e1500 */
[----:B-1----:R-:W-:-:S02]  /*19bf0*/  IMAD.WIDE R8, R0, 0x2, R16 ;  /* 0x0000000200087825 */ /* 0x002fc400078e0210 */
[----:B------:R-:W4:Y:S02]  /*19c00*/  LDL.64 R16, [R1+0x24e0] ;  /* 0x0024e00001107983 */ /* 0x000f240000100a00 */
[C---:B------:R-:W-:Y:S02]  /*19c10*/  IMAD.WIDE R10, R0.reuse, 0x2, R10 ;  /* 0x00000002000a7825 */ /* 0x040fe400078e020a */
[----:B------:R1:W4:Y:S02]  /*19c20*/  LDG.E.U16 R28, [R6.64] ;  /* 0x00000004061c7981 */ /* 0x000324000c1e1500 */
[C---:B------:R-:W-:Y:S02]  /*19c30*/  IMAD.WIDE R12, R0.reuse, 0x2, R12 ;  /* 0x00000002000c7825 */ /* 0x040fe400078e020c */
[----:B------:R2:W4:Y:S04]  /*19c40*/  LDG.E.U16 R29, [R8.64] ;  /* 0x00000004081d7981 */ /* 0x000528000c1e1500 */
[----:B------:R1:W4:Y:S01]  /*19c50*/  LDG.E.U16 R26, [R10.64] ;  /* 0x000000040a1a7981 */ /* 0x000322000c1e1500 */
[----:B0-----:R-:W-:-:S04]  /*19c60*/  IMAD.WIDE R4, R0, 0x2, R18 ;  /* 0x0000000200047825 */ /* 0x001fc800078e0212 */
[----:B-1----:R-:W-:-:S04]  /*19c70*/  IMAD.WIDE R6, R0, 0x2, R20 ;  /* 0x0000000200067825 */ /* 0x002fc800078e0214 */
[C---:B------:R-:W-:Y:S02]  /*19c80*/  IMAD.WIDE R10, R0.reuse, 0x2, R24 ;  /* 0x00000002000a7825 */ /* 0x040fe400078e0218 */
[----:B------:R0:W4:Y:S04]  /*19c90*/  LDG.E.U16 R25, [R4.64] ;  /* 0x0000000404197981 */ /* 0x000128000c1e1500 */
[----:B--2---:R1:W-:Y:S04]  /*19ca0*/  STL [R1+0x7a4], R3 ;  /* 0x0007a40301007387 */ /* 0x0043e80000100800 */
[----:B-1----:R-:W0:Y:S04]  /*19cb0*/  LDL.64 R2, [R1+0x2eb8] ;  /* 0x002eb80001027983 */ /* 0x002e280000100a00 */
[----:B---3--:R1:W-:Y:S04]  /*19cc0*/  STL [R1+0x7a0], R27 ;  /* 0x0007a01b01007387 */ /* 0x0083e80000100800 */
[----:B----4-:R2:W-:Y:S04]  /*19cd0*/  STL [R1+0x79c], R23 ;  /* 0x00079c1701007387 */ /* 0x0105e80000100800 */
[----:B------:R-:W3:Y:S04]  /*19ce0*/  LDL.64 R20, [R1+0x24d8] ;  /* 0x0024d80001147983 */ /* 0x000ee80000100a00 */
[----:B-1----:R1:W4:Y:S04]  /*19cf0*/  LDG.E.U16 R27, [R12.64] ;  /* 0x000000040c1b7981 */ /* 0x002328000c1e1500 */
[----:B--2---:R-:W2:Y:S01]  /*19d00*/  LDL.64 R22, [R1+0x2eb0] ;  /* 0x002eb00001167983 */ /* 0x004ea20000100a00 */
[----:B------:R-:W-:-:S03]  /*19d10*/  IMAD.WIDE R8, R0, 0x2, R14 ;  /* 0x0000000200087825 */ /* 0x000fc600078e020e */
[----:B------:R-:W2:Y:S01]  /*19d20*/  LDL.64 R18, [R1+0x2ea8] ;  /* 0x002ea80001127983 */ /* 0x000ea20000100a00 */
[----:B-1----:R-:W-:-:S03]  /*19d30*/  IMAD.WIDE R12, R0, 0x2, R16 ;  /* 0x00000002000c7825 */ /* 0x002fc600078e0210 */
[----:B------:R-:W2:Y:S04]  /*19d40*/  LDL.64 R14, [R1+0x2ea0] ;  /* 0x002ea000010e7983 */ /* 0x000ea80000100a00 */
[----:B------:R1:W-:Y:S04]  /*19d50*/  STL [R1+0x798], R28 ;  /* 0x0007981c01007387 */ /* 0x0003e80000100800 */
[----:B------:R1:W-:Y:S04]  /*19d60*/  STL [R1+0x794], R29 ;  /* 0x0007941d01007387 */ /* 0x0003e80000100800 */
[----:B------:R1:W-:Y:S04]  /*19d70*/  STL [R1+0x790], R26 ;  /* 0x0007901a01007387 */ /* 0x0003e80000100800 */
[----:B-1----:R2:W2:Y:S04]  /*19d80*/  LDG.E.U16 R28, [R6.64] ;  /* 0x00000004061c7981 */ /* 0x0024a8000c1e1500 */
[----:B------:R1:W2:Y:S04]  /*19d90*/  LDG.E.U16 R29, [R8.64] ;  /* 0x00000004081d7981 */ /* 0x0002a8000c1e1500 */
[----:B------:R3:W2:Y:S04]  /*19da0*/  LDG.E.U16 R26, [R10.64] ;  /* 0x000000040a1a7981 */ /* 0x0006a8000c1e1500 */
[----:B------:R-:W2:Y:S01]  /*19db0*/  LDL.64 R16, [R1+0x2e98] ;  /* 0x002e980001107983 */ /* 0x000ea20000100a00 */
[----:B0-----:R-:W-:-:S03]  /*19dc0*/  IMAD.WIDE R4, R0, 0x2, R2 ;  /* 0x0000000200047825 */ /* 0x001fc600078e0202 */
[----:B----4-:R0:W-:Y:S01]  /*19dd0*/  STL [R1+0x78c], R27 ;  /* 0x00078c1b01007387 */ /* 0x0101e20000100800 */
[----:B---3--:R-:W-:-:S03]  /*19de0*/  IMAD.WIDE R10, R0, 0x2, R20 ;  /* 0x00000002000a7825 */ /* 0x008fc600078e0214 */
[----:B------:R3:W-:Y:S01]  /*19df0*/  STL [R1+0x788], R25 ;  /* 0x0007881901007387 */ /* 0x0007e20000100800 */
[----:B--2---:R-:W-:-:S03]  /*19e00*/  IMAD.WIDE R6, R0, 0x2, R22 ;  /* 0x0000000200067825 */ /* 0x004fc600078e0216 */
[----:B------:R-:W2:Y:S04]  /*19e10*/  LDL.64 R22, [R1+0x2e88] ;  /* 0x002e880001167983 */ /* 0x000ea80000100a00 */
[----:B0-----:R0:W4:Y:S04]  /*19e20*/  LDG.E.U16 R27, [R12.64] ;  /* 0x000000040c1b7981 */ /* 0x001128000c1e1500 */
[----:B---3--:R-:W3:Y:S04]  /*19e30*/  LDL.64 R24, [R1+0x2e90] ;  /* 0x002e900001187983 */ /* 0x008ee80000100a00 */
[----:B------:R0:W3:Y:S01]  /*19e40*/  LDG.E.U16 R21, [R4.64] ;  /* 0x0000000404157981 */ /* 0x0000e2000c1e1500 */
[----:B-1----:R-:W-:-:S03]  /*19e50*/  IMAD.WIDE R8, R0, 0x2, R18 ;  /* 0x0000000200087825 */ /* 0x002fc600078e0212 */
[----:B------:R-:W3:Y:S01]  /*19e60*/  LDL.64 R2, [R1+0x24d0] ;  /* 0x0024d00001027983 */ /* 0x000ee20000100a00 */
[----:B0-----:R-:W-:-:S03]  /*19e70*/  IMAD.WIDE R12, R0, 0x2, R14 ;  /* 0x00000002000c7825 */ /* 0x001fc600078e020e */
[----:B------:R-:W3:Y:S04]  /*19e80*/  LDL.64 R18, [R1+0x2e80] ;  /* 0x002e800001127983 */ /* 0x000ee80000100a00 */
[----:B------:R0:W-:Y:S04]  /*19e90*/  STL [R1+0x784], R28 ;  /* 0x0007841c01007387 */ /* 0x0001e80000100800 */
[----:B------:R1:W-:Y:S04]  /*19ea0*/  STL [R1+0x780], R29 ;  /* 0x0007801d01007387 */ /* 0x0003e80000100800 */
[----:B------:R1:W-:Y:S04]  /*19eb0*/  STL [R1+0x77c], R26 ;  /* 0x00077c1a01007387 */ /* 0x0003e80000100800 */
[----:B0-----:R3:W3:Y:S04]  /*19ec0*/  LDG.E.U16 R28, [R6.64] ;  /* 0x00000004061c7981 */ /* 0x0016e8000c1e1500 */
[----:B-1----:R0:W3:Y:S01]  /*19ed0*/  LDG.E.U16 R29, [R8.64] ;  /* 0x00000004081d7981 */ /* 0x0020e2000c1e1500 */
[----:B------:R-:W-:-:S03]  /*19ee0*/  IMAD.WIDE R4, R0, 0x2, R16 ;  /* 0x0000000200047825 */ /* 0x000fc600078e0210 */
[----:B------:R2:W3:Y:S04]  /*19ef0*/  LDG.E.U16 R26, [R10.64] ;  /* 0x000000040a1a7981 */ /* 0x0004e8000c1e1500 */
[----:B------:R-:W3:Y:S04]  /*19f00*/  LDL.64 R14, [R1+0x2e78] ;  /* 0x002e7800010e7983 */ /* 0x000ee80000100a00 */
[----:B----4-:R1:W-:Y:S01]  /*19f10*/  STL [R1+0x778], R27 ;  /* 0x0007781b01007387 */ /* 0x0103e20000100800 */
[----:B--2---:R-:W-:-:S03]  /*19f20*/  IMAD.WIDE R10, R0, 0x2, R22 ;  /* 0x00000002000a7825 */ /* 0x004fc600078e0216 */
[----:B------:R2:W4:Y:S01]  /*19f30*/  LDG.E.U16 R23, [R4.64] ;  /* 0x0000000404177981 */ /* 0x000522000c1e1500 */
[----:B---3--:R-:W-:-:S03]  /*19f40*/  IMAD.WIDE R6, R0, 0x2, R24 ;  /* 0x0000000200067825 */ /* 0x008fc600078e0218 */
[----:B-1----:R1:W3:Y:S04]  /*19f50*/  LDG.E.U16 R27, [R12.64] ;  /* 0x000000040c1b7981 */ /* 0x0022e8000c1e1500 */
[----:B------:R1:W-:Y:S04]  /*19f60*/  STL [R1+0x774], R21 ;  /* 0x0007741501007387 */ /* 0x0003e80000100800 */
[----:B------:R-:W4:Y:S01]  /*19f70*/  LDL.64 R24, [R1+0x2e68] ;  /* 0x002e680001187983 */ /* 0x000f220000100a00 */
[----:B0-----:R-:W-:-:S03]  /*19f80*/  IMAD.WIDE R8, R0, 0x2, R2 ;  /* 0x0000000200087825 */ /* 0x001fc600078e0202 */
[----:B------:R-:W4:Y:S04]  /*19f90*/  LDL.64 R16, [R1+0x2e70] ;  /* 0x002e700001107983 */ /* 0x000f280000100a00 */
[----:B-1----:R-:W4:Y:S01]  /*19fa0*/  LDL.64 R20, [R1+0x24c8] ;  /* 0x0024c80001147983 */ /* 0x002f220000100a00 */
[----:B------:R-:W-:-:S03]  /*19fb0*/  IMAD.WIDE R12, R0, 0x2, R18 ;  /* 0x00000002000c7825 */ /* 0x000fc600078e0212 */
[----:B------:R-:W4:Y:S04]  /*19fc0*/  LDL.64 R2, [R1+0x2e60] ;  /* 0x002e600001027983 */ /* 0x000f280000100a00 */
[----:B------:R0:W-:Y:S04]  /*19fd0*/  STL [R1+0x770], R28 ;  /* 0x0007701c01007387 */ /* 0x0001e80000100800 */
[----:B------:R1:W-:Y:S04]  /*19fe0*/  STL [R1+0x76c], R29 ;  /* 0x00076c1d01007387 */ /* 0x0003e80000100800 */
[----:B------:R2:W-:Y:S04]  /*19ff0*/  STL [R1+0x768], R26 ;  /* 0x0007681a01007387 */ /* 0x0005e80000100800 */
[----:B0-----:R0:W4:Y:S04]  /*1a000*/  LDG.E.U16 R28, [R6.64] ;  /* 0x00000004061c7981 */ /* 0x001128000c1e1500 */
[----:B-1----:R1:W4:Y:S01]  /*1a010*/  LDG.E.U16 R29, [R8.64] ;  /* 0x00000004081d7981 */ /* 0x002322000c1e1500 */
[----:B--2---:R-:W-:-:S03]  /*1a020*/  IMAD.WIDE R4, R0, 0x2, R14 ;  /* 0x0000000200047825 */ /* 0x004fc600078e020e */
[----:B------:R2:W4:Y:S04]  /*1a030*/  LDG.E.U16 R26, [R10.64] ;  /* 0x000000040a1a7981 */ /* 0x000528000c1e1500 */
[----:B------:R-:W4:Y:S04]  /*1a040*/  LDL.64 R18, [R1+0x24c0] ;  /* 0x0024c00001127983 */ /* 0x000f280000100a00 */
[----:B---3--:R3:W-:Y:S04]  /*1a050*/  STL [R1+0x764], R27 ;  /* 0x0007641b01007387 */ /* 0x0087e80000100800 */
[----:B----4-:R4:W-:Y:S01]  /*1a060*/  STL [R1+0x760], R23 ;  /* 0x0007601701007387 */ /* 0x0109e20000100800 */
[----:B--2---:R-:W-:-:S03]  /*1a070*/  IMAD.WIDE R10, R0, 0x2, R24 ;  /* 0x00000002000a7825 */ /* 0x004fc600078e0218 */
[----:B------:R-:W2:Y:S04]  /*1a080*/  LDL.64 R14, [R1+0x2e50] ;  /* 0x002e5000010e7983 */ /* 0x000ea80000100a00 */
[----:B---3--:R3:W2:Y:S01]  /*1a090*/  LDG.E.U16 R27, [R12.64] ;  /* 0x000000040c1b7981 */ /* 0x0086a2000c1e1500 */
[----:B0-----:R-:W-:-:S03]  /*1a0a0*/  IMAD.WIDE R6, R0, 0x2, R20 ;  /* 0x0000000200067825 */ /* 0x001fc600078e0214 */
[----:B----4-:R-:W4:Y:S04]  /*1a0b0*/  LDL.64 R22, [R1+0x2e58] ;  /* 0x002e580001167983 */ /* 0x010f280000100a00 */
[----:B------:R-:W4:Y:S04]  /*1a0c0*/  LDL.64 R20, [R1+0x2e48] ;  /* 0x002e480001147983 */ /* 0x000f280000100a00 */
[----:B------:R0:W4:Y:S01]  /*1a0d0*/  LDG.E.U16 R25, [R4.64] ;  /* 0x0000000404197981 */ /* 0x000122000c1e1500 */
[----:B-1----:R-:W-:-:S03]  /*1a0e0*/  IMAD.WIDE R8, R0, 0x2, R16 ;  /* 0x0000000200087825 */ /* 0x002fc600078e0210 */
[----:B------:R-:W4:Y:S01]  /*1a0f0*/  LDL.64 R16, [R1+0x24b8] ;  /* 0x0024b80001107983 */ /* 0x000f220000100a00 */
[----:B---3--:R-:W-:-:S03]  /*1a100*/  IMAD.WIDE R12, R0, 0x2, R2 ;  /* 0x00000002000c7825 */ /* 0x008fc600078e0202 */
[----:B------:R1:W-:Y:S04]  /*1a110*/  STL [R1+0x75c], R28 ;  /* 0x00075c1c01007387 */ /* 0x0003e80000100800 */
[----:B------:R3:W-:Y:S04]  /*1a120*/  STL [R1+0x758], R29 ;  /* 0x0007581d01007387 */ /* 0x0007e80000100800 */
[----:B------:R0:W-:Y:S04]  /*1a130*/  STL [R1+0x754], R26 ;  /* 0x0007541a01007387 */ /* 0x0001e80000100800 */
[----:B-1----:R4:W4:Y:S04]  /*1a140*/  LDG.E.U16 R28, [R6.64] ;  /* 0x00000004061c7981 */ /* 0x002928000c1e1500 */
[----:B---3--:R1:W3:Y:S01]  /*1a150*/  LDG.E.U16 R29, [R8.64] ;  /* 0x00000004081d7981 */ /* 0x0082e2000c1e1500 */
[----:B0-----:R-:W-:-:S03]  /*1a160*/  IMAD.WIDE R4, R0, 0x2, R18 ;  /* 0x0000000200047825 */ /* 0x001fc600078e0212 */
[----:B------:R0:W3:Y:S04]  /*1a170*/  LDG.E.U16 R26, [R10.64] ;  /* 0x000000040a1a7981 */ /* 0x0000e8000c1e1500 */
[----:B------:R-:W3:Y:S04]  /*1a180*/  LDL.64 R2, [R1+0x2e40] ;  /* 0x002e400001027983 */ /* 0x000ee80000100a00 */
[----:B--2---:R2:W-:Y:S01]  /*1a190*/  STL [R1+0x750], R27 ;  /* 0x0007501b01007387 */ /* 0x0045e20000100800 */
[----:B----4-:R-:W-:-:S03]  /*1a1a0*/  IMAD.WIDE R6, R0, 0x2, R22 ;  /* 0x0000000200067825 */ /* 0x010fc600078e0216 */
[----:B--2---:R2:W4:Y:S01]  /*1a1b0*/  LDG.E.U16 R27, [R12.64] ;  /* 0x000000040c1b7981 */ /* 0x004522000c1e1500 */
[----:B0-----:R-:W-:-:S03]  /*1a1c0*/  IMAD.WIDE R10, R0, 0x2, R20 ;  /* 0x00000002000a7825 */ /* 0x001fc600078e0214 */
[----:B------:R0:W-:Y:S04]  /*1a1d0*/  STL [R1+0x74c], R25 ;  /* 0x00074c1901007387 */ /* 0x0001e80000100800 */
[----:B------:R-:W4:Y:S04]  /*1a1e0*/  LDL.64 R22, [R1+0x24b0] ;  /* 0x0024b00001167983 */ /* 0x000f280000100a00 */
[----:B------:R3:W4:Y:S04]  /*1a1f0*/  LDG.E.U16 R21, [R4.64] ;  /* 0x0000000404157981 */ /* 0x000728000c1e1500 */
[----:B0-----:R-:W4:Y:S01]  /*1a200*/  LDL.64 R24, [R1+0x2e38] ;  /* 0x002e380001187983 */ /* 0x001f220000100a00 */
[----:B-1----:R-:W-:-:S03]  /*1a210*/  IMAD.WIDE R8, R0, 0x2, R14 ;  /* 0x0000000200087825 */ /* 0x002fc600078e020e */
[----:B------:R-:W4:Y:S01]  /*1a220*/  LDL.64 R18, [R1+0x2e30] ;  /* 0x002e300001127983 */ /* 0x000f220000100a00 */
[----:B--2---:R-:W-:-:S03]  /*1a230*/  IMAD.WIDE R12, R0, 0x2, R16 ;  /* 0x00000002000c7825 */ /* 0x004fc600078e0210 */
[----:B------:R-:W2:Y:S04]  /*1a240*/  LDL.64 R14, [R1+0x2e28] ;  /* 0x002e2800010e7983 */ /* 0x000ea80000100a00 */
[----:B------:R0:W-:Y:S04]  /*1a250*/  STL [R1+0x748], R28 ;  /* 0x0007481c01007387 */ /* 0x0001e80000100800 */
[----:B---3--:R1:W-:Y:S04]  /*1a260*/  STL [R1+0x744], R29 ;  /* 0x0007441d01007387 */ /* 0x0083e80000100800 */
[----:B------:R3:W-:Y:S04]  /*1a270*/  STL [R1+0x740], R26 ;  /* 0x0007401a01007387 */ /* 0x0007e80000100800 */
[----:B0-----:R0:W2:Y:S04]  /*1a280*/  LDG.E.U16 R28, [R6.64] ;  /* 0x00000004061c7981 */ /* 0x0010a8000c1e1500 */
[----:B-1----:R1:W2:Y:S01]  /*1a290*/  LDG.E.U16 R29, [R8.64] ;  /* 0x00000004081d7981 */ /* 0x0022a2000c1e1500 */
[----:B------:R-:W-:-:S03]  /*1a2a0*/  IMAD.WIDE R4, R0, 0x2, R2 ;  /* 0x0000000200047825 */ /* 0x000fc600078e0202 */
[----:B---3--:R3:W2:Y:S04]  /*1a2b0*/  LDG.E.U16 R26, [R10.64] ;  /* 0x000000040a1a7981 */ /* 0x0086a8000c1e1500 */
[----:B------:R-:W2:Y:S04]  /*1a2c0*/  LDL.64 R16, [R1+0x2e20] ;  /* 0x002e200001107983 */ /* 0x000ea80000100a00 */
[----:B----4-:R4:W-:Y:S04]  /*1a2d0*/  STL [R1+0x73c], R27 ;  /* 0x00073c1b01007387 */ /* 0x0109e80000100800 */
[----:B----4-:R2:W4:Y:S01]  /*1a2e0*/  LDG.E.U16 R27, [R12.64] ;  /* 0x000000040c1b7981 */ /* 0x010522000c1e1500 */
[----:B---3--:R-:W-:-:S03]  /*1a2f0*/  IMAD.WIDE R10, R0, 0x2, R22 ;  /* 0x00000002000a7825 */ /* 0x008fc600078e0216 */
[----:B------:R3:W-:Y:S01]  /*1a300*/  STL [R1+0x738], R21 ;  /* 0x0007381501007387 */ /* 0x0007e20000100800 */
[----:B0-----:R-:W-:-:S03]  /*1a310*/  IMAD.WIDE R6, R0, 0x2, R24 ;  /* 0x0000000200067825 */ /* 0x001fc600078e0218 */
[----:B------:R-:W4:Y:S04]  /*1a320*/  LDL.64 R24, [R1+0x2e10] ;  /* 0x002e100001187983 */ /* 0x000f280000100a00 */
[----:B------:R0:W4:Y:S04]  /*1a330*/  LDG.E.U16 R23, [R4.64] ;  /* 0x0000000404177981 */ /* 0x000128000c1e1500 */
[----:B---3--:R-:W3:Y:S01]  /*1a340*/  LDL.64 R20, [R1+0x2e18] ;  /* 0x002e180001147983 */ /* 0x008ee20000100a00 */
[----:B-1----:R-:W-:-:S03]  /*1a350*/  IMAD.WIDE R8, R0, 0x2, R18 ;  /* 0x0000000200087825 */ /* 0x002fc600078e0212 */
[----:B------:R-:W3:Y:S01]  /*1a360*/  LDL.64 R2, [R1+0x24a8] ;  /* 0x0024a80001027983 */ /* 0x000ee20000100a00 */
[----:B--2---:R-:W-:-:S03]  /*1a370*/  IMAD.WIDE R12, R0, 0x2, R14 ;  /* 0x00000002000c7825 */ /* 0x004fc600078e020e */
[----:B------:R-:W2:Y:S04]  /*1a380*/  LDL.64 R18, [R1+0x2e08] ;  /* 0x002e080001127983 */ /* 0x000ea80000100a00 */
[----:B------:R1:W-:Y:S04]  /*1a390*/  STL [R1+0x734], R28 ;  /* 0x0007341c01007387 */ /* 0x0003e80000100800 */
[----:B------:R0:W-:Y:S04]  /*1a3a0*/  STL [R1+0x730], R29 ;  /* 0x0007301d01007387 */ /* 0x0001e80000100800 */
[----:B------:R0:W-:Y:S04]  /*1a3b0*/  STL [R1+0x72c], R26 ;  /* 0x00072c1a01007387 */ /* 0x0001e80000100800 */
[----:B-1----:R3:W2:Y:S04]  /*1a3c0*/  LDG.E.U16 R28, [R6.64] ;  /* 0x00000004061c7981 */ /* 0x0026a8000c1e1500 */
[----:B0-----:R0:W2:Y:S01]  /*1a3d0*/  LDG.E.U16 R29, [R8.64] ;  /* 0x00000004081d7981 */ /* 0x0010a2000c1e1500 */
[----:B------:R-:W-:-:S03]  /*1a3e0*/  IMAD.WIDE R4, R0, 0x2, R16 ;  /* 0x0000000200047825 */ /* 0x000fc600078e0210 */
[----:B------:R1:W2:Y:S04]  /*1a3f0*/  LDG.E.U16 R26, [R10.64] ;  /* 0x000000040a1a7981 */ /* 0x0002a8000c1e1500 */
[----:B------:R-:W2:Y:S04]  /*1a400*/  LDL.64 R14, [R1+0x2e00] ;  /* 0x002e0000010e7983 */ /* 0x000ea80000100a00 */
[----:B----4-:R4:W-:Y:S04]  /*1a410*/  STL [R1+0x728], R27 ;  /* 0x0007281b01007387 */ /* 0x0109e80000100800 */
[----:B----4-:R2:W4:Y:S01]  /*1a420*/  LDG.E.U16 R27, [R12.64] ;  /* 0x000000040c1b7981 */ /* 0x010522000c1e1500 */
[----:B-1----:R-:W-:-:S03]  /*1a430*/  IMAD.WIDE R10, R0, 0x2, R24 ;  /* 0x00000002000a7825 */ /* 0x002fc600078e0218 */
[----:B------:R1:W-:Y:S01]  /*1a440*/  STL [R1+0x724], R23 ;  /* 0x0007241701007387 */ /* 0x0003e20000100800 */
[----:B---3--:R-:W-:-:S03]  /*1a450*/  IMAD.WIDE R6, R0, 0x2, R20 ;  /* 0x0000000200067825 */ /* 0x008fc600078e0214 */
[----:B------:R-:W3:Y:S04]  /*1a460*/  LDL.64 R20, [R1+0x2df0] ;  /* 0x002df00001147983 */ /* 0x000ee80000100a00 */
[----:B------:R2:W3:Y:S04]  /*1a470*/  LDG.E.U16 R25, [R4.64] ;  /* 0x0000000404197981 */ /* 0x0004e8000c1e1500 */
[----:B-1----:R-:W3:Y:S01]  /*1a480*/  LDL.64 R22, [R1+0x24a0] ;  /* 0x0024a00001167983 */ /* 0x002ee20000100a00 */
[----:B0-----:R-:W-:-:S03]  /*1a490*/  IMAD.WIDE R8, R0, 0x2, R2 ;  /* 0x0000000200087825 */ /* 0x001fc600078e0202 */
[----:B------:R-:W3:Y:S01]  /*1a4a0*/  LDL.64 R16, [R1+0x2df8] ;  /* 0x002df80001107983 */ /* 0x000ee20000100a00 */
[----:B--2---:R-:W-:-:S03]  /*1a4b0*/  IMAD.WIDE R12, R0, 0x2, R18 ;  /* 0x00000002000c7825 */ /* 0x004fc600078e0212 */
[----:B------:R-:W2:Y:S04]  /*1a4c0*/  LDL.64 R2, [R1+0x2de8] ;  /* 0x002de80001027983 */ /* 0x000ea80000100a00 */
[----:B------:R0:W-:Y:S04]  /*1a4d0*/  STL [R1+0x720], R28 ;  /* 0x0007201c01007387 */ /* 0x0001e80000100800 */
[----:B------:R1:W-:Y:S04]  /*1a4e0*/  STL [R1+0x71c], R29 ;  /* 0x00071c1d01007387 */ /* 0x0003e80000100800 */
[----:B------:R1:W-:Y:S04]  /*1a4f0*/  STL [R1+0x718], R26 ;  /* 0x0007181a01007387 */ /* 0x0003e80000100800 */
[----:B0-----:R0:W2:Y:S04]  /*1a500*/  LDG.E.U16 R28, [R6.64] ;  /* 0x00000004061c7981 */ /* 0x0010a8000c1e1500 */
[----:B-1----:R1:W2:Y:S01]  /*1a510*/  LDG.E.U16 R29, [R8.64] ;  /* 0x00000004081d7981 */ /* 0x0022a2000c1e1500 */
[----:B------:R-:W-:-:S03]  /*1a520*/  IMAD.WIDE R4, R0, 0x2, R14 ;  /* 0x0000000200047825 */ /* 0x000fc600078e020e */
[----:B------:R3:W2:Y:S04]  /*1a530*/  LDG.E.U16 R26, [R10.64] ;  /* 0x000000040a1a7981 */ /* 0x0006a8000c1e1500 */
        /* <DEDUP_REMOVED lines=881> */
[----:B----4-:R4:W-:Y:S04]  /*1dc50*/  STL [R1+0x3a4], R27 ;  /* 0x0003a41b01007387 */ /* 0x0109e80000100800 */
[----:B----4-:R4:W2:Y:S01]  /*1dc60*/  LDG.E.U16 R27, [R12.64] ;  /* 0x000000040c1b7981 */ /* 0x0108a2000c1e1500 */
[----:B---3--:R-:W-:-:S03]  /*1dc70*/  IMAD.WIDE R10, R0, 0x2, R24 ;  /* 0x00000002000a7825 */ /* 0x008fc600078e0218 */
[----:B------:R3:W-:Y:S01]  /*1dc80*/  STL [R1+0x3a0], R23 ;  /* 0x0003a01701007387 */ /* 0x0007e20000100800 */
[----:B0-----:R-:W-:-:S03]  /*1dc90*/  IMAD.WIDE R6, R0, 0x2, R20 ;  /* 0x0000000200067825 */ /* 0x001fc600078e0214 */
[----:B------:R-:W2:Y:S04]  /*1dca0*/  LDL.64 R20, [R1+0x28a8] ;  /* 0x0028a80001147983 */ /* 0x000ea80000100a00 */
[----:B------:R0:W2:Y:S04]  /*1dcb0*/  LDG.E.U16 R25, [R4.64] ;  /* 0x0000000404197981 */ /* 0x0000a8000c1e1500 */
[----:B---3--:R-:W3:Y:S01]  /*1dcc0*/  LDL.64 R22, [R1+0x28b8] ;  /* 0x0028b80001167983 */ /* 0x008ee20000100a00 */
[----:B-1----:R-:W-:-:S03]  /*1dcd0*/  IMAD.WIDE R8, R0, 0x2, R16 ;  /* 0x0000000200087825 */ /* 0x002fc600078e0210 */
[----:B------:R-:W3:Y:S01]  /*1dce0*/  LDL.64 R14, [R1+0x28b0] ;  /* 0x0028b000010e7983 */ /* 0x000ee20000100a00 */
[----:B----4-:R-:W-:-:S03]  /*1dcf0*/  IMAD.WIDE R12, R0, 0x2, R2 ;  /* 0x00000002000c7825 */ /* 0x010fc600078e0202 */
[----:B------:R-:W3:Y:S04]  /*1dd00*/  LDL.64 R16, [R1+0x22d8] ;  /* 0x0022d80001107983 */ /* 0x000ee80000100a00 */
        /* <DEDUP_REMOVED lines=8> */
[----:B--2---:R2:W-:Y:S04]  /*1dd90*/  STL [R1+0x390], R27 ;  /* 0x0003901b01007387 */ /* 0x0045e80000100800 */
[----:B--2---:R2:W4:Y:S01]  /*1dda0*/  LDG.E.U16 R27, [R12.64] ;  /* 0x000000040c1b7981 */ /* 0x004522000c1e1500 */
        /* <DEDUP_REMOVED lines=230> */
[----:B--2---:R1:W-:Y:S04]  /*1ec10*/  STL [R1+0x2ac], R28 ;  /* 0x0002ac1c01007387 */ /* 0x0043e80000100800 */
[----:B------:R2:W-:Y:S04]  /*1ec20*/  STL [R1+0x2a8], R29 ;  /* 0x0002a81d01007387 */ /* 0x0005e80000100800 */
[----:B------:R2:W-:Y:S04]  /*1ec30*/  STL [R1+0x2a4], R26 ;  /* 0x0002a41a01007387 */ /* 0x0005e80000100800 */
[----:B-1----:R3:W4:Y:S04]  /*1ec40*/  LDG.E.U16 R28, [R6.64] ;  /* 0x00000004061c7981 */ /* 0x002728000c1e1500 */
[----:B--2---:R1:W4:Y:S01]  /*1ec50*/  LDG.E.U16 R29, [R8.64] ;  /* 0x00000004081d7981 */ /* 0x004322000c1e1500 */
[----:B0-----:R-:W-:-:S03]  /*1ec60*/  IMAD.WIDE R4, R0, 0x2, R18 ;  /* 0x0000000200047825 */ /* 0x001fc600078e0212 */
[----:B------:R0:W4:Y:S04]  /*1ec70*/  LDG.E.U16 R26, [R10.64] ;  /* 0x000000040a1a7981 */ /* 0x000128000c1e1500 */
[----:B------:R-:W4:Y:S04]  /*1ec80*/  LDL.64 R2, [R1+0x2738] ;  /* 0x0027380001027983 */ /* 0x000f280000100a00 */
[----:B------:R0:W-:Y:S04]  /*1ec90*/  STL [R1+0x2a0], R27 ;  /* 0x0002a01b01007387 */ /* 0x0001e80000100800 */
[----:B0-----:R0:W2:Y:S01]  /*1eca0*/  LDG.E.U16 R27, [R12.64] ;  /* 0x000000040c1b7981 */ /* 0x0010a2000c1e1500 */
[----:B------:R-:W-:-:S03]  /*1ecb0*/  IMAD.WIDE R10, R0, 0x2, R20 ;  /* 0x00000002000a7825 */ /* 0x000fc600078e0214 */
[----:B------:R0:W-:Y:S01]  /*1ecc0*/  STL [R1+0x29c], R25 ;  /* 0x00029c1901007387 */ /* 0x0001e20000100800 */
[----:B---3--:R-:W-:-:S03]  /*1ecd0*/  IMAD.WIDE R6, R0, 0x2, R22 ;  /* 0x0000000200067825 */ /* 0x008fc600078e0216 */
[----:B------:R-:W2:Y:S04]  /*1ece0*/  LDL.64 R22, [R1+0x2258] ;  /* 0x0022580001167983 */ /* 0x000ea80000100a00 */
[----:B------:R4:W2:Y:S04]  /*1ecf0*/  LDG.E.U16 R21, [R4.64] ;  /* 0x0000000404157981 */ /* 0x0008a8000c1e1500 */
[----:B0-----:R-:W2:Y:S01]  /*1ed00*/  LDL.64 R24, [R1+0x2730] ;  /* 0x0027300001187983 */ /* 0x001ea20000100a00 */
[----:B-1----:R-:W-:-:S03]  /*1ed10*/  IMAD.WIDE R8, R0, 0x2, R14 ;  /* 0x0000000200087825 */ /* 0x002fc600078e020e */
[----:B------:R-:W2:Y:S01]  /*1ed20*/  LDL.64 R18, [R1+0x2728] ;  /* 0x0027280001127983 */ /* 0x000ea20000100a00 */
[----:B------:R-:W-:-:S03]  /*1ed30*/  IMAD.WIDE R12, R0, 0x2, R16 ;  /* 0x00000002000c7825 */ /* 0x000fc600078e0210 */
[----:B------:R-:W2:Y:S04]  /*1ed40*/  LDL.64 R14, [R1+0x2720] ;  /* 0x00272000010e7983 */ /* 0x000ea80000100a00 */
[----:B----4-:R0:W-:Y:S04]  /*1ed50*/  STL [R1+0x298], R28 ;  /* 0x0002981c01007387 */ /* 0x0101e80000100800 */
[----:B------:R1:W-:Y:S04]  /*1ed60*/  STL [R1+0x294], R29 ;  /* 0x0002941d01007387 */ /* 0x0003e80000100800 */
[----:B------:R4:W-:Y:S04]  /*1ed70*/  STL [R1+0x290], R26 ;  /* 0x0002901a01007387 */ /* 0x0009e80000100800 */
[----:B0-----:R0:W3:Y:S04]  /*1ed80*/  LDG.E.U16 R28, [R6.64] ;  /* 0x00000004061c7981 */ /* 0x0010e8000c1e1500 */
[----:B-1----:R1:W3:Y:S01]  /*1ed90*/  LDG.E.U16 R29, [R8.64] ;  /* 0x00000004081d7981 */ /* 0x0022e2000c1e1500 */
[----:B------:R-:W-:-:S03]  /*1eda0*/  IMAD.WIDE R4, R0, 0x2, R2 ;  /* 0x0000000200047825 */ /* 0x000fc600078e0202 */
[----:B----4-:R4:W3:Y:S04]  /*1edb0*/  LDG.E.U16 R26, [R10.64] ;  /* 0x000000040a1a7981 */ /* 0x0108e8000c1e1500 */
[----:B------:R-:W3:Y:S04]  /*1edc0*/  LDL.64 R16, [R1+0x2718] ;  /* 0x0027180001107983 */ /* 0x000ee80000100a00 */
[----:B--2---:R2:W-:Y:S04]  /*1edd0*/  STL [R1+0x28c], R27 ;  /* 0x00028c1b01007387 */ /* 0x0045e80000100800 */
[----:B--2---:R2:W3:Y:S01]  /*1ede0*/  LDG.E.U16 R27, [R12.64] ;  /* 0x000000040c1b7981 */ /* 0x0044e2000c1e1500 */
[----:B----4-:R-:W-:-:S03]  /*1edf0*/  IMAD.WIDE R10, R0, 0x2, R22 ;  /* 0x00000002000a7825 */ /* 0x010fc600078e0216 */
[----:B------:R4:W-:Y:S01]  /*1ee00*/  STL [R1+0x288], R21 ;  /* 0x0002881501007387 */ /* 0x0009e20000100800 */
[----:B0-----:R-:W-:-:S03]  /*1ee10*/  IMAD.WIDE R6, R0, 0x2, R24 ;  /* 0x0000000200067825 */ /* 0x001fc600078e0218 */
[----:B------:R-:W3:Y:S04]  /*1ee20*/  LDL.64 R24, [R1+0x2708] ;  /* 0x0027080001187983 */ /* 0x000ee80000100a00 */
[----:B------:R0:W3:Y:S04]  /*1ee30*/  LDG.E.U16 R23, [R4.64] ;  /* 0x0000000404177981 */ /* 0x0000e8000c1e1500 */
[----:B----4-:R-:W4:Y:S01]  /*1ee40*/  LDL.64 R20, [R1+0x2710] ;  /* 0x0027100001147983 */ /* 0x010f220000100a00 */
[----:B-1----:R-:W-:-:S03]  /*1ee50*/  IMAD.WIDE R8, R0, 0x2, R18 ;  /* 0x0000000200087825 */ /* 0x002fc600078e0212 */
[----:B------:R-:W4:Y:S01]  /*1ee60*/  LDL.64 R2, [R1+0x2250] ;  /* 0x0022500001027983 */ /* 0x000f220000100a00 */
[----:B--2---:R-:W-:-:S03]  /*1ee70*/  IMAD.WIDE R12, R0, 0x2, R14 ;  /* 0x00000002000c7825 */ /* 0x004fc600078e020e */
[----:B------:R-:W4:Y:S04]  /*1ee80*/  LDL.64 R18, [R1+0x2700] ;  /* 0x0027000001127983 */ /* 0x000f280000100a00 */
[----:B---3--:R1:W-:Y:S04]  /*1ee90*/  STL [R1+0x284], R28 ;  /* 0x0002841c01007387 */ /* 0x0083e80000100800 */
[----:B------:R3:W-:Y:S04]  /*1eea0*/  STL [R1+0x280], R29 ;  /* 0x0002801d01007387 */ /* 0x0007e80000100800 */
[----:B------:R3:W-:Y:S04]  /*1eeb0*/  STL [R1+0x27c], R26 ;  /* 0x00027c1a01007387 */ /* 0x0007e80000100800 */
[----:B-1----:R4:W2:Y:S04]  /*1eec0*/  LDG.E.U16 R28, [R6.64] ;  /* 0x00000004061c7981 */ /* 0x0028a8000c1e1500 */
[----:B---3--:R1:W2:Y:S01]  /*1eed0*/  LDG.E.U16 R29, [R8.64] ;  /* 0x00000004081d7981 */ /* 0x0082a2000c1e1500 */
[----:B0-----:R-:W-:-:S03]  /*1eee0*/  IMAD.WIDE R4, R0, 0x2, R16 ;  /* 0x0000000200047825 */ /* 0x001fc600078e0210 */
[----:B------:R0:W2:Y:S04]  /*1eef0*/  LDG.E.U16 R26, [R10.64] ;  /* 0x000000040a1a7981 */ /* 0x0000a8000c1e1500 */
[----:B------:R-:W2:Y:S04]  /*1ef00*/  LDL.64 R14, [R1+0x26f8] ;  /* 0x0026f800010e7983 */ /* 0x000ea80000100a00 */
[----:B------:R0:W-:Y:S04]  /*1ef10*/  STL [R1+0x278], R27 ;  /* 0x0002781b01007387 */ /* 0x0001e80000100800 */
[----:B0-----:R0:W3:Y:S01]  /*1ef20*/  LDG.E.U16 R27, [R12.64] ;  /* 0x000000040c1b7981 */ /* 0x0010e2000c1e1500 */
[----:B------:R-:W-:-:S03]  /*1ef30*/  IMAD.WIDE R10, R0, 0x2, R24 ;  /* 0x00000002000a7825 */ /* 0x000fc600078e0218 */
[----:B------:R0:W-:Y:S01]  /*1ef40*/  STL [R1+0x274], R23 ;  /* 0x0002741701007387 */ /* 0x0001e20000100800 */
[----:B----4-:R-:W-:-:S03]  /*1ef50*/  IMAD.WIDE R6, R0, 0x2, R20 ;  /* 0x0000000200067825 */ /* 0x010fc600078e0214 */
[----:B------:R-:W4:Y:S04]  /*1ef60*/  LDL.64 R20, [R1+0x26e8] ;  /* 0x0026e80001147983 */ /* 0x000f280000100a00 */
[----:B------:R2:W4:Y:S04]  /*1ef70*/  LDG.E.U16 R25, [R4.64] ;  /* 0x0000000404197981 */ /* 0x000528000c1e1500 */
[----:B0-----:R-:W4:Y:S01]  /*1ef80*/  LDL.64 R22, [R1+0x2248] ;  /* 0x0022480001167983 */ /* 0x001f220000100a00 */
[----:B-1----:R-:W-:-:S03]  /*1ef90*/  IMAD.WIDE R8, R0, 0x2, R2 ;  /* 0x0000000200087825 */ /* 0x002fc600078e0202 */
[----:B------:R-:W4:Y:S01]  /*1efa0*/  LDL.64 R16, [R1+0x26f0] ;  /* 0x0026f00001107983 */ /* 0x000f220000100a00 */
[----:B------:R-:W-:-:S03]  /*1efb0*/  IMAD.WIDE R12, R0, 0x2, R18 ;  /* 0x00000002000c7825 */ /* 0x000fc600078e0212 */
[----:B------:R-:W4:Y:S04]  /*1efc0*/  LDL.64 R2, [R1+0x26e0] ;  /* 0x0026e00001027983 */ /* 0x000f280000100a00 */
[----:B--2---:R0:W-:Y:S04]  /*1efd0*/  STL [R1+0x270], R28 ;  /* 0x0002701c01007387 */ /* 0x0041e80000100800 */
[----:B------:R1:W-:Y:S04]  /*1efe0*/  STL [R1+0x26c], R29 ;  /* 0x00026c1d01007387 */ /* 0x0003e80000100800 */
[----:B------:R2:W-:Y:S04]  /*1eff0*/  STL [R1+0x268], R26 ;  /* 0x0002681a01007387 */ /* 0x0005e80000100800 */
[----:B0-----:R0:W4:Y:S04]  /*1f000*/  LDG.E.U16 R28, [R6.64] ;  /* 0x00000004061c7981 */ /* 0x001128000c1e1500 */
[----:B-1----:R1:W4:Y:S01]  /*1f010*/  LDG.E.U16 R29, [R8.64] ;  /* 0x00000004081d7981 */ /* 0x002322000c1e1500 */
[----:B------:R-:W-:-:S03]  /*1f020*/  IMAD.WIDE R4, R0, 0x2, R14 ;  /* 0x0000000200047825 */ /* 0x000fc600078e020e */
[----:B--2---:R4:W4:Y:S04]  /*1f030*/  LDG.E.U16 R26, [R10.64] ;  /* 0x000000040a1a7981 */ /* 0x004928000c1e1500 */
[----:B------:R-:W4:Y:S04]  /*1f040*/  LDL.64 R18, [R1+0x2240] ;  /* 0x0022400001127983 */ /* 0x000f280000100a00 */
[----:B---3--:R3:W-:Y:S04]  /*1f050*/  STL [R1+0x264], R27 ;  /* 0x0002641b01007387 */ /* 0x0087e80000100800 */
[----:B---3--:R3:W2:Y:S01]  /*1f060*/  LDG.E.U16 R27, [R12.64] ;  /* 0x000000040c1b7981 */ /* 0x0086a2000c1e1500 */
[----:B----4-:R-:W-:-:S03]  /*1f070*/  IMAD.WIDE R10, R0, 0x2, R20 ;  /* 0x00000002000a7825 */ /* 0x010fc600078e0214 */
[----:B------:R4:W-:Y:S01]  /*1f080*/  STL [R1+0x260], R25 ;  /* 0x0002601901007387 */ /* 0x0009e20000100800 */
[----:B0-----:R-:W-:-:S03]  /*1f090*/  IMAD.WIDE R6, R0, 0x2, R22 ;  /* 0x0000000200067825 */ /* 0x001fc600078e0216 */
[----:B------:R-:W2:Y:S04]  /*1f0a0*/  LDL.64 R22, [R1+0x26c8] ;  /* 0x0026c80001167983 */ /* 0x000ea80000100a00 */
[----:B------:R0:W2:Y:S04]  /*1f0b0*/  LDG.E.U16 R21, [R4.64] ;  /* 0x0000000404157981 */ /* 0x0000a8000c1e1500 */
[----:B----4-:R-:W4:Y:S01]  /*1f0c0*/  LDL.64 R24, [R1+0x26d8] ;  /* 0x0026d80001187983 */ /* 0x010f220000100a00 */
[----:B-1----:R-:W-:-:S03]  /*1f0d0*/  IMAD.WIDE R8, R0, 0x2, R16 ;  /* 0x0000000200087825 */ /* 0x002fc600078e0210 */
[----:B------:R-:W4:Y:S01]  /*1f0e0*/  LDL.64 R14, [R1+0x26d0] ;  /* 0x0026d000010e7983 */ /* 0x000f220000100a00 */
[----:B---3--:R-:W-:-:S03]  /*1f0f0*/  IMAD.WIDE R12, R0, 0x2, R2 ;  /* 0x00000002000c7825 */ /* 0x008fc600078e0202 */
[----:B------:R-:W4:Y:S04]  /*1f100*/  LDL.64 R16, [R1+0x2238] ;  /* 0x0022380001107983 */ /* 0x000f280000100a00 */
[----:B------:R1:W-:Y:S04]  /*1f110*/  STL [R1+0x25c], R28 ;  /* 0x00025c1c01007387 */ /* 0x0003e80000100800 */
[----:B------:R0:W-:Y:S04]  /*1f120*/  STL [R1+0x258], R29 ;  /* 0x0002581d01007387 */ /* 0x0001e80000100800 */
[----:B------:R0:W-:Y:S04]  /*1f130*/  STL [R1+0x254], R26 ;  /* 0x0002541a01007387 */ /* 0x0001e80000100800 */
[----:B-1----:R4:W3:Y:S04]  /*1f140*/  LDG.E.U16 R28, [R6.64] ;  /* 0x00000004061c7981 */ /* 0x0028e8000c1e1500 */
[----:B0-----:R0:W3:Y:S01]  /*1f150*/  LDG.E.U16 R29, [R8.64] ;  /* 0x00000004081d7981 */ /* 0x0010e2000c1e1500 */
[----:B------:R-:W-:-:S03]  /*1f160*/  IMAD.WIDE R4, R0, 0x2, R18 ;  /* 0x0000000200047825 */ /* 0x000fc600078e0212 */
[----:B------:R1:W3:Y:S04]  /*1f170*/  LDG.E.U16 R26, [R10.64] ;  /* 0x000000040a1a7981 */ /* 0x0002e8000c1e1500 */
[----:B------:R-:W3:Y:S04]  /*1f180*/  LDL.64 R2, [R1+0x26c0] ;  /* 0x0026c00001027983 */ /* 0x000ee80000100a00 */
[----:B--2---:R2:W-:Y:S04]  /*1f190*/  STL [R1+0x250], R27 ;  /* 0x0002501b01007387 */ /* 0x0045e80000100800 */
[----:B--2---:R2:W3:Y:S01]  /*1f1a0*/  LDG.E.U16 R27, [R12.64] ;  /* 0x000000040c1b7981 */ /* 0x0044e2000c1e1500 */
[----:B-1----:R-:W-:-:S03]  /*1f1b0*/  IMAD.WIDE R10, R0, 0x2, R22 ;  /* 0x00000002000a7825 */ /* 0x002fc600078e0216 */
[----:B------:R1:W-:Y:S01]  /*1f1c0*/  STL [R1+0x24c], R21 ;  /* 0x00024c1501007387 */ /* 0x0003e20000100800 */
[----:B----4-:R-:W-:-:S03]  /*1f1d0*/  IMAD.WIDE R6, R0, 0x2, R24 ;  /* 0x0000000200067825 */ /* 0x010fc600078e0218 */
[----:B------:R-:W4:Y:S04]  /*1f1e0*/  LDL.64 R24, [R1+0x2230] ;  /* 0x0022300001187983 */ /* 0x000f280000100a00 */
[----:B------:R3:W4:Y:S04]  /*1f1f0*/  LDG.E.U16 R23, [R4.64] ;  /* 0x0000000404177981 */ /* 0x000728000c1e1500 */
[----:B-1----:R-:W4:Y:S01]  /*1f200*/  LDL.64 R20, [R1+0x26b8] ;  /* 0x0026b80001147983 */ /* 0x002f220000100a00 */
[----:B0-----:R-:W-:-:S03]  /*1f210*/  IMAD.WIDE R8, R0, 0x2, R14 ;  /* 0x0000000200087825 */ /* 0x001fc600078e020e */
[----:B------:R-:W4:Y:S01]  /*1f220*/  LDL.64 R18, [R1+0x26b0] ;  /* 0x0026b00001127983 */ /* 0x000f220000100a00 */
[----:B--2---:R-:W-:-:S03]  /*1f230*/  IMAD.WIDE R12, R0, 0x2, R16 ;  /* 0x00000002000c7825 */ /* 0x004fc600078e0210 */
[----:B------:R-:W4:Y:S04]  /*1f240*/  LDL.64 R14, [R1+0x26a8] ;  /* 0x0026a800010e7983 */ /* 0x000f280000100a00 */
[----:B---3--:R0:W-:Y:S04]  /*1f250*/  STL [R1+0x248], R28 ;  /* 0x0002481c01007387 */ /* 0x0081e80000100800 */
[----:B------:R1:W-:Y:S04]  /*1f260*/  STL [R1+0x244], R29 ;  /* 0x0002441d01007387 */ /* 0x0003e80000100800 */
[----:B------:R3:W-:Y:S04]  /*1f270*/  STL [R1+0x240], R26 ;  /* 0x0002401a01007387 */ /* 0x0007e80000100800 */
[----:B0-----:R0:W2:Y:S04]  /*1f280*/  LDG.E.U16 R28, [R6.64] ;  /* 0x00000004061c7981 */ /* 0x0010a8000c1e1500 */
[----:B-1----:R1:W2:Y:S01]  /*1f290*/  LDG.E.U16 R29, [R8.64] ;  /* 0x00000004081d7981 */ /* 0x0022a2000c1e1500 */
[----:B------:R-:W-:-:S03]  /*1f2a0*/  IMAD.WIDE R4, R0, 0x2, R2 ;  /* 0x0000000200047825 */ /* 0x000fc600078e0202 */
[----:B---3--:R4:W2:Y:S04]  /*1f2b0*/  LDG.E.U16 R26, [R10.64] ;  /* 0x000000040a1a7981 */ /* 0x0088a8000c1e1500 */
[----:B------:R-:W2:Y:S04]  /*1f2c0*/  LDL.64 R16, [R1+0x26a0] ;  /* 0x0026a00001107983 */ /* 0x000ea80000100a00 */
[----:B------:R0:W-:Y:S04]  /*1f2d0*/  STL [R1+0x23c], R27 ;  /* 0x00023c1b01007387 */ /* 0x0001e80000100800 */
[----:B0-----:R0:W3:Y:S01]  /*1f2e0*/  LDG.E.U16 R27, [R12.64] ;  /* 0x000000040c1b7981 */ /* 0x0010e2000c1e1500 */
[----:B----4-:R-:W-:-:S03]  /*1f2f0*/  IMAD.WIDE R10, R0, 0x2, R24 ;  /* 0x00000002000a7825 */ /* 0x010fc600078e0218 */
[----:B------:R4:W-:Y:S01]  /*1f300*/  STL [R1+0x238], R23 ;  /* 0x0002381701007387 */ /* 0x0009e20000100800 */
[----:B------:R-:W-:-:S03]  /*1f310*/  IMAD.WIDE R6, R0, 0x2, R20 ;  /* 0x0000000200067825 */ /* 0x000fc600078e0214 */
[----:B------:R-:W3:Y:S04]  /*1f320*/  LDL.64 R20, [R1+0x2690] ;  /* 0x0026900001147983 */ /* 0x000ee80000100a00 */
[----:B------:R2:W3:Y:S04]  /*1f330*/  LDG.E.U16 R25, [R4.64] ;  /* 0x0000000404197981 */ /* 0x0004e8000c1e1500 */
[----:B----4-:R-:W3:Y:S01]  /*1f340*/  LDL.64 R22, [R1+0x2698] ;  /* 0x0026980001167983 */ /* 0x010ee20000100a00 */
[----:B-1----:R-:W-:-:S03]  /*1f350*/  IMAD.WIDE R8, R0, 0x2, R18 ;  /* 0x0000000200087825 */ /* 0x002fc600078e0212 */
[----:B------:R-:W3:Y:S01]  /*1f360*/  LDL.64 R2, [R1+0x2228] ;  /* 0x0022280001027983 */ /* 0x000ee20000100a00 */
[----:B0-----:R-:W-:-:S03]  /*1f370*/  IMAD.WIDE R12, R0, 0x2, R14 ;  /* 0x00000002000c7825 */ /* 0x001fc600078e020e */
[----:B------:R-:W3:Y:S04]  /*1f380*/  LDL.64 R18, [R1+0x2688] ;  /* 0x0026880001127983 */ /* 0x000ee80000100a00 */
        /* <DEDUP_REMOVED lines=10> */
[----:B-1----:R-:W-:-:S03]  /*1f430*/  IMAD.WIDE R10, R0, 0x2, R20 ;  /* 0x00000002000a7825 */ /* 0x002fc600078e0214 */
[----:B------:R1:W-:Y:S01]  /*1f440*/  STL [R1+0x224], R25 ;  /* 0x0002241901007387 */ /* 0x0003e20000100800 */
[----:B------:R-:W-:-:S03]  /*1f450*/  IMAD.WIDE R6, R0, 0x2, R22 ;  /* 0x0000000200067825 */ /* 0x000fc600078e0216 */
[----:B------:R-:W2:Y:S04]  /*1f460*/  LDL.64 R22, [R1+0x2670] ;  /* 0x0026700001167983 */ /* 0x000ea80000100a00 */
[----:B------:R4:W2:Y:S04]  /*1f470*/  LDG.E.U16 R21, [R4.64] ;  /* 0x0000000404157981 */ /* 0x0008a8000c1e1500 */
[----:B-1----:R-:W2:Y:S01]  /*1f480*/  LDL.64 R24, [R1+0x2220] ;  /* 0x0022200001187983 */ /* 0x002ea20000100a00 */
[----:B0-----:R-:W-:-:S03]  /*1f490*/  IMAD.WIDE R8, R0, 0x2, R2 ;  /* 0x0000000200087825 */ /* 0x001fc600078e0202 */
[----:B------:R-:W2:Y:S01]  /*1f4a0*/  LDL.64 R16, [R1+0x2678] ;  /* 0x0026780001107983 */ /* 0x000ea20000100a00 */
[----:B---3--:R-:W-:-:S03]  /*1f4b0*/  IMAD.WIDE R12, R0, 0x2, R18 ;  /* 0x00000002000c7825 */ /* 0x008fc600078e0212 */
        /* <DEDUP_REMOVED lines=34> */
[----:B------:R-:W2:Y:S04]  /*1f6e0*/  LDL.64 R20, [R1+0x2208] ;  /* 0x0022080001147983 */ /* 0x000ea80000100a00 */
[----:B------:R2:W2:Y:S04]  /*1f6f0*/  LDG.E.U16 R25, [R4.64] ;  /* 0x0000000404197981 */ /* 0x0004a8000c1e1500 */
[----:B0-----:R-:W2:Y:S01]  /*1f700*/  LDL.64 R22, [R1+0x2640] ;  /* 0x0026400001167983 */ /* 0x001ea20000100a00 */
[----:B-1----:R-:W-:-:S03]  /*1f710*/  IMAD.WIDE R8, R0, 0x2, R14 ;  /* 0x0000000200087825 */ /* 0x002fc600078e020e */
[----:B------:R-:W2:Y:S01]  /*1f720*/  LDL.64 R18, [R1+0x2638] ;  /* 0x0026380001127983 */ /* 0x000ea20000100a00 */
[----:B------:R-:W-:-:S03]  /*1f730*/  IMAD.WIDE R12, R0, 0x2, R16 ;  /* 0x00000002000c7825 */ /* 0x000fc600078e0210 */
[----:B------:R-:W2:Y:S04]  /*1f740*/  LDL.64 R14, [R1+0x2600] ;  /* 0x00260000010e7983 */ /* 0x000ea80000100a00 */
        /* <DEDUP_REMOVED lines=9> */
[----:B---3--:R3:W4:Y:S01]  /*1f7e0*/  LDG.E.U16 R27, [R12.64] ;  /* 0x000000040c1b7981 */ /* 0x008722000c1e1500 */
[----:B--2---:R-:W-:-:S03]  /*1f7f0*/  IMAD.WIDE R10, R0, 0x2, R20 ;  /* 0x00000002000a7825 */ /* 0x004fc600078e0214 */
[----:B------:R2:W-:Y:S01]  /*1f800*/  STL [R1+0x1e8], R25 ;  /* 0x0001e81901007387 */ /* 0x0005e20000100800 */
[----:B0-----:R-:W-:-:S03]  /*1f810*/  IMAD.WIDE R6, R0, 0x2, R22 ;  /* 0x0000000200067825 */ /* 0x001fc600078e0216 */
[----:B------:R-:W4:Y:S04]  /*1f820*/  LDL.64 R22, [R1+0x2540] ;  /* 0x0025400001167983 */ /* 0x000f280000100a00 */
[----:B------:R0:W4:Y:S04]  /*1f830*/  LDG.E.U16 R21, [R4.64] ;  /* 0x0000000404157981 */ /* 0x000128000c1e1500 */
[----:B--2---:R-:W2:Y:S01]  /*1f840*/  LDL.64 R24, [R1+0x25f0] ;  /* 0x0025f00001187983 */ /* 0x004ea20000100a00 */
[----:B-1----:R-:W-:-:S03]  /*1f850*/  IMAD.WIDE R8, R0, 0x2, R18 ;  /* 0x0000000200087825 */ /* 0x002fc600078e0212 */
[----:B------:R-:W2:Y:S01]  /*1f860*/  LDL.64 R2, [R1+0x21f0] ;  /* 0x0021f00001027983 */ /* 0x000ea20000100a00 */
[----:B---3--:R-:W-:-:S03]  /*1f870*/  IMAD.WIDE R12, R0, 0x2, R14 ;  /* 0x00000002000c7825 */ /* 0x008fc600078e020e */
[----:B------:R-:W2:Y:S04]  /*1f880*/  LDL.64 R18, [R1+0x2538] ;  /* 0x0025380001127983 */ /* 0x000ea80000100a00 */
[----:B----4-:R1:W-:Y:S04]  /*1f890*/  STL [R1+0x1e4], R28 ;  /* 0x0001e41c01007387 */ /* 0x0103e80000100800 */
[----:B------:R4:W-:Y:S04]  /*1f8a0*/  STL [R1+0x1e0], R29 ;  /* 0x0001e01d01007387 */ /* 0x0009e80000100800 */
[----:B------:R4:W-:Y:S04]  /*1f8b0*/  STL [R1+0x1dc], R26 ;  /* 0x0001dc1a01007387 */ /* 0x0009e80000100800 */
[----:B-1----:R2:W3:Y:S04]  /*1f8c0*/  LDG.E.U16 R28, [R6.64] ;  /* 0x00000004061c7981 */ /* 0x0024e8000c1e1500 */
[----:B----4-:R1:W3:Y:S01]  /*1f8d0*/  LDG.E.U16 R29, [R8.64] ;  /* 0x00000004081d7981 */ /* 0x0102e2000c1e1500 */
[----:B0-----:R-:W-:-:S03]  /*1f8e0*/  IMAD.WIDE R4, R0, 0x2, R16 ;  /* 0x0000000200047825 */ /* 0x001fc600078e0210 */
[----:B------:R0:W3:Y:S04]  /*1f8f0*/  LDG.E.U16 R26, [R10.64] ;  /* 0x000000040a1a7981 */ /* 0x0000e8000c1e1500 */
[----:B------:R-:W3:Y:S04]  /*1f900*/  LDL.64 R14, [R1+0x2530] ;  /* 0x00253000010e7983 */ /* 0x000ee80000100a00 */
[----:B------:R0:W-:Y:S04]  /*1f910*/  STL [R1+0x1d8], R27 ;  /* 0x0001d81b01007387 */ /* 0x0001e80000100800 */
[----:B0-----:R0:W4:Y:S01]  /*1f920*/  LDG.E.U16 R27, [R12.64] ;  /* 0x000000040c1b7981 */ /* 0x001122000c1e1500 */
[----:B------:R-:W-:-:S03]  /*1f930*/  IMAD.WIDE R10, R0, 0x2, R22 ;  /* 0x00000002000a7825 */ /* 0x000fc600078e0216 */
[----:B------:R0:W-:Y:S01]  /*1f940*/  STL [R1+0x1d4], R21 ;  /* 0x0001d41501007387 */ /* 0x0001e20000100800 */
[----:B--2---:R-:W-:-:S03]  /*1f950*/  IMAD.WIDE R6, R0, 0x2, R24 ;  /* 0x0000000200067825 */ /* 0x004fc600078e0218 */
[----:B------:R-:W3:Y:S04]  /*1f960*/  LDL.64 R24, [R1+0x2108] ;  /* 0x0021080001187983 */ /* 0x000ee80000100a00 */
[----:B------:R3:W3:Y:S04]  /*1f970*/  LDG.E.U16 R23, [R4.64] ;  /* 0x0000000404177981 */ /* 0x0006e8000c1e1500 */
[----:B0-----:R-:W3:Y:S01]  /*1f980*/  LDL.64 R20, [R1+0x21b0] ;  /* 0x0021b00001147983 */ /* 0x001ee20000100a00 */
[----:B-1----:R-:W-:-:S03]  /*1f990*/  IMAD.WIDE R8, R0, 0x2, R2 ;  /* 0x0000000200087825 */ /* 0x002fc600078e0202 */
[----:B------:R-:W3:Y:S01]  /*1f9a0*/  LDL.64 R16, [R1+0x2110] ;  /* 0x0021100001107983 */ /* 0x000ee20000100a00 */
[----:B------:R-:W-:-:S03]  /*1f9b0*/  IMAD.WIDE R12, R0, 0x2, R18 ;  /* 0x00000002000c7825 */ /* 0x000fc600078e0212 */
[----:B------:R-:W3:Y:S04]  /*1f9c0*/  LDL.64 R2, [R1+0x2100] ;  /* 0x0021000001027983 */ /* 0x000ee80000100a00 */
        /* <DEDUP_REMOVED lines=34> */
[----:B------:R4:W2:Y:S01]  /*1fbf0*/  LDG.E.U16 R21, [R4.64] ;  /* 0x0000000404157981 */ /* 0x0008a2000c1e1500 */
[----:B-1----:R-:W-:-:S03]  /*1fc00*/  IMAD.WIDE R8, R0, 0x2, R14 ;  /* 0x0000000200087825 */ /* 0x002fc600078e020e */
[----:B0-----:R-:W2:Y:S01]  /*1fc10*/  LDL.64 R24, [R1+0x2628] ;  /* 0x0026280001187983 */ /* 0x001ea20000100a00 */
[----:B------:R-:W-:-:S03]  /*1fc20*/  IMAD.WIDE R12, R0, 0x2, R16 ;  /* 0x00000002000c7825 */ /* 0x000fc600078e0210 */
[----:B------:R-:W2:Y:S04]  /*1fc30*/  LDL.64 R18, [R1+0x2620] ;  /* 0x0026200001127983 */ /* 0x000ea80000100a00 */
        /* <DEDUP_REMOVED lines=12> */
[----:B------:R4:W-:Y:S04]  /*1fd00*/  STL [R1+0x198], R21 ;  /* 0x0001981501007387 */ /* 0x0009e80000100800 */
[----:B------:R-:W3:Y:S01]  /*1fd10*/  LDG.E.U16 R23, [R4.64] ;  /* 0x0000000404177981 */ /* 0x000ee2000c1e1500 */
[----:B0-----:R-:W-:-:S03]  /*1fd20*/  IMAD.WIDE R6, R0, 0x2, R24 ;  /* 0x0000000200067825 */ /* 0x001fc600078e0218 */
[----:B------:R-:W3:Y:S04]  /*1fd30*/  LDL.64 R2, [R1+0x21f8] ;  /* 0x0021f80001027983 */ /* 0x000ee80000100a00 */
        /* <DEDUP_REMOVED lines=8> */
[----:B0-----:R4:W2:Y:S04]  /*1fdc0*/  LDG.E.U16 R28, [R6.64] ;  /* 0x00000004061c7981 */ /* 0x0018a8000c1e1500 */
[----:B-1----:R0:W2:Y:S04]  /*1fdd0*/  LDG.E.U16 R29, [R8.64] ;  /* 0x00000004081d7981 */ /* 0x0020a8000c1e1500 */
[----:B---3--:R1:W2:Y:S04]  /*1fde0*/  LDG.E.U16 R26, [R10.64] ;  /* 0x000000040a1a7981 */ /* 0x0082a8000c1e1500 */
[----:B------:R-:W2:Y:S04]  /*1fdf0*/  LDL.64 R14, [R1+0x25d8] ;  /* 0x0025d800010e7983 */ /* 0x000ea80000100a00 */
[----:B------:R0:W-:Y:S04]  /*1fe00*/  STL [R1+0x188], R27 ;  /* 0x0001881b01007387 */ /* 0x0001e80000100800 */
[----:B0-----:R0:W3:Y:S04]  /*1fe10*/  LDG.E.U16 R27, [R12.64] ;  /* 0x000000040c1b7981 */ /* 0x0010e8000c1e1500 */
[----:B------:R0:W-:Y:S01]  /*1fe20*/  STL [R1+0x184], R23 ;  /* 0x0001841701007387 */ /* 0x0001e20000100800 */
[----:B----4-:R-:W-:-:S03]  /*1fe30*/  IMAD.WIDE R6, R0, 0x2, R20 ;  /* 0x0000000200067825 */ /* 0x010fc600078e0214 */
[----:B------:R-:W3:Y:S04]  /*1fe40*/  LDL.64 R20, [R1+0x25c8] ;  /* 0x0025c80001147983 */ /* 0x000ee80000100a00 */
[----:B0-----:R-:W3:Y:S01]  /*1fe50*/  LDL.64 R22, [R1+0x21e8] ;  /* 0x0021e80001167983 */ /* 0x001ee20000100a00 */
[----:B------:R-:W-:-:S03]  /*1fe60*/  IMAD.WIDE R4, R0, 0x2, R16 ;  /* 0x0000000200047825 */ /* 0x000fc600078e0210 */
[----:B------:R-:W3:Y:S01]  /*1fe70*/  LDL.64 R16, [R1+0x25d0] ;  /* 0x0025d00001107983 */ /* 0x000ee20000100a00 */
[----:B------:R-:W-:-:S03]  /*1fe80*/  IMAD.WIDE R8, R0, 0x2, R2 ;  /* 0x0000000200087825 */ /* 0x000fc600078e0202 */
[----:B------:R-:W3:Y:S01]  /*1fe90*/  LDL.64 R2, [R1+0x25c0] ;  /* 0x0025c00001027983 */ /* 0x000ee20000100a00 */
[----:B------:R-:W-:-:S03]  /*1fea0*/  IMAD.WIDE R12, R0, 0x2, R18 ;  /* 0x00000002000c7825 */ /* 0x000fc600078e0212 */
[----:B------:R-:W3:Y:S01]  /*1feb0*/  LDG.E.U16 R5, [R4.64] ;  /* 0x0000000404057981 */ /* 0x000ee2000c1e1500 */
[----:B-1----:R-:W-:-:S03]  /*1fec0*/  IMAD.WIDE R10, R0, 0x2, R24 ;  /* 0x00000002000a7825 */ /* 0x002fc600078e0218 */
[----:B--2---:R0:W-:Y:S04]  /*1fed0*/  STL [R1+0x180], R28 ;  /* 0x0001801c01007387 */ /* 0x0041e80000100800 */
[----:B------:R1:W-:Y:S04]  /*1fee0*/  STL [R1+0x17c], R29 ;  /* 0x00017c1d01007387 */ /* 0x0003e80000100800 */
[----:B------:R2:W-:Y:S04]  /*1fef0*/  STL [R1+0x178], R26 ;  /* 0x0001781a01007387 */ /* 0x0005e80000100800 */
[----:B------:R-:W4:Y:S04]  /*1ff00*/  LDL.64 R18, [R1+0x21e0] ;  /* 0x0021e00001127983 */ /* 0x000f280000100a00 */
[----:B0-----:R0:W4:Y:S04]  /*1ff10*/  LDG.E.U16 R28, [R6.64] ;  /* 0x00000004061c7981 */ /* 0x001128000c1e1500 */
[----:B-1----:R1:W4:Y:S04]  /*1ff20*/  LDG.E.U16 R29, [R8.64] ;  /* 0x00000004081d7981 */ /* 0x002328000c1e1500 */
[----:B--2---:R2:W4:Y:S04]  /*1ff30*/  LDG.E.U16 R26, [R10.64] ;  /* 0x000000040a1a7981 */ /* 0x004528000c1e1500 */
[----:B---3--:R3:W-:Y:S04]  /*1ff40*/  STL [R1+0x174], R27 ;  /* 0x0001741b01007387 */ /* 0x0087e80000100800 */
[----:B------:R-:W4:Y:S04]  /*1ff50*/  LDL.64 R24, [R1+0x25b8] ;  /* 0x0025b80001187983 */ /* 0x000f280000100a00 */
[----:B---3--:R3:W4:Y:S01]  /*1ff60*/  LDG.E.U16 R27, [R12.64] ;  /* 0x000000040c1b7981 */ /* 0x008722000c1e1500 */
[----:B0-----:R-:W-:-:S04]  /*1ff70*/  IMAD.WIDE R6, R0, 0x2, R20 ;  /* 0x0000000200067825 */ /* 0x001fc800078e0214 */
[C---:B--2---:R-:W-:Y:S02]  /*1ff80*/  IMAD.WIDE R10, R0.reuse, 0x2, R22 ;  /* 0x00000002000a7825 */ /* 0x044fe400078e0216 */
[----:B------:R-:W2:Y:S02]  /*1ff90*/  LDL.64 R22, [R1+0x25a8] ;  /* 0x0025a80001167983 */ /* 0x000ea40000100a00 */
[C---:B---3--:R-:W-:Y:S02]  /*1ffa0*/  IMAD.WIDE R12, R0.reuse, 0x2, R14 ;  /* 0x00000002000c7825 */ /* 0x048fe400078e020e */
[----:B------:R-:W2:Y:S04]  /*1ffb0*/  LDL.64 R14, [R1+0x25b0] ;  /* 0x0025b000010e7983 */ /* 0x000ea80000100a00 */
[----:B------:R4:W2:Y:S01]  /*1ffc0*/  LDG.E.U16 R21, [R12.64] ;  /* 0x000000040c157981 */ /* 0x0008a2000c1e1500 */
[----:B-1----:R-:W-:-:S03]  /*1ffd0*/  IMAD.WIDE R8, R0, 0x2, R16 ;  /* 0x0000000200087825 */ /* 0x002fc600078e0210 */
[----:B------:R-:W2:Y:S04]  /*1ffe0*/  LDL.64 R16, [R1+0x21d8] ;  /* 0x0021d80001107983 */ /* 0x000ea80000100a00 */
[----:B------:R0:W-:Y:S02]  /*1fff0*/  STL [R1+0x170], R5 ;  /* 0x0001700501007387 */ /* 0x0001e40000100800 */
[----:B0-----:R-:W-:-:S04]  /*20000*/  IMAD.WIDE R4, R0, 0x2, R2 ;  /* 0x0000000200047825 */ /* 0x001fc800078e0202 */
[C---:B----4-:R-:W-:Y:S01]  /*20010*/  IMAD.WIDE R12, R0.reuse, 0x2, R18 ;  /* 0x00000002000c7825 */ /* 0x050fe200078e0212 */
[----:B------:R0:W-:Y:S04]  /*20020*/  STL [R1+0x16c], R28 ;  /* 0x00016c1c01007387 */ /* 0x0001e80000100800 */
[----:B------:R1:W-:Y:S04]  /*20030*/  STL [R1+0x168], R29 ;  /* 0x0001681d01007387 */ /* 0x0003e80000100800 */
[----:B------:R4:W-:Y:S04]  /*20040*/  STL [R1+0x164], R26 ;  /* 0x0001641a01007387 */ /* 0x0009e80000100800 */
[----:B0-----:R0:W3:Y:S04]  /*20050*/  LDG.E.U16 R28, [R10.64] ;  /* 0x000000040a1c7981 */ /* 0x0010e8000c1e1500 */
[----:B-1----:R1:W3:Y:S04]  /*20060*/  LDG.E.U16 R29, [R8.64] ;  /* 0x00000004081d7981 */ /* 0x0022e8000c1e1500 */
[----:B----4-:R2:W4:Y:S04]  /*20070*/  LDG.E.U16 R26, [R6.64] ;  /* 0x00000004061a7981 */ /* 0x010528000c1e1500 */
[----:B------:R-:W4:Y:S01]  /*20080*/  LDL.64 R2, [R1+0x25a0] ;  /* 0x0025a00001027983 */ /* 0x000f220000100a00 */
[----:B0-----:R-:W-:-:S03]  /*20090*/  IMAD.WIDE R10, R0, 0x2, R24 ;  /* 0x00000002000a7825 */ /* 0x001fc600078e0218 */
[----:B------:R0:W-:Y:S01]  /*200a0*/  STL [R1+0x160], R27 ;  /* 0x0001601b01007387 */ /* 0x0001e20000100800 */
[----:B--2---:R-:W-:-:S03]  /*200b0*/  IMAD.WIDE R6, R0, 0x2, R22 ;  /* 0x0000000200067825 */ /* 0x004fc600078e0216 */
[----:B------:R3:W2:Y:S04]  /*200c0*/  LDG.E.U16 R23, [R12.64] ;  /* 0x000000040c177981 */ /* 0x0006a8000c1e1500 */
[----:B0-----:R0:W2:Y:S04]  /*200d0*/  LDG.E.U16 R27, [R4.64] ;  /* 0x00000004041b7981 */ /* 0x0010a8000c1e1500 */
[----:B------:R0:W-:Y:S04]  /*200e0*/  STL [R1+0x15c], R21 ;  /* 0x00015c1501007387 */ /* 0x0001e80000100800 */
[----:B------:R-:W2:Y:S04]  /*200f0*/  LDL.64 R24, [R1+0x2520] ;  /* 0x0025200001187983 */ /* 0x000ea80000100a00 */
[----:B------:R-:W2:Y:S01]  /*20100*/  LDL.64 R18, [R1+0x2528] ;  /* 0x0025280001127983 */ /* 0x000ea20000100a00 */
[----:B-1----:R-:W-:-:S03]  /*20110*/  IMAD.WIDE R8, R0, 0x2, R14 ;  /* 0x0000000200087825 */ /* 0x002fc600078e020e */
[----:B0-----:R-:W2:Y:S01]  /*20120*/  LDL.64 R20, [R1+0x2598] ;  /* 0x0025980001147983 */ /* 0x001ea20000100a00 */
[----:B------:R-:W-:-:S03]  /*20130*/  IMAD.WIDE R4, R0, 0x2, R16 ;  /* 0x0000000200047825 */ /* 0x000fc600078e0210 */
[----:B------:R-:W2:Y:S04]  /*20140*/  LDL.64 R14, [R1+0x2518] ;  /* 0x00251800010e7983 */ /* 0x000ea80000100a00 */
[----:B---3--:R0:W-:Y:S04]  /*20150*/  STL [R1+0x158], R28 ;  /* 0x0001581c01007387 */ /* 0x0081e80000100800 */
[----:B------:R1:W-:Y:S04]  /*20160*/  STL [R1+0x154], R29 ;  /* 0x0001541d01007387 */ /* 0x0003e80000100800 */
[----:B----4-:R3:W-:Y:S04]  /*20170*/  STL [R1+0x150], R26 ;  /* 0x0001501a01007387 */ /* 0x0107e80000100800 */
[----:B0-----:R0:W4:Y:S01]  /*20180*/  LDG.E.U16 R28, [R10.64] ;  /* 0x000000040a1c7981 */ /* 0x001122000c1e1500 */
[----:B------:R-:W-:-:S03]  /*20190*/  IMAD.WIDE R12, R0, 0x2, R2 ;  /* 0x00000002000c7825 */ /* 0x000fc600078e0202 */
[----:B-1----:R1:W4:Y:S04]  /*201a0*/  LDG.E.U16 R29, [R8.64] ;  /* 0x00000004081d7981 */ /* 0x002328000c1e1500 */
[----:B---3--:R3:W4:Y:S04]  /*201b0*/  LDG.E.U16 R26, [R6.64] ;  /* 0x00000004061a7981 */ /* 0x008728000c1e1500 */
[----:B------:R-:W4:Y:S04]  /*201c0*/  LDL.64 R16, [R1+0x21a8] ;  /* 0x0021a80001107983 */ /* 0x000f280000100a00 */
[----:B--2---:R2:W-:Y:S04]  /*201d0*/  STL [R1+0x14c], R27 ;  /* 0x00014c1b01007387 */ /* 0x0045e80000100800 */
[----:B------:R0:W-:Y:S01]  /*201e0*/  STL [R1+0x148], R23 ;  /* 0x0001481701007387 */ /* 0x0001e20000100800 */
[----:B---3--:R-:W-:-:S03]  /*201f0*/  IMAD.WIDE R6, R0, 0x2, R24 ;  /* 0x0000000200067825 */ /* 0x008fc600078e0218 */
[----:B------:R-:W2:Y:S04]  /*20200*/  LDL.64 R2, [R1+0x20e8] ;  /* 0x0020e80001027983 */ /* 0x000ea80000100a00 */
[----:B--2---:R2:W2:Y:S01]  /*20210*/  LDG.E.U16 R27, [R4.64] ;  /* 0x00000004041b7981 */ /* 0x0044a2000c1e1500 */
[----:B-1----:R-:W-:-:S03]  /*20220*/  IMAD.WIDE R8, R0, 0x2, R18 ;  /* 0x0000000200087825 */ /* 0x002fc600078e0212 */
[----:B0-----:R-:W2:Y:S04]  /*20230*/  LDL.64 R22, [R1+0x20f0] ;  /* 0x0020f00001167983 */ /* 0x001ea80000100a00 */
[----:B------:R0:W2:Y:S04]  /*20240*/  LDG.E.U16 R25, [R12.64] ;  /* 0x000000040c197981 */ /* 0x0000a8000c1e1500 */
[----:B------:R-:W2:Y:S01]  /*20250*/  LDL.64 R18, [R1+0x20d8] ;  /* 0x0020d80001127983 */ /* 0x000ea20000100a00 */
[----:B------:R-:W-:-:S03]  /*20260*/  IMAD.WIDE R10, R0, 0x2, R20 ;  /* 0x00000002000a7825 */ /* 0x000fc600078e0214 */
[----:B------:R-:W2:Y:S02]  /*20270*/  LDL.64 R20, [R1+0x20e0] ;  /* 0x0020e00001147983 */ /* 0x000ea40000100a00 */
[C---:B--2---:R-:W-:Y:S02]  /*20280*/  IMAD.WIDE R4, R0.reuse, 0x2, R14 ;  /* 0x0000000200047825 */ /* 0x044fe400078e020e */
[----:B----4-:R1:W-:Y:S04]  /*20290*/  STL [R1+0x144], R28 ;  /* 0x0001441c01007387 */ /* 0x0103e80000100800 */
[----:B------:R2:W-:Y:S04]  /*202a0*/  STL [R1+0x140], R29 ;  /* 0x0001401d01007387 */ /* 0x0005e80000100800 */
[----:B------:R4:W-:Y:S04]  /*202b0*/  STL [R1+0x13c], R26 ;  /* 0x00013c1a01007387 */ /* 0x0009e80000100800 */
[----:B-1----:R1:W3:Y:S01]  /*202c0*/  LDG.E.U16 R28, [R10.64] ;  /* 0x000000040a1c7981 */ /* 0x0022e2000c1e1500 */
[----:B0-----:R-:W-:-:S03]  /*202d0*/  IMAD.WIDE R12, R0, 0x2, R16 ;  /* 0x00000002000c7825 */ /* 0x001fc600078e0210 */
[----:B--2---:R0:W3:Y:S04]  /*202e0*/  LDG.E.U16 R29, [R8.64] ;  /* 0x00000004081d7981 */ /* 0x0040e8000c1e1500 */
[----:B------:R-:W3:Y:S04]  /*202f0*/  LDL.64 R14, [R1+0x1ff0] ;  /* 0x001ff000010e7983 */ /* 0x000ee80000100a00 */
[----:B----4-:R4:W3:Y:S04]  /*20300*/  LDG.E.U16 R26, [R6.64] ;  /* 0x00000004061a7981 */ /* 0x0108e8000c1e1500 */
[----:B------:R0:W-:Y:S01]  /*20310*/  STL [R1+0x138], R27 ;  /* 0x0001381b01007387 */ /* 0x0001e20000100800 */
[----:B-1----:R-:W-:-:S03]  /*20320*/  IMAD.WIDE R10, R0, 0x2, R22 ;  /* 0x00000002000a7825 */ /* 0x002fc600078e0216 */
[----:B------:R1:W-:Y:S04]  /*20330*/  STL [R1+0x134], R25 ;  /* 0x0001341901007387 */ /* 0x0003e80000100800 */
[----:B0-----:R0:W2:Y:S04]  /*20340*/  LDG.E.U16 R27, [R4.64] ;  /* 0x00000004041b7981 */ /* 0x0010a8000c1e1500 */
[----:B------:R-:W2:Y:S04]  /*20350*/  LDL.64 R22, [R1+0x1fd8] ;  /* 0x001fd80001167983 */ /* 0x000ea80000100a00 */
[----:B------:R-:W2:Y:S01]  /*20360*/  LDL.64 R16, [R1+0x1fe0] ;  /* 0x001fe00001107983 */ /* 0x000ea20000100a00 */
[----:B0-----:R-:W-:-:S03]  /*20370*/  IMAD.WIDE R4, R0, 0x2, R18 ;  /* 0x0000000200047825 */ /* 0x001fc600078e0212 */
[----:B------:R0:W2:Y:S04]  /*20380*/  LDG.E.U16 R19, [R12.64] ;  /* 0x000000040c137981 */ /* 0x0000a8000c1e1500 */
[----:B-1----:R-:W2:Y:S01]  /*20390*/  LDL.64 R24, [R1+0x1fe8] ;  /* 0x001fe80001187983 */ /* 0x002ea20000100a00 */
[----:B------:R-:W-:-:S03]  /*203a0*/  IMAD.WIDE R8, R0, 0x2, R2 ;  /* 0x0000000200087825 */ /* 0x000fc600078e0202 */
[----:B------:R-:W2:Y:S01]  /*203b0*/  LDL.64 R2, [R1+0x2590] ;  /* 0x0025900001027983 */ /* 0x000ea20000100a00 */
[----:B----4-:R-:W-:-:S03]  /*203c0*/  IMAD.WIDE R6, R0, 0x2, R20 ;  /* 0x0000000200067825 */ /* 0x010fc600078e0214 */
[----:B---3--:R1:W-:Y:S04]  /*203d0*/  STL [R1+0x130], R28 ;  /* 0x0001301c01007387 */ /* 0x0083e80000100800 */
[----:B------:R3:W-:Y:S01]  /*203e0*/  STL [R1+0x12c], R29 ;  /* 0x00012c1d01007387 */ /* 0x0007e20000100800 */
[----:B0-----:R-:W-:-:S03]  /*203f0*/  IMAD.WIDE R12, R0, 0x2, R14 ;  /* 0x00000002000c7825 */ /* 0x001fc600078e020e */
[----:B-1----:R0:W4:Y:S04]  /*20400*/  LDG.E.U16 R28, [R10.64] ;  /* 0x000000040a1c7981 */ /* 0x002128000c1e1500 */
[----:B---3--:R1:W3:Y:S04]  /*20410*/  LDG.E.U16 R29, [R8.64] ;  /* 0x00000004081d7981 */ /* 0x0082e8000c1e1500 */
[----:B------:R0:W-:Y:S04]  /*20420*/  STL [R1+0x128], R26 ;  /* 0x0001281a01007387 */ /* 0x0001e80000100800 */
[----:B------:R-:W3:Y:S04]  /*20430*/  LDL.64 R20, [R1+0x21d0] ;  /* 0x0021d00001147983 */ /* 0x000ee80000100a00 */
[----:B0-----:R0:W3:Y:S04]  /*20440*/  LDG.E.U16 R26, [R6.64] ;  /* 0x00000004061a7981 */ /* 0x0010e8000c1e1500 */
[----:B--2---:R2:W-:Y:S01]  /*20450*/  STL [R1+0x124], R27 ;  /* 0x0001241b01007387 */ /* 0x0045e20000100800 */
[----:B0-----:R-:W-:-:S03]  /*20460*/  IMAD.WIDE R6, R0, 0x2, R22 ;  /* 0x0000000200067825 */ /* 0x001fc600078e0216 */
[----:B------:R0:W3:Y:S04]  /*20470*/  LDG.E.U16 R23, [R12.64] ;  /* 0x000000040c177981 */ /* 0x0000e8000c1e1500 */
[----:B--2---:R2:W3:Y:S01]  /*20480*/  LDG.E.U16 R27, [R4.64] ;  /* 0x00000004041b7981 */ /* 0x0044e2000c1e1500 */
[----:B-1----:R-:W-:-:S03]  /*20490*/  IMAD.WIDE R8, R0, 0x2, R16 ;  /* 0x0000000200087825 */ /* 0x002fc600078e0210 */
[----:B------:R1:W-:Y:S04]  /*204a0*/  STL [R1+0x120], R19 ;  /* 0x0001201301007387 */ /* 0x0003e80000100800 */
[----:B------:R-:W3:Y:S01]  /*204b0*/  LDL.64 R14, [R1+0x2580] ;  /* 0x00258000010e7983 */ /* 0x000ee20000100a00 */
[----:B------:R-:W-:-:S03]  /*204c0*/  IMAD.WIDE R10, R0, 0x2, R24 ;  /* 0x00000002000a7825 */ /* 0x000fc600078e0218 */
[----:B------:R-:W3:Y:S04]  /*204d0*/  LDL.64 R16, [R1+0x21c8] ;  /* 0x0021c80001107983 */ /* 0x000ee80000100a00 */
[----:B-1----:R-:W3:Y:S04]  /*204e0*/  LDL.64 R18, [R1+0x2588] ;  /* 0x0025880001127983 */ /* 0x002ee80000100a00 */
[----:B------:R-:W3:Y:S01]  /*204f0*/  LDL.64 R24, [R1+0x2578] ;  /* 0x0025780001187983 */ /* 0x000ee20000100a00 */
[----:B--2---:R-:W-:-:S03]  /*20500*/  IMAD.WIDE R4, R0, 0x2, R2 ;  /* 0x0000000200047825 */ /* 0x004fc600078e0202 */
[----:B----4-:R1:W-:Y:S04]  /*20510*/  STL [R1+0x11c], R28 ;  /* 0x00011c1c01007387 */ /* 0x0103e80000100800 */
[----:B---3--:R2:W-:Y:S04]  /*20520*/  STL [R1+0x118], R29 ;  /* 0x0001181d01007387 */ /* 0x0085e80000100800 */
[----:B------:R-:W3:Y:S01]  /*20530*/  LDL.64 R2, [R1+0x2570] ;  /* 0x0025700001027983 */ /* 0x000ee20000100a00 */
[----:B0-----:R-:W-:-:S03]  /*20540*/  IMAD.WIDE R12, R0, 0x2, R20 ;  /* 0x00000002000c7825 */ /* 0x001fc600078e0214 */
[----:B-1----:R0:W4:Y:S04]  /*20550*/  LDG.E.U16 R28, [R10.64] ;  /* 0x000000040a1c7981 */ /* 0x002128000c1e1500 */
[----:B--2---:R1:W2:Y:S04]  /*20560*/  LDG.E.U16 R29, [R8.64] ;  /* 0x00000004081d7981 */ /* 0x0042a8000c1e1500 */
[----:B------:R0:W-:Y:S04]  /*20570*/  STL [R1+0x114], R26 ;  /* 0x0001141a01007387 */ /* 0x0001e80000100800 */
[----:B0-----:R0:W2:Y:S04]  /*20580*/  LDG.E.U16 R26, [R6.64] ;  /* 0x00000004061a7981 */ /* 0x0010a8000c1e1500 */
[----:B------:R0:W-:Y:S04]  /*20590*/  STL [R1+0x110], R27 ;  /* 0x0001101b01007387 */ /* 0x0001e80000100800 */
[----:B------:R0:W-:Y:S04]  /*205a0*/  STL [R1+0x108], R23 ;  /* 0x0001081701007387 */ /* 0x0001e80000100800 */
[----:B------:R-:W2:Y:S01]  /*205b0*/  LDL.64 R20, [R1+0x2560] ;  /* 0x0025600001147983 */ /* 0x000ea20000100a00 */
[----:B-1----:R-:W-:-:S03]  /*205c0*/  IMAD.WIDE R8, R0, 0x2, R14 ;  /* 0x0000000200087825 */ /* 0x002fc600078e020e */
[----:B0-----:R0:W2:Y:S04]  /*205d0*/  LDG.E.U16 R27, [R4.64] ;  /* 0x00000004041b7981 */ /* 0x0010a8000c1e1500 */
[----:B------:R-:W2:Y:S01]  /*205e0*/  LDL.64 R22, [R1+0x2568] ;  /* 0x0025680001167983 */ /* 0x000ea20000100a00 */
[----:B------:R-:W-:-:S03]  /*205f0*/  IMAD.WIDE R10, R0, 0x2, R18 ;  /* 0x00000002000a7825 */ /* 0x000fc600078e0212 */
[----:B------:R-:W2:Y:S01]  /*20600*/  LDL.64 R18, [R1+0x21c0] ;  /* 0x0021c00001127983 */ /* 0x000ea20000100a00 */
[----:B0-----:R-:W-:-:S03]  /*20610*/  IMAD.WIDE R4, R0, 0x2, R16 ;  /* 0x0000000200047825 */ /* 0x001fc600078e0210 */
[----:B------:R3:W2:Y:S01]  /*20620*/  LDG.E.U16 R17, [R12.64] ;  /* 0x000000040c117981 */ /* 0x0006a2000c1e1500 */
[----:B------:R-:W-:-:S03]  /*20630*/  IMAD.WIDE R6, R0, 0x2, R24 ;  /* 0x0000000200067825 */ /* 0x000fc600078e0218 */
[----:B------:R0:W2:Y:S04]  /*20640*/  LDG.E.U16 R25, [R8.64] ;  /* 0x0000000408197981 */ /* 0x0000a8000c1e1500 */
[----:B------:R1:W2:Y:S04]  /*20650*/  LDG.E.U16 R24, [R10.64] ;  /* 0x000000040a187981 */ /* 0x0002a8000c1e1500 */
[----:B------:R-:W2:Y:S01]  /*20660*/  LDL.64 R14, [R1+0x2558] ;  /* 0x00255800010e7983 */ /* 0x000ea20000100a00 */
[----:B---3--:R-:W-:-:S03]  /*20670*/  IMAD.WIDE R12, R0, 0x2, R2 ;  /* 0x00000002000c7825 */ /* 0x008fc600078e0202 */
[----:B----4-:R3:W-:Y:S04]  /*20680*/  STL [R1+0x104], R28 ;  /* 0x0001041c01007387 */ /* 0x0107e80000100800 */
[----:B--2---:R2:W-:Y:S04]  /*20690*/  STL [R1+0x100], R29 ;  /* 0x0001001d01007387 */ /* 0x0045e80000100800 */
[----:B------:R-:W4:Y:S04]  /*206a0*/  LDG.E.U16 R13, [R12.64] ;  /* 0x000000040c0d7981 */ /* 0x000f28000c1e1500 */
[----:B---3--:R3:W4:Y:S04]  /*206b0*/  LDG.E.U16 R28, [R6.64] ;  /* 0x00000004061c7981 */ /* 0x008728000c1e1500 */
[----:B--2---:R2:W4:Y:S01]  /*206c0*/  LDG.E.U16 R29, [R4.64] ;  /* 0x00000004041d7981 */ /* 0x004522000c1e1500 */
[----:B0-----:R-:W-:-:S03]  /*206d0*/  IMAD.WIDE R8, R0, 0x2, R20 ;  /* 0x0000000200087825 */ /* 0x001fc600078e0214 */
[----:B------:R-:W-:Y:S01]  /*206e0*/  STL [R1+0x10c], R27 ;  /* 0x00010c1b01007387 */ /* 0x000fe20000100800 */
[----:B-1----:R-:W-:-:S03]  /*206f0*/  IMAD.WIDE R10, R0, 0x2, R22 ;  /* 0x00000002000a7825 */ /* 0x002fc600078e0216 */
[----:B------:R0:W-:Y:S04]  /*20700*/  STL [R1+0xfc], R26 ;  /* 0x0000fc1a01007387 */ /* 0x0001e80000100800 */
[----:B------:R-:W4:Y:S04]  /*20710*/  LDG.E.U16 R9, [R8.64] ;  /* 0x0000000408097981 */ /* 0x000f28000c1e1500 */
[----:B------:R-:W4:Y:S04]  /*20720*/  LDG.E.U16 R11, [R10.64] ;  /* 0x000000040a0b7981 */ /* 0x000f28000c1e1500 */
[----:B0-----:R-:W4:Y:S04]  /*20730*/  LDL.64 R26, [R1+0x2550] ;  /* 0x00255000011a7983 */ /* 0x001f280000100a00 */
[----:B------:R0:W-:Y:S04]  /*20740*/  STL [R1+0xf8], R17 ;  /* 0x0000f81101007387 */ /* 0x0001e80000100800 */
[----:B------:R-:W4:Y:S04]  /*20750*/  LDL.64 R2, [R1+0x21b8] ;  /* 0x0021b80001027983 */ /* 0x000f280000100a00 */
[----:B0-----:R-:W4:Y:S04]  /*20760*/  LDL.64 R16, [R1+0x2548] ;  /* 0x0025480001107983 */ /* 0x001f280000100a00 */
[----:B------:R-:W-:Y:S04]  /*20770*/  STL [R1+0xf0], R25 ;  /* 0x0000f01901007387 */ /* 0x000fe80000100800 */
[----:B------:R0:W-:Y:S04]  /*20780*/  STL [R1+0xf4], R24 ;  /* 0x0000f41801007387 */ /* 0x0001e80000100800 */
[----:B------:R-:W4:Y:S04]  /*20790*/  LDL.64 R22, [R1+0x2508] ;  /* 0x0025080001167983 */ /* 0x000f280000100a00 */
[----:B0-----:R-:W4:Y:S01]  /*207a0*/  LDL.64 R24, [R1+0x2510] ;  /* 0x0025100001187983 */ /* 0x001f220000100a00 */
[----:B--2---:R-:W-:-:S03]  /*207b0*/  IMAD.WIDE R4, R0, 0x2, R14 ;  /* 0x0000000200047825 */ /* 0x004fc600078e020e */
[----:B------:R-:W2:Y:S01]  /*207c0*/  LDL.64 R14, [R1+0x2500] ;  /* 0x00250000010e7983 */ /* 0x000ea20000100a00 */
[----:B---3--:R-:W-:-:S03]  /*207d0*/  IMAD.WIDE R6, R0, 0x2, R18 ;  /* 0x0000000200067825 */ /* 0x008fc600078e0212 */
[----:B----4-:R0:W-:Y:S04]  /*207e0*/  STL [R1+0xec], R28 ;  /* 0x0000ec1c01007387 */ /* 0x0101e80000100800 */
[----:B------:R-:W3:Y:S04]  /*207f0*/  LDL.64 R20, [R1+0x21a0] ;  /* 0x0021a00001147983 */ /* 0x000ee80000100a00 */
[----:B------:R-:W3:Y:S04]  /*20800*/  LDL.64 R18, [R1+0x24f8] ;  /* 0x0024f80001127983 */ /* 0x000ee80000100a00 */
[----:B------:R1:W-:Y:S04]  /*20810*/  STL [R1+0xe8], R29 ;  /* 0x0000e81d01007387 */ /* 0x0003e80000100800 */
[----:B------:R1:W-:Y:S04]  /*20820*/  STL [R1+0xe4], R13 ;  /* 0x0000e40d01007387 */ /* 0x0003e80000100800 */
[----:B0-----:R0:W3:Y:S04]  /*20830*/  LDG.E.U16 R28, [R6.64] ;  /* 0x00000004061c7981 */ /* 0x0010e8000c1e1500 */
[----:B-1----:R1:W3:Y:S04]  /*20840*/  LDG.E.U16 R29, [R4.64] ;  /* 0x00000004041d7981 */ /* 0x0022e8000c1e1500 */
[----:B------:R-:W-:Y:S01]  /*20850*/  STL [R1+0xe0], R11 ;  /* 0x0000e00b01007387 */ /* 0x000fe20000100800 */
[----:B------:R-:W-:-:S03]  /*20860*/  IMAD.WIDE R12, R0, 0x2, R26 ;  /* 0x00000002000c7825 */ /* 0x000fc600078e021a */
[----:B------:R0:W-:Y:S02]  /*20870*/  STL [R1+0xdc], R9 ;  /* 0x0000dc0901007387 */ /* 0x0001e40000100800 */
[C---:B0-----:R-:W-:Y:S02]  /*20880*/  IMAD.WIDE R8, R0.reuse, 0x2, R2 ;  /* 0x0000000200087825 */ /* 0x041fe400078e0202 */
[----:B------:R-:W4:Y:S02]  /*20890*/  LDL.64 R2, [R1+0x24e8] ;  /* 0x0024e80001027983 */ /* 0x000f240000100a00 */
[C---:B------:R-:W-:Y:S02]  /*208a0*/  IMAD.WIDE R10, R0.reuse, 0x2, R16 ;  /* 0x00000002000a7825 */ /* 0x040fe400078e0210 */
[----:B------:R-:W4:Y:S02]  /*208b0*/  LDL.64 R16, [R1+0x24f0] ;  /* 0x0024f00001107983 */ /* 0x000f240000100a00 */
[----:B-1----:R-:W-:-:S02]  /*208c0*/  IMAD.WIDE R4, R0, 0x2, R22 ;  /* 0x0000000200047825 */ /* 0x002fc400078e0216 */
[----:B------:R0:W4:Y:S02]  /*208d0*/  LDG.E.U16 R23, [R8.64] ;  /* 0x0000000408177981 */ /* 0x000124000c1e1500 */
[C---:B------:R-:W-:Y:S02]  /*208e0*/  IMAD.WIDE R6, R0.reuse, 0x2, R24 ;  /* 0x0000000200067825 */ /* 0x040fe400078e0218 */
[----:B------:R3:W4:Y:S04]  /*208f0*/  LDG.E.U16 R22, [R10.64] ;  /* 0x000000040a167981 */ /* 0x000728000c1e1500 */
[----:B------:R2:W4:Y:S04]  /*20900*/  LDG.E.U16 R25, [R12.64] ;  /* 0x000000040c197981 */ /* 0x000528000c1e1500 */
[----:B------:R-:W4:Y:S04]  /*20910*/  LDG.E.U16 R7, [R6.64] ;  /* 0x0000000406077981 */ /* 0x000f28000c1e1500 */
[----:B------:R-:W4:Y:S01]  /*20920*/  LDG.E.U16 R5, [R4.64] ;  /* 0x0000000404057981 */ /* 0x000f22000c1e1500 */
[----:B--2---:R-:W-:-:S03]  /*20930*/  IMAD.WIDE R12, R0, 0x2, R14 ;  /* 0x00000002000c7825 */ /* 0x004fc600078e020e */
[----:B------:R-:W2:Y:S01]  /*20940*/  LDL.64 R14, [R1+0x2198] ;  /* 0x00219800010e7983 */ /* 0x000ea20000100a00 */
[----:B---3--:R-:W-:-:S04]  /*20950*/  IMAD.WIDE R10, R0, 0x2, R20 ;  /* 0x00000002000a7825 */ /* 0x008fc800078e0214 */
[C---:B0-----:R-:W-:Y:S02]  /*20960*/  IMAD.WIDE R8, R0.reuse, 0x2, R18 ;  /* 0x0000000200087825 */ /* 0x041fe400078e0212 */
[----:B------:R-:W3:Y:S04]  /*20970*/  LDG.E.U16 R11, [R10.64] ;  /* 0x000000040a0b7981 */ /* 0x000ee8000c1e1500 */
[----:B------:R-:W3:Y:S04]  /*20980*/  LDG.E.U16 R9, [R8.64] ;  /* 0x0000000408097981 */ /* 0x000ee8000c1e1500 */
[----:B------:R-:W-:Y:S04]  /*20990*/  STL [R1+0xd4], R29 ;  /* 0x0000d41d01007387 */ /* 0x000fe80000100800 */
[----:B------:R0:W-:Y:S04]  /*209a0*/  STL [R1+0xd8], R28 ;  /* 0x0000d81c01007387 */ /* 0x0001e80000100800 */
[----:B------:R-:W3:Y:S04]  /*209b0*/  LDL.64 R26, [R1+0x20d0] ;  /* 0x0020d000011a7983 */ /* 0x000ee80000100a00 */
[----:B0-----:R-:W3:Y:S04]  /*209c0*/  LDL.64 R28, [R1+0x2190] ;  /* 0x00219000011c7983 */ /* 0x001ee80000100a00 */
[----:B----4-:R0:W-:Y:S04]  /*209d0*/  STL [R1+0xd0], R25 ;  /* 0x0000d01901007387 */ /* 0x0101e80000100800 */
[----:B0-----:R-:W4:Y:S04]  /*209e0*/  LDL.64 R24, [R1+0x20c8] ;  /* 0x0020c80001187983 */ /* 0x001f280000100a00 */
[----:B------:R-:W-:Y:S04]  /*209f0*/  STL [R1+0xc8], R23 ;  /* 0x0000c81701007387 */ /* 0x000fe80000100800 */
[----:B------:R0:W-:Y:S04]  /*20a00*/  STL [R1+0xcc], R22 ;  /* 0x0000cc1601007387 */ /* 0x0001e80000100800 */
[----:B0-----:R-:W3:Y:S04]  /*20a10*/  LDL.64 R22, [R1+0x20c0] ;  /* 0x0020c00001167983 */ /* 0x001ee80000100a00 */
[----:B------:R0:W-:Y:S02]  /*20a20*/  STL [R1+0xc4], R7 ;  /* 0x0000c40701007387 */ /* 0x0001e40000100800 */
[----:B0-----:R-:W-:-:S02]  /*20a30*/  IMAD.WIDE R6, R0, 0x2, R16 ;  /* 0x0000000200067825 */ /* 0x001fc400078e0210 */
[----:B------:R2:W3:Y:S04]  /*20a40*/  LDG.E.U16 R17, [R12.64] ;  /* 0x000000040c117981 */ /* 0x0004e8000c1e1500 */
[----:B------:R0:W-:Y:S04]  /*20a50*/  STL [R1+0xc0], R5 ;  /* 0x0000c00501007387 */ /* 0x0001e80000100800 */
[----:B------:R-:W4:Y:S01]  /*20a60*/  LDG.E.U16 R7, [R6.64] ;  /* 0x0000000406077981 */ /* 0x000f22000c1e1500 */
[----:B--2---:R-:W-:-:S03]  /*20a70*/  IMAD.WIDE R12, R0, 0x2, R14 ;  /* 0x00000002000c7825 */ /* 0x004fc600078e020e */
[----:B------:R-:W2:Y:S01]  /*20a80*/  LDL.64 R20, [R1+0x20b8] ;  /* 0x0020b80001147983 */ /* 0x000ea20000100a00 */
[----:B0-----:R-:W-:-:S03]  /*20a90*/  IMAD.WIDE R4, R0, 0x2, R2 ;  /* 0x0000000200047825 */ /* 0x001fc600078e0202 */
[----:B------:R-:W2:Y:S04]  /*20aa0*/  LDL.64 R18, [R1+0x1fd0] ;  /* 0x001fd00001127983 */ /* 0x000ea80000100a00 */
[----:B------:R-:W2:Y:S04]  /*20ab0*/  LDL.64 R2, [R1+0x1fc8] ;  /* 0x001fc80001027983 */ /* 0x000ea80000100a00 */
[----:B------:R-:W2:Y:S04]  /*20ac0*/  LDG.E.U16 R5, [R4.64] ;  /* 0x0000000404057981 */ /* 0x000ea8000c1e1500 */
[----:B---3--:R0:W-:Y:S04]  /*20ad0*/  STL [R1+0xbc], R17 ;  /* 0x0000bc1101007387 */ /* 0x0081e80000100800 */
[----:B------:R-:W3:Y:S04]  /*20ae0*/  LDL.64 R14, [R1+0x1fb8] ;  /* 0x001fb800010e7983 */ /* 0x000ee80000100a00 */
[----:B0-----:R-:W3:Y:S04]  /*20af0*/  LDL.64 R16, [R1+0x1fc0] ;  /* 0x001fc00001107983 */ /* 0x001ee80000100a00 */
[----:B------:R0:W-:Y:S04]  /*20b00*/  STL [R1+0xb8], R11 ;  /* 0x0000b80b01007387 */ /* 0x0001e80000100800 */
[----:B------:R1:W-:Y:S01]  /*20b10*/  STL [R1+0xb4], R9 ;  /* 0x0000b40901007387 */ /* 0x0003e20000100800 */
[----:B0-----:R-:W-:-:S03]  /*20b20*/  IMAD.WIDE R10, R0, 0x2, R28 ;  /* 0x00000002000a7825 */ /* 0x001fc600078e021c */
[----:B------:R0:W3:Y:S01]  /*20b30*/  LDG.E.U16 R29, [R12.64] ;  /* 0x000000040c1d7981 */ /* 0x0000e2000c1e1500 */
[----:B-1----:R-:W-:-:S03]  /*20b40*/  IMAD.WIDE R8, R0, 0x2, R26 ;  /* 0x0000000200087825 */ /* 0x002fc600078e021a */
[----:B------:R1:W3:Y:S04]  /*20b50*/  LDG.E.U16 R27, [R10.64] ;  /* 0x000000040a1b7981 */ /* 0x0002e8000c1e1500 */
[----:B------:R0:W3:Y:S04]  /*20b60*/  LDG.E.U16 R28, [R8.64] ;  /* 0x00000004081c7981 */ /* 0x0000e8000c1e1500 */
[----:B----4-:R4:W-:Y:S04]  /*20b70*/  STL [R1+0xb0], R7 ;  /* 0x0000b00701007387 */ /* 0x0109e80000100800 */
[----:B--2---:R2:W-:Y:S01]  /*20b80*/  STL [R1+0xac], R5 ;  /* 0x0000ac0501007387 */ /* 0x0045e20000100800 */
[----:B----4-:R-:W-:-:S03]  /*20b90*/  IMAD.WIDE R6, R0, 0x2, R24 ;  /* 0x0000000200067825 */ /* 0x010fc600078e0218 */
[----:B------:R-:W4:Y:S01]  /*20ba0*/  LDL.64 R24, [R1+0x2170] ;  /* 0x0021700001187983 */ /* 0x000f220000100a00 */
[----:B--2---:R-:W-:-:S03]  /*20bb0*/  IMAD.WIDE R4, R0, 0x2, R22 ;  /* 0x0000000200047825 */ /* 0x004fc600078e0216 */
[----:B------:R2:W4:Y:S01]  /*20bc0*/  LDG.E.U16 R26, [R6.64] ;  /* 0x00000004061a7981 */ /* 0x000522000c1e1500 */
[----:B0-----:R-:W-:-:S03]  /*20bd0*/  IMAD.WIDE R12, R0, 0x2, R20 ;  /* 0x00000002000c7825 */ /* 0x001fc600078e0214 */
[----:B------:R-:W4:Y:S01]  /*20be0*/  LDL.64 R20, [R1+0x2188] ;  /* 0x0021880001147983 */ /* 0x000f220000100a00 */
[----:B-1----:R-:W-:-:S03]  /*20bf0*/  IMAD.WIDE R10, R0, 0x2, R18 ;  /* 0x00000002000a7825 */ /* 0x002fc600078e0212 */
[----:B------:R-:W4:Y:S01]  /*20c00*/  LDL.64 R18, [R1+0x2180] ;  /* 0x0021800001127983 */ /* 0x000f220000100a00 */
[----:B------:R-:W-:-:S03]  /*20c10*/  IMAD.WIDE R8, R0, 0x2, R2 ;  /* 0x0000000200087825 */ /* 0x000fc600078e0202 */
[----:B------:R-:W4:Y:S04]  /*20c20*/  LDL.64 R2, [R1+0x2178] ;  /* 0x0021780001027983 */ /* 0x000f280000100a00 */
[----:B------:R3:W4:Y:S04]  /*20c30*/  LDG.E.U16 R22, [R4.64] ;  /* 0x0000000404167981 */ /* 0x000728000c1e1500 */
[----:B------:R0:W4:Y:S01]  /*20c40*/  LDG.E.U16 R23, [R12.64] ;  /* 0x000000040c177981 */ /* 0x000122000c1e1500 */
[----:B---3--:R-:W-:-:S04]  /*20c50*/  IMAD.WIDE R4, R0, 0x2, R14 ;  /* 0x0000000200047825 */ /* 0x008fc800078e020e */
[C---:B--2---:R-:W-:Y:S02]  /*20c60*/  IMAD.WIDE R6, R0.reuse, 0x2, R16 ;  /* 0x0000000200067825 */ /* 0x044fe400078e0210 */
[----:B------:R-:W2:Y:S04]  /*20c70*/  LDL.64 R16, [R1+0x2168] ;  /* 0x0021680001107983 */ /* 0x000ea80000100a00 */
[----:B------:R1:W-:Y:S04]  /*20c80*/  STL [R1+0xa8], R29 ;  /* 0x0000a81d01007387 */ /* 0x0003e80000100800 */
[----:B------:R3:W-:Y:S04]  /*20c90*/  STL [R1+0xa4], R27 ;  /* 0x0000a41b01007387 */ /* 0x0007e80000100800 */
[----:B------:R-:W2:Y:S04]  /*20ca0*/  LDL.64 R14, [R1+0x2160] ;  /* 0x00216000010e7983 */ /* 0x000ea80000100a00 */
[----:B------:R0:W-:Y:S04]  /*20cb0*/  STL [R1+0xa0], R28 ;  /* 0x0000a01c01007387 */ /* 0x0001e80000100800 */
[----:B-1----:R1:W2:Y:S04]  /*20cc0*/  LDG.E.U16 R29, [R10.64] ;  /* 0x000000040a1d7981 */ /* 0x0022a8000c1e1500 */
[----:B---3--:R3:W2:Y:S04]  /*20cd0*/  LDG.E.U16 R27, [R8.64] ;  /* 0x00000004081b7981 */ /* 0x0086a8000c1e1500 */
[----:B0-----:R-:W2:Y:S04]  /*20ce0*/  LDG.E.U16 R28, [R6.64] ;  /* 0x00000004061c7981 */ /* 0x001ea8000c1e1500 */
[----:B--2---:R-:W-:Y:S04]  /*20cf0*/  STL [R1+0x5374], R28 ;  /* 0x0053741c01007387 */ /* 0x004fe80000100800 */
[----:B----4-:R0:W-:Y:S04]  /*20d00*/  STL [R1+0x9c], R26 ;  /* 0x00009c1a01007387 */ /* 0x0101e80000100800 */
[----:B0-----:R0:W2:Y:S01]  /*20d10*/  LDG.E.U16 R26, [R4.64] ;  /* 0x00000004041a7981 */ /* 0x0010a2000c1e1500 */
[----:B------:R-:W-:-:S04]  /*20d20*/  IMAD.WIDE R12, R0, 0x2, R20 ;  /* 0x00000002000c7825 */ /* 0x000fc800078e0214 */
[----:B---3--:R-:W-:-:S04]  /*20d30*/  IMAD.WIDE R8, R0, 0x2, R2 ;  /* 0x0000000200087825 */ /* 0x008fc800078e0202 */
[----:B-1----:R-:W-:-:S04]  /*20d40*/  IMAD.WIDE R10, R0, 0x2, R18 ;  /* 0x00000002000a7825 */ /* 0x002fc800078e0212 */
[C---:B0-----:R-:W-:Y:S02]  /*20d50*/  IMAD.WIDE R4, R0.reuse, 0x2, R16 ;  /* 0x0000000200047825 */ /* 0x041fe400078e0210 */
[----:B------:R0:W3:Y:S02]  /*20d60*/  LDG.E.U16 R17, [R12.64] ;  /* 0x000000040c117981 */ /* 0x0000e4000c1e1500 */
[C---:B------:R-:W-:Y:S02]  /*20d70*/  IMAD.WIDE R6, R0.reuse, 0x2, R24 ;  /* 0x0000000200067825 */ /* 0x040fe400078e0218 */
[----:B------:R-:W4:Y:S04]  /*20d80*/  LDG.E.U16 R25, [R8.64] ;  /* 0x0000000408197981 */ /* 0x000f28000c1e1500 */
[----:B------:R-:W3:Y:S04]  /*20d90*/  LDG.E.U16 R24, [R10.64] ;  /* 0x000000040a187981 */ /* 0x000ee8000c1e1500 */
[----:B--2---:R-:W-:Y:S04]  /*20da0*/  STL [R1+0x5378], R26 ;  /* 0x0053781a01007387 */ /* 0x004fe80000100800 */
[----:B------:R-:W-:Y:S04]  /*20db0*/  STL [R1+0x94], R23 ;  /* 0x0000941701007387 */ /* 0x000fe80000100800 */
[----:B------:R1:W-:Y:S04]  /*20dc0*/  STL [R1+0x98], R22 ;  /* 0x0000981601007387 */ /* 0x0003e80000100800 */
[----:B------:R-:W2:Y:S04]  /*20dd0*/  LDL.64 R20, [R1+0x2150] ;  /* 0x0021500001147983 */ /* 0x000ea80000100a00 */
[----:B------:R-:W2:Y:S04]  /*20de0*/  LDL.64 R2, [R1+0x2140] ;  /* 0x0021400001027983 */ /* 0x000ea80000100a00 */
[----:B-1----:R-:W2:Y:S01]  /*20df0*/  LDL.64 R22, [R1+0x2158] ;  /* 0x0021580001167983 */ /* 0x002ea20000100a00 */
[----:B0-----:R-:W-:-:S03]  /*20e00*/  IMAD.WIDE R12, R0, 0x2, R14 ;  /* 0x00000002000c7825 */ /* 0x001fc600078e020e */
[----:B------:R-:W2:Y:S04]  /*20e10*/  LDL.64 R18, [R1+0x2148] ;  /* 0x0021480001127983 */ /* 0x000ea80000100a00 */
[----:B------:R0:W2:Y:S04]  /*20e20*/  LDG.E.U16 R28, [R6.64] ;  /* 0x00000004061c7981 */ /* 0x0000a8000c1e1500 */
[----:B------:R1:W-:Y:S04]  /*20e30*/  STL [R1+0x14], R29 ;  /* 0x0000141d01007387 */ /* 0x0003e80000100800 */
[----:B------:R0:W-:Y:S04]  /*20e40*/  STL [R1], R27 ;  /* 0x0000001b01007387 */ /* 0x0001e80000100800 */
[----:B------:R-:W2:Y:S04]  /*20e50*/  LDG.E.U16 R13, [R12.64] ;  /* 0x000000040c0d7981 */ /* 0x000ea8000c1e1500 */
[----:B-1----:R1:W2:Y:S04]  /*20e60*/  LDG.E.U16 R29, [R4.64] ;  /* 0x00000004041d7981 */ /* 0x0022a8000c1e1500 */
[----:B0-----:R-:W2:Y:S04]  /*20e70*/  LDL.64 R26, [R1+0x2138] ;  /* 0x00213800011a7983 */ /* 0x001ea80000100a00 */
[----:B---3--:R0:W-:Y:S04]  /*20e80*/  STL [R1+0x90], R17 ;  /* 0x0000901101007387 */ /* 0x0081e80000100800 */
[----:B------:R-:W3:Y:S04]  /*20e90*/  LDL.64 R14, [R1+0x2128] ;  /* 0x00212800010e7983 */ /* 0x000ee80000100a00 */
[----:B0-----:R-:W3:Y:S04]  /*20ea0*/  LDL.64 R16, [R1+0x2130] ;  /* 0x0021300001107983 */ /* 0x001ee80000100a00 */
[----:B----4-:R-:W-:Y:S04]  /*20eb0*/  STL [R1+0x88], R25 ;  /* 0x0000881901007387 */ /* 0x010fe80000100800 */
[----:B------:R0:W-:Y:S04]  /*20ec0*/  STL [R1+0x8c], R24 ;  /* 0x00008c1801007387 */ /* 0x0001e80000100800 */
[----:B0-----:R-:W4:Y:S01]  /*20ed0*/  LDL.64 R24, [R1+0x2120] ;  /* 0x0021200001187983 */ /* 0x001f220000100a00 */
[----:B--2---:R-:W-:-:S03]  /*20ee0*/  IMAD.WIDE R8, R0, 0x2, R20 ;  /* 0x0000000200087825 */ /* 0x004fc600078e0214 */
[----:B------:R-:W2:Y:S04]  /*20ef0*/  LDL.64 R20, [R1+0x20b0] ;  /* 0x0020b00001147983 */ /* 0x000ea80000100a00 */
[----:B------:R-:W3:Y:S01]  /*20f00*/  LDG.E.U16 R9, [R8.64] ;  /* 0x0000000408097981 */ /* 0x000ee2000c1e1500 */
[----:B------:R-:W-:-:S03]  /*20f10*/  IMAD.WIDE R10, R0, 0x2, R22 ;  /* 0x00000002000a7825 */ /* 0x000fc600078e0216 */
[----:B------:R-:W3:Y:S04]  /*20f20*/  LDL.64 R22, [R1+0x2118] ;  /* 0x0021180001167983 */ /* 0x000ee80000100a00 */
[----:B------:R-:W3:Y:S01]  /*20f30*/  LDG.E.U16 R11, [R10.64] ;  /* 0x000000040a0b7981 */ /* 0x000ee2000c1e1500 */
[----:B-1----:R-:W-:-:S03]  /*20f40*/  IMAD.WIDE R4, R0, 0x2, R2 ;  /* 0x0000000200047825 */ /* 0x002fc600078e0202 */
[----:B------:R-:W3:Y:S01]  /*20f50*/  LDL.64 R2, [R1+0x20a8] ;  /* 0x0020a80001027983 */ /* 0x000ee20000100a00 */
[----:B------:R-:W-:-:S03]  /*20f60*/  IMAD.WIDE R6, R0, 0x2, R18 ;  /* 0x0000000200067825 */ /* 0x000fc600078e0212 */
[----:B------:R0:W-:Y:S04]  /*20f70*/  STL [R1+0x84], R28 ;  /* 0x0000841c01007387 */ /* 0x0001e80000100800 */
[----:B------:R-:W3:Y:S04]  /*20f80*/  LDL.64 R18, [R1+0x20a0] ;  /* 0x0020a00001127983 */ /* 0x000ee80000100a00 */
[----:B------:R1:W-:Y:S04]  /*20f90*/  STL [R1+0x80], R29 ;  /* 0x0000801d01007387 */ /* 0x0003e80000100800 */
[----:B------:R1:W-:Y:S04]  /*20fa0*/  STL [R1+0x7c], R13 ;  /* 0x00007c0d01007387 */ /* 0x0003e80000100800 */
[----:B0-----:R4:W3:Y:S04]  /*20fb0*/  LDG.E.U16 R28, [R6.64] ;  /* 0x00000004061c7981 */ /* 0x0018e8000c1e1500 */
[----:B-1----:R0:W3:Y:S01]  /*20fc0*/  LDG.E.U16 R29, [R4.64] ;  /* 0x00000004041d7981 */ /* 0x0020e2000c1e1500 */
[----:B------:R-:W-:-:S05]  /*20fd0*/  IMAD.WIDE R12, R0, 0x2, R26 ;  /* 0x00000002000c7825 */ /* 0x000fca00078e021a */
[----:B------:R2:W3:Y:S01]  /*20fe0*/  LDG.E.U16 R27, [R12.64] ;  /* 0x000000040c1b7981 */ /* 0x0004e2000c1e1500 */
[----:B----4-:R-:W-:-:S04]  /*20ff0*/  IMAD.WIDE R6, R0, 0x2, R24 ;  /* 0x0000000200067825 */ /* 0x010fc800078e0218 */
[----:B--2---:R-:W-:-:S06]  /*21000*/  IMAD.WIDE R12, R0, 0x2, R20 ;  /* 0x00000002000c7825 */ /* 0x004fcc00078e0214 */
[----:B------:R-:W2:Y:S04]  /*21010*/  LDG.E.U16 R13, [R12.64] ;  /* 0x000000040c0d7981 */ /* 0x000ea8000c1e1500 */
[----:B---3--:R1:W-:Y:S04]  /*21020*/  STL [R1+0x78], R11 ;  /* 0x0000780b01007387 */ /* 0x0083e80000100800 */
[----:B------:R3:W-:Y:S01]  /*21030*/  STL [R1+0x74], R9 ;  /* 0x0000740901007387 */ /* 0x0007e20000100800 */
[----:B0-----:R-:W-:-:S03]  /*21040*/  IMAD.WIDE R4, R0, 0x2, R22 ;  /* 0x0000000200047825 */ /* 0x001fc600078e0216 */
[----:B------:R0:W4:Y:S01]  /*21050*/  LDG.E.U16 R22, [R6.64] ;  /* 0x0000000406167981 */ /* 0x000122000c1e1500 */
[----:B-1----:R-:W-:-:S03]  /*21060*/  IMAD.WIDE R10, R0, 0x2, R16 ;  /* 0x00000002000a7825 */ /* 0x002fc600078e0210 */
[----:B------:R-:W0:Y:S01]  /*21070*/  LDL.64 R16, [R1+0x2098] ;  /* 0x0020980001107983 */ /* 0x000e220000100a00 */
[----:B---3--:R-:W-:-:S03]  /*21080*/  IMAD.WIDE R8, R0, 0x2, R14 ;  /* 0x0000000200087825 */ /* 0x008fc600078e020e */
[----:B------:R-:W3:Y:S04]  /*21090*/  LDL.64 R14, [R1+0x2090] ;  /* 0x00209000010e7983 */ /* 0x000ee80000100a00 */
[----:B------:R1:W2:Y:S04]  /*210a0*/  LDG.E.U16 R25, [R8.64] ;  /* 0x0000000408197981 */ /* 0x0002a8000c1e1500 */
[----:B------:R1:W4:Y:S04]  /*210b0*/  LDG.E.U16 R24, [R10.64] ;  /* 0x000000040a187981 */ /* 0x000328000c1e1500 */
[----:B------:R3:W4:Y:S01]  /*210c0*/  LDG.E.U16 R23, [R4.64] ;  /* 0x0000000404177981 */ /* 0x000722000c1e1500 */
[----:B-1----:R-:W-:-:S03]  /*210d0*/  IMAD.WIDE R10, R0, 0x2, R2 ;  /* 0x00000002000a7825 */ /* 0x002fc600078e0202 */
[----:B------:R-:W4:Y:S01]  /*210e0*/  LDL.64 R2, [R1+0x2088] ;  /* 0x0020880001027983 */ /* 0x000f220000100a00 */
[----:B------:R-:W-:-:S03]  /*210f0*/  IMAD.WIDE R8, R0, 0x2, R18 ;  /* 0x0000000200087825 */ /* 0x000fc600078e0212 */
[----:B------:R-:W-:Y:S04]  /*21100*/  STL [R1+0x6c], R29 ;  /* 0x00006c1d01007387 */ /* 0x000fe80000100800 */
[----:B------:R1:W-:Y:S04]  /*21110*/  STL [R1+0x70], R28 ;  /* 0x0000701c01007387 */ /* 0x0003e80000100800 */
[----:B------:R-:W4:Y:S04]  /*21120*/  LDG.E.U16 R11, [R10.64] ;  /* 0x000000040a0b7981 */ /* 0x000f28000c1e1500 */
[----:B------:R-:W4:Y:S04]  /*21130*/  LDG.E.U16 R9, [R8.64] ;  /* 0x0000000408097981 */ /* 0x000f28000c1e1500 */
[----:B-1----:R-:W4:Y:S04]  /*21140*/  LDL.64 R28, [R1+0x2080] ;  /* 0x00208000011c7983 */ /* 0x002f280000100a00 */
[----:B------:R1:W-:Y:S04]  /*21150*/  STL [R1+0x68], R27 ;  /* 0x0000681b01007387 */ /* 0x0003e80000100800 */
[----:B------:R-:W4:Y:S04]  /*21160*/  LDL.64 R20, [R1+0x2070] ;  /* 0x0020700001147983 */ /* 0x000f280000100a00 */
[----:B------:R-:W4:Y:S04]  /*21170*/  LDL.64 R18, [R1+0x2068] ;  /* 0x0020680001127983 */ /* 0x000f280000100a00 */
[----:B-1----:R-:W4:Y:S01]  /*21180*/  LDL.64 R26, [R1+0x2078] ;  /* 0x00207800011a7983 */ /* 0x002f220000100a00 */
[----:B0-----:R-:W-:-:S04]  /*21190*/  IMAD.WIDE R6, R0, 0x2, R16 ;  /* 0x0000000200067825 */ /* 0x001fc800078e0210 */
[C---:B---3--:R-:W-:Y:S02]  /*211a0*/  IMAD.WIDE R4, R0.reuse, 0x2, R14 ;  /* 0x0000000200047825 */ /* 0x048fe400078e020e */
[----:B------:R-:W3:Y:S04]  /*211b0*/  LDG.E.U16 R7, [R6.64] ;  /* 0x0000000406077981 */ /* 0x000ee8000c1e1500 */
[----:B--2---:R-:W-:Y:S04]  /*211c0*/  STL [R1+0x60], R25 ;  /* 0x0000601901007387 */ /* 0x004fe80000100800 */
[----:B----4-:R0:W-:Y:S04]  /*211d0*/  STL [R1+0x64], R24 ;  /* 0x0000641801007387 */ /* 0x0101e80000100800 */
[----:B------:R-:W2:Y:S04]  /*211e0*/  LDG.E.U16 R5, [R4.64] ;  /* 0x0000000404057981 */ /* 0x000ea8000c1e1500 */
[----:B0-----:R-:W4:Y:S04]  /*211f0*/  LDL.64 R24, [R1+0x2060] ;  /* 0x0020600001187983 */ /* 0x001f280000100a00 */
[----:B------:R-:W-:Y:S04]  /*21200*/  STL [R1+0x58], R23 ;  /* 0x0000581701007387 */ /* 0x000fe80000100800 */
[----:B------:R0:W-:Y:S04]  /*21210*/  STL [R1+0x5c], R22 ;  /* 0x00005c1601007387 */ /* 0x0001e80000100800 */
[----:B------:R-:W4:Y:S04]  /*21220*/  LDL.64 R16, [R1+0x2050] ;  /* 0x0020500001107983 */ /* 0x000f280000100a00 */
[----:B------:R-:W4:Y:S04]  /*21230*/  LDL.64 R14, [R1+0x1fb0] ;  /* 0x001fb000010e7983 */ /* 0x000f280000100a00 */
[----:B0-----:R-:W4:Y:S04]  /*21240*/  LDL.64 R22, [R1+0x2058] ;  /* 0x0020580001167983 */ /* 0x001f280000100a00 */
[----:B------:R0:W-:Y:S02]  /*21250*/  STL [R1+0x54], R13 ;  /* 0x0000540d01007387 */ /* 0x0001e40000100800 */
[----:B0-----:R-:W-:-:S02]  /*21260*/  IMAD.WIDE R12, R0, 0x2, R2 ;  /* 0x00000002000c7825 */ /* 0x001fc400078e0202 */
[----:B------:R-:W4:Y:S04]  /*21270*/  LDL.64 R2, [R1+0x1fa8] ;  /* 0x001fa80001027983 */ /* 0x000f280000100a00 */
[----:B------:R-:W4:Y:S04]  /*21280*/  LDG.E.U16 R13, [R12.64] ;  /* 0x000000040c0d7981 */ /* 0x000f28000c1e1500 */
[----:B------:R0:W-:Y:S04]  /*21290*/  STL [R1+0x50], R11 ;  /* 0x0000500b01007387 */ /* 0x0001e80000100800 */
[----:B------:R1:W-:Y:S01]  /*212a0*/  STL [R1+0x4c], R9 ;  /* 0x00004c0901007387 */ /* 0x0003e20000100800 */
[----:B0-----:R-:W-:-:S04]  /*212b0*/  IMAD.WIDE R10, R0, 0x2, R28 ;  /* 0x00000002000a7825 */ /* 0x001fc800078e021c */
[C---:B-1----:R-:W-:Y:S01]  /*212c0*/  IMAD.WIDE R8, R0.reuse, 0x2, R26 ;  /* 0x0000000200087825 */ /* 0x042fe200078e021a */
[----:B------:R0:W4:Y:S04]  /*212d0*/  LDG.E.U16 R28, [R10.64] ;  /* 0x000000040a1c7981 */ /* 0x000128000c1e1500 */
[----:B------:R1:W4:Y:S04]  /*212e0*/  LDG.E.U16 R29, [R8.64] ;  /* 0x00000004081d7981 */ /* 0x000328000c1e1500 */
[----:B---3--:R3:W-:Y:S02]  /*212f0*/  STL [R1+0x48], R7 ;  /* 0x0000480701007387 */ /* 0x0087e40000100800 */
[----:B---3--:R-:W-:-:S02]  /*21300*/  IMAD.WIDE R6, R0, 0x2, R20 ;  /* 0x0000000200067825 */ /* 0x008fc400078e0214 */
[----:B--2---:R2:W-:Y:S04]  /*21310*/  STL [R1+0x44], R5 ;  /* 0x0000440501007387 */ /* 0x0045e80000100800 */
[----:B------:R4:W3:Y:S04]  /*21320*/  LDG.E.U16 R26, [R6.64] ;  /* 0x00000004061a7981 */ /* 0x0008e8000c1e1500 */
[----:B------:R-:W3:Y:S01]  /*21330*/  LDL.64 R20, [R1+0x1fa0] ;  /* 0x001fa00001147983 */ /* 0x000ee20000100a00 */
[----:B--2---:R-:W-:-:S03]  /*21340*/  IMAD.WIDE R4, R0, 0x2, R18 ;  /* 0x0000000200047825 */ /* 0x004fc600078e0212 */
[----:B------:R-:W2:Y:S04]  /*21350*/  LDL.64 R18, [R1+0x1f98] ;  /* 0x001f980001127983 */ /* 0x000ea80000100a00 */
[----:B------:R0:W2:Y:S01]  /*21360*/  LDG.E.U16 R27, [R4.64] ;  /* 0x00000004041b7981 */ /* 0x0000a2000c1e1500 */
[----:B----4-:R-:W-:-:S04]  /*21370*/  IMAD.WIDE R6, R0, 0x2, R14 ;  /* 0x0000000200067825 */ /* 0x010fc800078e020e */
[----:B0-----:R-:W-:-:S04]  /*21380*/  IMAD.WIDE R10, R0, 0x2, R22 ;  /* 0x00000002000a7825 */ /* 0x001fc800078e0216 */
[C---:B-1----:R-:W-:Y:S01]  /*21390*/  IMAD.WIDE R8, R0.reuse, 0x2, R16 ;  /* 0x0000000200087825 */ /* 0x042fe200078e0210 */
[----:B------:R2:W4:Y:S05]  /*213a0*/  LDG.E.U16 R23, [R10.64] ;  /* 0x000000040a177981 */ /* 0x00052a000c1e1500 */
[----:B------:R-:W4:Y:S01]  /*213b0*/  LDG.E.U16 R9, [R8.64] ;  /* 0x0000000408097981 */ /* 0x000f22000c1e1500 */
[----:B------:R-:W-:-:S03]  /*213c0*/  IMAD.WIDE R4, R0, 0x2, R2 ;  /* 0x0000000200047825 */ /* 0x000fc600078e0202 */
[----:B------:R0:W-:Y:S04]  /*213d0*/  STL [R1+0x40], R13 ;  /* 0x0000400d01007387 */ /* 0x0001e80000100800 */
[----:B------:R-:W4:Y:S04]  /*213e0*/  LDG.E.U16 R22, [R4.64] ;  /* 0x0000000404167981 */ /* 0x000f28000c1e1500 */
[----:B------:R-:W4:Y:S01]  /*213f0*/  LDL.64 R16, [R1+0x2048] ;  /* 0x0020480001107983 */ /* 0x000f220000100a00 */
[----:B0-----:R-:W-:-:S03]  /*21400*/  IMAD.WIDE R12, R0, 0x2, R24 ;  /* 0x00000002000c7825 */ /* 0x001fc600078e0218 */
[----:B------:R-:W4:Y:S04]  /*21410*/  LDG.E.U16 R24, [R6.64] ;  /* 0x0000000406187981 */ /* 0x000f28000c1e1500 */
[----:B------:R3:W4:Y:S04]  /*21420*/  LDG.E.U16 R25, [R12.64] ;  /* 0x000000040c197981 */ /* 0x000728000c1e1500 */
[----:B------:R-:W4:Y:S04]  /*21430*/  LDL.64 R2, [R1+0x2038] ;  /* 0x0020380001027983 */ /* 0x000f280000100a00 */
[----:B------:R-:W4:Y:S01]  /*21440*/  LDL.64 R14, [R1+0x2040] ;  /* 0x00204000010e7983 */ /* 0x000f220000100a00 */
[----:B---3--:R-:W-:-:S04]  /*21450*/  IMAD.WIDE R12, R0, 0x2, R20 ;  /* 0x00000002000c7825 */ /* 0x008fc800078e0214 */
[C---:B--2---:R-:W-:Y:S01]  /*21460*/  IMAD.WIDE R10, R0.reuse, 0x2, R18 ;  /* 0x00000002000a7825 */ /* 0x044fe200078e0212 */
[----:B------:R-:W2:Y:S04]  /*21470*/  LDG.E.U16 R20, [R12.64] ;  /* 0x000000040c147981 */ /* 0x000ea8000c1e1500 */
[----:B----4-:R-:W-:Y:S04]  /*21480*/  STL [R1+0x5354], R24 ;  /* 0x0053541801007387 */ /* 0x010fe80000100800 */
[----:B------:R-:W-:Y:S04]  /*21490*/  STL [R1+0x5358], R22 ;  /* 0x0053581601007387 */ /* 0x000fe80000100800 */
[----:B------:R-:W-:Y:S04]  /*214a0*/  STL [R1+0x38], R29 ;  /* 0x0000381d01007387 */ /* 0x000fe80000100800 */
[----:B------:R0:W-:Y:S04]  /*214b0*/  STL [R1+0x3c], R28 ;  /* 0x00003c1c01007387 */ /* 0x0001e80000100800 */
[----:B0-----:R-:W3:Y:S04]  /*214c0*/  LDL.64 R28, [R1+0x2030] ;  /* 0x00203000011c7983 */ /* 0x001ee80000100a00 */
[----:B------:R-:W-:Y:S04]  /*214d0*/  STL [R1+0x30], R27 ;  /* 0x0000301b01007387 */ /* 0x000fe80000100800 */
[----:B------:R0:W-:Y:S01]  /*214e0*/  STL [R1+0x34], R26 ;  /* 0x0000341a01007387 */ /* 0x0001e20000100800 */
[----:B------:R-:W-:-:S03]  /*214f0*/  IMAD.WIDE R4, R0, 0x2, R2 ;  /* 0x0000000200047825 */ /* 0x000fc600078e0202 */
[----:B------:R-:W4:Y:S01]  /*21500*/  LDG.E.U16 R3, [R10.64] ;  /* 0x000000040a037981 */ /* 0x000f22000c1e1500 */
[----:B------:R-:W-:-:S03]  /*21510*/  IMAD.WIDE R6, R0, 0x2, R14 ;  /* 0x0000000200067825 */ /* 0x000fc600078e020e */
[----:B------:R1:W4:Y:S04]  /*21520*/  LDG.E.U16 R21, [R4.64] ;  /* 0x0000000404157981 */ /* 0x000328000c1e1500 */
[----:B0-----:R-:W4:Y:S04]  /*21530*/  LDL.64 R26, [R1+0x2028] ;  /* 0x00202800011a7983 */ /* 0x001f280000100a00 */
[----:B------:R0:W-:Y:S04]  /*21540*/  STL [R1+0x2c], R25 ;  /* 0x00002c1901007387 */ /* 0x0001e80000100800 */
[----:B0-----:R-:W4:Y:S04]  /*21550*/  LDL.64 R24, [R1+0x2020] ;  /* 0x0020200001187983 */ /* 0x001f280000100a00 */
[----:B------:R0:W-:Y:S04]  /*21560*/  STL [R1+0x28], R23 ;  /* 0x0000281701007387 */ /* 0x0001e80000100800 */
[----:B0-----:R-:W4:Y:S04]  /*21570*/  LDL.64 R22, [R1+0x2018] ;  /* 0x0020180001167983 */ /* 0x001f280000100a00 */
[----:B------:R0:W-:Y:S04]  /*21580*/  STL [R1+0x24], R9 ;  /* 0x0000240901007387 */ /* 0x0001e80000100800 */
[----:B------:R-:W1:Y:S01]  /*21590*/  LDL.64 R18, [R1+0x1f90] ;  /* 0x001f900001127983 */ /* 0x000e620000100a00 */
[----:B0-----:R-:W-:-:S05]  /*215a0*/  IMAD.WIDE R8, R0, 0x2, R16 ;  /* 0x0000000200087825 */ /* 0x001fca00078e0210 */
[----:B------:R0:W4:Y:S04]  /*215b0*/  LDG.E.U16 R2, [R8.64] ;  /* 0x0000000408027981 */ /* 0x000128000c1e1500 */
[----:B--2---:R2:W-:Y:S04]  /*215c0*/  STL [R1+0x535c], R20 ;  /* 0x00535c1401007387 */ /* 0x0045e80000100800 */
[----:B--2---:R3:W2:Y:S02]  /*215d0*/  LDG.E.U16 R20, [R6.64] ;  /* 0x0000000406147981 */ /* 0x0046a4000c1e1500 */
[----:B---3--:R-:W-:-:S02]  /*215e0*/  IMAD.WIDE R12, R0, 0x2, R28 ;  /* 0x00000002000c7825 */ /* 0x008fc400078e021c */
[----:B----4-:R3:W-:Y:S04]  /*215f0*/  STL [R1+0x5360], R3 ;  /* 0x0053600301007387 */ /* 0x0107e80000100800 */
[----:B------:R-:W4:Y:S01]  /*21600*/  LDL.64 R14, [R1+0x1f88] ;  /* 0x001f8800010e7983 */ /* 0x000f220000100a00 */
[----:B------:R-:W-:-:S03]  /*21610*/  IMAD.WIDE R10, R0, 0x2, R26 ;  /* 0x00000002000a7825 */ /* 0x000fc600078e021a */
[----:B------:R-:W2:Y:S04]  /*21620*/  LDL.64 R16, [R1+0x1f80] ;  /* 0x001f800001107983 */ /* 0x000ea80000100a00 */
[----:B------:R-:W2:Y:S04]  /*21630*/  LDL.64 R28, [R1+0x1f78] ;  /* 0x001f7800011c7983 */ /* 0x000ea80000100a00 */
[----:B------:R-:W2:Y:S04]  /*21640*/  LDL.64 R26, [R1+0x1f70] ;  /* 0x001f7000011a7983 */ /* 0x000ea80000100a00 */
[----:B---3--:R-:W3:Y:S01]  /*21650*/  LDG.E.U16 R3, [R12.64] ;  /* 0x000000040c037981 */ /* 0x008ee2000c1e1500 */
[----:B0-----:R-:W-:-:S03]  /*21660*/  IMAD.WIDE R8, R0, 0x2, R24 ;  /* 0x0000000200087825 */ /* 0x001fc600078e0218 */
[----:B------:R-:W2:Y:S01]  /*21670*/  LDL.64 R24, [R1+0x1f68] ;  /* 0x001f680001187983 */ /* 0x000ea20000100a00 */
[----:B-1----:R-:W-:-:S06]  /*21680*/  IMAD.WIDE R4, R0, 0x2, R18 ;  /* 0x0000000200047825 */ /* 0x002fcc00078e0212 */
[----:B------:R-:W2:Y:S04]  /*21690*/  LDG.E.U16 R4, [R4.64] ;  /* 0x0000000404047981 */ /* 0x000ea8000c1e1500 */
[----:B------:R0:W-:Y:S04]  /*216a0*/  STL [R1+0x20], R2 ;  /* 0x0000200201007387 */ /* 0x0001e80000100800 */
[----:B0-----:R0:W2:Y:S01]  /*216b0*/  LDG.E.U16 R2, [R10.64] ;  /* 0x000000040a027981 */ /* 0x0010a2000c1e1500 */
[----:B------:R-:W-:-:S05]  /*216c0*/  IMAD.WIDE R6, R0, 0x2, R22 ;  /* 0x0000000200067825 */ /* 0x000fca00078e0216 */
[----:B0-----:R0:W3:Y:S04]  /*216d0*/  LDG.E.U16 R11, [R6.64] ;  /* 0x00000004060b7981 */ /* 0x0010e8000c1e1500 */
[----:B------:R1:W3:Y:S04]  /*216e0*/  LDG.E.U16 R10, [R8.64] ;  /* 0x00000004080a7981 */ /* 0x0002e8000c1e1500 */
[----:B--2---:R-:W-:Y:S04]  /*216f0*/  STL [R1+0x52c8], R2 ;  /* 0x0052c80201007387 */ /* 0x004fe80000100800 */
[----:B------:R-:W-:Y:S04]  /*21700*/  STL [R1+0x5330], R4 ;  /* 0x0053300401007387 */ /* 0x000fe80000100800 */
[----:B------:R-:W2:Y:S04]  /*21710*/  LDL.64 R22, [R1+0x1f60] ;  /* 0x001f600001167983 */ /* 0x000ea80000100a00 */
[----:B------:R-:W-:Y:S04]  /*21720*/  STL [R1+0x18], R21 ;  /* 0x0000181501007387 */ /* 0x000fe80000100800 */
[----:B------:R1:W-:Y:S01]  /*21730*/  STL [R1+0x1c], R20 ;  /* 0x00001c1401007387 */ /* 0x0003e20000100800 */
[----:B0-----:R-:W-:-:S03]  /*21740*/  IMAD.WIDE R6, R0, 0x2, R16 ;  /* 0x0000000200067825 */ /* 0x001fc600078e0210 */
[----:B------:R-:W2:Y:S01]  /*21750*/  LDL.64 R18, [R1+0x1f50] ;  /* 0x001f500001127983 */ /* 0x000ea20000100a00 */
[----:B----4-:R-:W-:-:S03]  /*21760*/  IMAD.WIDE R14, R0, 0x2, R14 ;  /* 0x00000002000e7825 */ /* 0x010fc600078e020e */
[----:B------:R-:W4:Y:S04]  /*21770*/  LDL.64 R16, [R1+0x1f48] ;  /* 0x001f480001107983 */ /* 0x000f280000100a00 */
[----:B-1----:R-:W4:Y:S01]  /*21780*/  LDL.64 R20, [R1+0x1f58] ;  /* 0x001f580001147983 */ /* 0x002f220000100a00 */
[----:B------:R-:W-:-:S03]  /*21790*/  IMAD.WIDE R8, R0, 0x2, R26 ;  /* 0x0000000200087825 */ /* 0x000fc600078e021a */
[----:B---3--:R0:W-:Y:S01]  /*217a0*/  STL [R1+0x10], R3 ;  /* 0x0000100301007387 */ /* 0x0081e20000100800 */
[----:B------:R-:W-:-:S03]  /*217b0*/  IMAD.WIDE R12, R0, 0x2, R28 ;  /* 0x00000002000c7825 */ /* 0x000fc600078e021c */
[----:B------:R1:W3:Y:S04]  /*217c0*/  LDG.E.U16 R5, [R14.64] ;  /* 0x000000040e057981 */ /* 0x0002e8000c1e1500 */
[----:B------:R1:W3:Y:S04]  /*217d0*/  LDG.E.U16 R6, [R6.64] ;  /* 0x0000000406067981 */ /* 0x0002e8000c1e1500 */
[----:B0-----:R-:W3:Y:S04]  /*217e0*/  LDL.64 R2, [R1+0x1f40] ;  /* 0x001f400001027983 */ /* 0x001ee80000100a00 */
[----:B------:R-:W-:Y:S04]  /*217f0*/  STL [R1+0x4], R11 ;  /* 0x0000040b01007387 */ /* 0x000fe80000100800 */
[----:B------:R0:W-:Y:S04]  /*21800*/  STL [R1+0x8], R10 ;  /* 0x0000080a01007387 */ /* 0x0001e80000100800 */
[----:B-1----:R4:W3:Y:S04]  /*21810*/  LDG.E.U16 R7, [R12.64] ;  /* 0x000000040c077981 */ /* 0x0028e8000c1e1500 */
[----:B------:R1:W3:Y:S01]  /*21820*/  LDG.E.U16 R8, [R8.64] ;  /* 0x0000000408087981 */ /* 0x0002e2000c1e1500 */
[----:B0-----:R-:W-:-:S05]  /*21830*/  IMAD.WIDE R10, R0, 0x2, R24 ;  /* 0x00000002000a7825 */ /* 0x001fca00078e0218 */
[----:B-1----:R2:W3:Y:S02]  /*21840*/  LDG.E.U16 R9, [R10.64] ;  /* 0x000000040a097981 */ /* 0x0024e4000c1e1500 */
[----:B--2---:R-:W-:-:S04]  /*21850*/  IMAD.WIDE R10, R0, 0x2, R22 ;  /* 0x00000002000a7825 */ /* 0x004fc800078e0216 */
[C---:B----4-:R-:W-:Y:S02]  /*21860*/  IMAD.WIDE R12, R0.reuse, 0x2, R20 ;  /* 0x00000002000c7825 */ /* 0x050fe400078e0214 */
[----:B------:R0:W2:Y:S02]  /*21870*/  LDG.E.U16 R21, [R10.64] ;  /* 0x000000040a157981 */ /* 0x0000a4000c1e1500 */
[C---:B------:R-:W-:Y:S02]  /*21880*/  IMAD.WIDE R14, R0.reuse, 0x2, R18 ;  /* 0x00000002000e7825 */ /* 0x040fe400078e0212 */
[----:B------:R1:W4:Y:S04]  /*21890*/  LDG.E.U16 R23, [R12.64] ;  /* 0x000000040c177981 */ /* 0x000328000c1e1500 */
[----:B---3--:R-:W-:Y:S04]  /*218a0*/  STL [R1+0x5334], R5 ;  /* 0x0053340501007387 */ /* 0x008fe80000100800 */
[----:B------:R-:W-:Y:S01]  /*218b0*/  STL [R1+0x5338], R6 ;  /* 0x0053380601007387 */ /* 0x000fe20000100800 */
[----:B------:R-:W-:-:S03]  /*218c0*/  IMAD.WIDE R18, R0, 0x2, R2 ;  /* 0x0000000200127825 */ /* 0x000fc600078e0202 */
[----:B------:R3:W3:Y:S01]  /*218d0*/  LDG.E.U16 R25, [R14.64] ;  /* 0x000000040e197981 */ /* 0x0006e2000c1e1500 */
[----:B------:R-:W-:-:S03]  /*218e0*/  IMAD.WIDE R16, R0, 0x2, R16 ;  /* 0x0000000200107825 */ /* 0x000fc600078e0210 */
[----:B------:R0:W3:Y:S04]  /*218f0*/  LDG.E.U16 R29, [R18.64] ;  /* 0x00000004121d7981 */ /* 0x0000e8000c1e1500 */
[----:B------:R0:W3:Y:S04]  /*21900*/  LDG.E.U16 R27, [R16.64] ;  /* 0x00000004101b7981 */ /* 0x0000e8000c1e1500 */
[----:B------:R0:W-:Y:S04]  /*21910*/  STL [R1+0x533c], R7 ;  /* 0x00533c0701007387 */ /* 0x0001e80000100800 */
[----:B------:R-:W-:Y:S04]  /*21920*/  STL [R1+0x5304], R8 ;  /* 0x0053040801007387 */ /* 0x000fe80000100800 */
[----:B------:R1:W-:Y:S04]  /*21930*/  STL [R1+0x5308], R9 ;  /* 0x0053080901007387 */ /* 0x0003e80000100800 */
[----:B0-----:R-:W3:Y:S04]  /*21940*/  LDL.64 R6, [R1+0x1f20] ;  /* 0x001f200001067983 */ /* 0x001ee80000100a00 */
[----:B------:R-:W4:Y:S04]  /*21950*/  LDL.64 R4, [R1+0x1f18] ;  /* 0x001f180001047983 */ /* 0x000f280000100a00 */
[----:B-1----:R-:W4:Y:S04]  /*21960*/  LDL.64 R8, [R1+0x1f28] ;  /* 0x001f280001087983 */ /* 0x002f280000100a00 */
[----:B------:R-:W4:Y:S04]  /*21970*/  LDL.LU R3, [R1+0x7a4] ;  /* 0x0007a40001037983 */ /* 0x000f280000300800 */
[----:B------:R-:W4:Y:S04]  /*21980*/  LDL.LU R22, [R1+0x7a0] ;  /* 0x0007a00001167983 */ /* 0x000f280000300800 */
[----:B------:R-:W4:Y:S04]  /*21990*/  LDL.64 R10, [R1+0x1f38] ;  /* 0x001f3800010a7983 */ /* 0x000f280000100a00 */
[----:B--2---:R-:W-:Y:S04]  /*219a0*/  STL [R1+0x530c], R21 ;  /* 0x00530c1501007387 */ /* 0x004fe80000100800 */
[----:B------:R-:W2:Y:S01]  /*219b0*/  LDL.64 R12, [R1+0x1f30] ;  /* 0x001f3000010c7983 */ /* 0x000ea20000100a00 */
[----:B---3--:R-:W-:-:S04]  /*219c0*/  IMAD.WIDE R16, R0, 0x2, R6 ;  /* 0x0000000200107825 */ /* 0x008fc800078e0206 */
[----:B----4-:R-:W-:-:S06]  /*219d0*/  IMAD.WIDE R14, R0, 0x2, R8 ;  /* 0x00000002000e7825 */ /* 0x010fcc00078e0208 */
[----:B------:R-:W3:Y:S01]  /*219e0*/  LDG.E.U16 R14, [R14.64] ;  /* 0x000000040e0e7981 */ /* 0x000ee2000c1e1500 */
[----:B------:R-:W-:-:S06]  /*219f0*/  IMAD.WIDE R10, R0, 0x2, R10 ;  /* 0x00000002000a7825 */ /* 0x000fcc00078e020a */
[----:B------:R0:W4:Y:S01]  /*21a00*/  LDG.E.U16 R10, [R10.64] ;  /* 0x000000040a0a7981 */ /* 0x000122000c1e1500 */
[----:B--2---:R-:W-:-:S05]  /*21a10*/  IMAD.WIDE R12, R0, 0x2, R12 ;  /* 0x00000002000c7825 */ /* 0x004fca00078e020c */
[----:B0-----:R0:W2:Y:S04]  /*21a20*/  LDG.E.U16 R11, [R12.64] ;  /* 0x000000040c0b7981 */ /* 0x0010a8000c1e1500 */
[----:B0-----:R-:W3:Y:S01]  /*21a30*/  LDG.E.U16 R12, [R16.64] ;  /* 0x00000004100c7981 */ /* 0x001ee2000c1e1500 */
[----:B------:R-:W-:-:S05]  /*21a40*/  IMAD.WIDE R18, R0, 0x2, R4 ;  /* 0x0000000200127825 */ /* 0x000fca00078e0204 */
[----:B------:R0:W3:Y:S04]  /*21a50*/  LDG.E.U16 R13, [R18.64] ;  /* 0x00000004120d7981 */ /* 0x0000e8000c1e1500 */
[----:B------:R-:W-:Y:S04]  /*21a60*/  STL [R1+0x5310], R23 ;  /* 0x0053101701007387 */ /* 0x000fe80000100800 */
[----:B------:R-:W-:Y:S04]  /*21a70*/  STL [R1+0x52d8], R25 ;  /* 0x0052d81901007387 */ /* 0x000fe80000100800 */
[----:B------:R-:W-:Y:S04]  /*21a80*/  STL [R1+0x52dc], R27 ;  /* 0x0052dc1b01007387 */ /* 0x000fe80000100800 */
[----:B------:R-:W-:Y:S04]  /*21a90*/  STL [R1+0x52e0], R29 ;  /* 0x0052e01d01007387 */ /* 0x000fe80000100800 */
[----:B------:R-:W3:Y:S04]  /*21aa0*/  LDL.LU R20, [R1+0x79c] ;  /* 0x00079c0001147983 */ /* 0x000ee80000300800 */
[----:B------:R-:W1:Y:S04]  /*21ab0*/  S2R R8, SR_TID.X ;  /* 0x0000000000087919 */ /* 0x000e680000002100 */
[----:B------:R-:W3:Y:S04]  /*21ac0*/  LDL.LU R28, [R1+0x798] ;  /* 0x00079800011c7983 */ /* 0x000ee80000300800 */
[----:B------:R-:W3:Y:S04]  /*21ad0*/  LDL.LU R24, [R1+0x724] ;  /* 0x0007240001187983 */ /* 0x000ee80000300800 */
[----:B------:R-:W3:Y:S04]  /*21ae0*/  LDL.LU R4, [R1+0x71c] ;  /* 0x00071c0001047983 */ /* 0x000ee80000300800 */
[----:B------:R-:W3:Y:S04]  /*21af0*/  LDL.LU R26, [R1+0x718] ;  /* 0x00071800011a7983 */ /* 0x000ee80000300800 */
[----:B------:R0:W-:Y:S01]  /*21b00*/  STL [R1+0x2f00], R0 ;  /* 0x002f000001007387 */ /* 0x0001e20000100800 */
[----:B-1----:R-:W-:-:S03]  /*21b10*/  LOP3.LUT R2, R8, 0x7f, RZ, 0xc0, !PT ;  /* 0x0000007f08027812 */ /* 0x002fc600078ec0ff */
[----:B----4-:R-:W-:Y:S04]  /*21b20*/  STL [R1+0x52e4], R10 ;  /* 0x0052e40a01007387 */ /* 0x010fe80000100800 */
[----:B------:R-:W-:Y:S06]  /*21b30*/  BAR.SYNC.DEFER_BLOCKING 0x0 ;  /* 0x0000000000007b1d */ /* 0x000fec0000010000 */
[----:B--2---:R-:W-:Y:S04]  /*21b40*/  STL [R1+0x52cc], R11 ;  /* 0x0052cc0b01007387 */ /* 0x004fe80000100800 */
[----:B------:R-:W-:Y:S04]  /*21b50*/  STL [R1+0x5340], R8 ;  /* 0x0053400801007387 */ /* 0x000fe80000100800 */
[----:B---3--:R-:W-:Y:S04]  /*21b60*/  STL [R1+0x52d0], R14 ;  /* 0x0052d00e01007387 */ /* 0x008fe80000100800 */
[----:B------:R-:W-:Y:S04]  /*21b70*/  STL [R1+0x5314], R2 ;  /* 0x0053140201007387 */ /* 0x000fe80000100800 */
[----:B------:R1:W-:Y:S04]  /*21b80*/  STL [R1+0x52d4], R12 ;  /* 0x0052d40c01007387 */ /* 0x0003e80000100800 */
[----:B0-----:R-:W2:Y:S01]  /*21b90*/  LDL.LU R19, [R1+0x720] ;  /* 0x0007200001137983 */ /* 0x001ea20000300800 */
[----:B------:R-:W-:-:S03]  /*21ba0*/  IMAD.SHL.U32 R0, R2, 0x2, RZ ;  /* 0x0000000202007824 */ /* 0x000fc600078e00ff */
[----:B------:R-:W-:Y:S04]  /*21bb0*/  STL [R1+0x52e8], R13 ;  /* 0x0052e80d01007387 */ /* 0x000fe80000100800 */
[----:B------:R-:W-:Y:S04]  /*21bc0*/  STS.U16 [R0], R3 ;  /* 0x0000000300007388 */ /* 0x000fe80000000400 */
[----:B------:R0:W-:Y:S04]  /*21bd0*/  STS.U16 [R0+0x100], R22 ;  /* 0x0001001600007388 */ /* 0x0001e80000000400 */
[----:B-1----:R-:W3:Y:S04]  /*21be0*/  LDL.LU R12, [R1+0x6a4] ;  /* 0x0006a400010c7983 */ /* 0x002ee80000300800 */
[----:B0-----:R-:W4:Y:S04]  /*21bf0*/  LDL.LU R22, [R1+0x6a0] ;  /* 0x0006a00001167983 */ /* 0x001f280000300800 */
[----:B------:R-:W4:Y:S04]  /*21c00*/  LDL.LU R2, [R1+0x69c] ;  /* 0x00069c0001027983 */ /* 0x000f280000300800 */
[----:B------:R-:W4:Y:S04]  /*21c10*/  LDL.LU R16, [R1+0x698] ;  /* 0x0006980001107983 */ /* 0x000f280000300800 */
[----:B------:R0:W-:Y:S04]  /*21c20*/  STS.U16 [R0+0x200], R20 ;  /* 0x0002001400007388 */ /* 0x0001e80000000400 */
[----:B------:R-:W4:Y:S04]  /*21c30*/  LDL.LU R17, [R1+0x624] ;  /* 0x0006240001117983 */ /* 0x000f280000300800 */
[----:B0-----:R-:W4:Y:S04]  /*21c40*/  LDL.LU R20, [R1+0x620] ;  /* 0x0006200001147983 */ /* 0x001f280000300800 */
[----:B------:R-:W4:Y:S04]  /*21c50*/  LDL.LU R14, [R1+0x61c] ;  /* 0x00061c00010e7983 */ /* 0x000f280000300800 */
[----:B------:R-:W4:Y:S04]  /*21c60*/  LDL.LU R15, [R1+0x618] ;  /* 0x00061800010f7983 */ /* 0x000f280000300800 */
[----:B------:R-:W4:Y:S04]  /*21c70*/  LDL.LU R8, [R1+0x5a4] ;  /* 0x0005a40001087983 */ /* 0x000f280000300800 */
[----:B------:R-:W4:Y:S04]  /*21c80*/  LDL.LU R11, [R1+0x5a0] ;  /* 0x0005a000010b7983 */ /* 0x000f280000300800 */
        /* <DEDUP_REMOVED lines=15> */
[----:B--2---:R-:W-:Y:S04]  /*21d80*/  STS.U16 [R0+0x2100], R19 ;  /* 0x0021001300007388 */ /* 0x004fe80000000400 */
[----:B------:R0:W-:Y:S04]  /*21d90*/  STS.U16 [R0+0x2200], R4 ;  /* 0x0022000400007388 */ /* 0x0001e80000000400 */
[----:B------:R1:W-:Y:S04]  /*21da0*/  STS.U16 [R0+0x2300], R26 ;  /* 0x0023001a00007388 */ /* 0x0003e80000000400 */
[----:B0-----:R-:W2:Y:S04]  /*21db0*/  LDL.LU R4, [R1+0x418] ;  /* 0x0004180001047983 */ /* 0x001ea80000300800 */
[----:B-1----:R-:W2:Y:S04]  /*21dc0*/  LDL.LU R26, [R1+0x3a4] ;  /* 0x0003a400011a7983 */ /* 0x002ea80000300800 */
[----:B---3--:R-:W-:Y:S04]  /*21dd0*/  STS.U16 [R0+0x4000], R12 ;  /* 0x0040000c00007388 */ /* 0x008fe80000000400 */
[----:B----4-:R0:W-:Y:S04]  /*21de0*/  STS.U16 [R0+0x4100], R22 ;  /* 0x0041001600007388 */ /* 0x0101e80000000400 */
[----:B------:R-:W-:Y:S04]  /*21df0*/  STS.U16 [R0+0x4200], R2 ;  /* 0x0042000200007388 */ /* 0x000fe80000000400 */
[----:B0-----:R-:W3:Y:S04]  /*21e00*/  LDL.LU R22, [R1+0x3a0] ;  /* 0x0003a00001167983 */ /* 0x001ee80000300800 */
[----:B------:R-:W-:Y:S04]  /*21e10*/  STS.U16 [R0+0x4300], R16 ;  /* 0x0043001000007388 */ /* 0x000fe80000000400 */
[----:B------:R-:W-:Y:S04]  /*21e20*/  STS.U16 [R0+0x6000], R17 ;  /* 0x0060001100007388 */ /* 0x000fe80000000400 */
[----:B------:R0:W-:Y:S04]  /*21e30*/  STS.U16 [R0+0x6100], R20 ;  /* 0x0061001400007388 */ /* 0x0001e80000000400 */
[----:B0-----:R-:W4:Y:S04]  /*21e40*/  LDL.LU R20, [R1+0x39c] ;  /* 0x00039c0001147983 */ /* 0x001f280000300800 */
        /* <DEDUP_REMOVED lines=13> */
[----:B0-----:R-:W4:Y:S04]  /*21f20*/  LDL.LU R28, [R1+0x398] ;  /* 0x00039800011c7983 */ /* 0x001f280000300800 */
[----:B------:R-:W-:Y:S04]  /*21f30*/  STS.U16 [R0+0xc300], R6 ;  /* 0x00c3000600007388 */ /* 0x000fe80000000400 */
[----:B------:R-:W-:Y:S04]  /*21f40*/  STS.U16 [R0+0xe000], R5 ;  /* 0x00e0000500007388 */ /* 0x000fe80000000400 */
[----:B------:R0:W-:Y:S04]  /*21f50*/  STS.U16 [R0+0xe100], R3 ;  /* 0x00e1000300007388 */ /* 0x0001e80000000400 */
[----:B------:R-:W4:Y:S04]  /*21f60*/  LDL.LU R19, [R1+0x324] ;  /* 0x0003240001137983 */ /* 0x000f280000300800 */
[----:B------:R1:W-:Y:S04]  /*21f70*/  STS.U16 [R0+0xe200], R24 ;  /* 0x00e2001800007388 */ /* 0x0003e80000000400 */
[----:B0-----:R-:W4:Y:S04]  /*21f80*/  LDL.LU R3, [R1+0x320] ;  /* 0x0003200001037983 */ /* 0x001f280000300800 */
[----:B-1----:R-:W4:Y:S04]  /*21f90*/  LDL.LU R24, [R1+0x31c] ;  /* 0x00031c0001187983 */ /* 0x002f280000300800 */
[----:B------:R-:W4:Y:S04]  /*21fa0*/  LDL.LU R12, [R1+0x318] ;  /* 0x00031800010c7983 */ /* 0x000f280000300800 */
[----:B--2---:R-:W-:Y:S04]  /*21fb0*/  STS.U16 [R0+0xe300], R4 ;  /* 0x00e3000400007388 */ /* 0x004fe80000000400 */
[----:B------:R0:W-:Y:S04]  /*21fc0*/  STS.U16 [R0+0x10000], R26 ;  /* 0x0100001a00007388 */ /* 0x0001e80000000400 */
[----:B0-----:R-:W2:Y:S04]  /*21fd0*/  LDL.LU R26, [R1+0x2a4] ;  /* 0x0002a400011a7983 */ /* 0x001ea80000300800 */
[----:B------:R-:W2:Y:S04]  /*21fe0*/  LDL.LU R2, [R1+0x2a0] ;  /* 0x0002a00001027983 */ /* 0x000ea80000300800 */
[----:B------:R-:W2:Y:S04]  /*21ff0*/  LDL.LU R16, [R1+0x29c] ;  /* 0x00029c0001107983 */ /* 0x000ea80000300800 */
[----:B---3--:R0:W-:Y:S04]  /*22000*/  STS.U16 [R0+0x10100], R22 ;  /* 0x0101001600007388 */ /* 0x0081e80000000400 */
[----:B------:R-:W3:Y:S04]  /*22010*/  LDL.LU R17, [R1+0x298] ;  /* 0x0002980001117983 */ /* 0x000ee80000300800 */
[----:B0-----:R-:W3:Y:S04]  /*22020*/  LDL.LU R22, [R1+0x224] ;  /* 0x0002240001167983 */ /* 0x001ee80000300800 */
[----:B------:R-:W3:Y:S04]  /*22030*/  LDL.LU R14, [R1+0x220] ;  /* 0x00022000010e7983 */ /* 0x000ee80000300800 */
[----:B------:R-:W3:Y:S04]  /*22040*/  LDL.LU R15, [R1+0x21c] ;  /* 0x00021c00010f7983 */ /* 0x000ee80000300800 */
[----:B------:R-:W3:Y:S04]  /*22050*/  LDL.LU R8, [R1+0x218] ;  /* 0x0002180001087983 */ /* 0x000ee80000300800 */
[----:B------:R-:W3:Y:S04]  /*22060*/  LDL.LU R11, [R1+0x1c4] ;  /* 0x0001c400010b7983 */ /* 0x000ee80000300800 */
[----:B------:R-:W3:Y:S04]  /*22070*/  LDL.LU R10, [R1+0x1c0] ;  /* 0x0001c000010a7983 */ /* 0x000ee80000300800 */
[----:B------:R-:W3:Y:S04]  /*22080*/  LDL.LU R29, [R1+0x1bc] ;  /* 0x0001bc00011d7983 */ /* 0x000ee80000300800 */
[----:B----4-:R0:W-:Y:S04]  /*22090*/  STS.U16 [R0+0x10200], R20 ;  /* 0x0102001400007388 */ /* 0x0101e80000000400 */
        /* <DEDUP_REMOVED lines=12> */
[----:B------:R-:W-:Y:S04]  /*22160*/  STS.U16 [R0+0x12000], R19 ;  /* 0x0120001300007388 */ /* 0x000fe80000000400 */
[----:B------:R0:W-:Y:S04]  /*22170*/  STS.U16 [R0+0x12100], R3 ;  /* 0x0121000300007388 */ /* 0x0001e80000000400 */
[----:B------:R1:W-:Y:S04]  /*22180*/  STS.U16 [R0+0x12200], R24 ;  /* 0x0122001800007388 */ /* 0x0003e80000000400 */
[----:B0-----:R-:W4:Y:S04]  /*22190*/  LDL.LU R3, [R1+0x18c] ;  /* 0x00018c0001037983 */ /* 0x001f280000300800 */
[----:B-1----:R-:W4:Y:S04]  /*221a0*/  LDL.LU R24, [R1+0x188] ;  /* 0x0001880001187983 */ /* 0x002f280000300800 */
[----:B------:R-:W-:Y:S04]  /*221b0*/  STS.U16 [R0+0x12300], R12 ;  /* 0x0123000c00007388 */ /* 0x000fe80000000400 */
[----:B--2---:R0:W-:Y:S04]  /*221c0*/  STS.U16 [R0+0x14000], R26 ;  /* 0x0140001a00007388 */ /* 0x0041e80000000400 */
[----:B0-----:R-:W2:Y:S04]  /*221d0*/  LDL.LU R26, [R1+0x794] ;  /* 0x00079400011a7983 */ /* 0x001ea80000300800 */
[----:B------:R-:W-:Y:S04]  /*221e0*/  STS.U16 [R0+0x14100], R2 ;  /* 0x0141000200007388 */ /* 0x000fe80000000400 */
[----:B------:R-:W-:Y:S04]  /*221f0*/  STS.U16 [R0+0x14200], R16 ;  /* 0x0142001000007388 */ /* 0x000fe80000000400 */
[----:B---3--:R-:W-:Y:S04]  /*22200*/  STS.U16 [R0+0x14300], R17 ;  /* 0x0143001100007388 */ /* 0x008fe80000000400 */
[----:B------:R0:W-:Y:S04]  /*22210*/  STS.U16 [R0+0x16000], R22 ;  /* 0x0160001600007388 */ /* 0x0001e80000000400 */
[----:B------:R-:W-:Y:S04]  /*22220*/  STS.U16 [R0+0x16100], R14 ;  /* 0x0161000e00007388 */ /* 0x000fe80000000400 */
[----:B------:R-:W-:Y:S04]  /*22230*/  STS.U16 [R0+0x16200], R15 ;  /* 0x0162000f00007388 */ /* 0x000fe80000000400 */
[----:B------:R-:W-:Y:S04]  /*22240*/  STS.U16 [R0+0x16300], R8 ;  /* 0x0163000800007388 */ /* 0x000fe80000000400 */
[----:B------:R-:W-:Y:S04]  /*22250*/  STS.U16 [R0+0x18000], R11 ;  /* 0x0180000b00007388 */ /* 0x000fe80000000400 */
[----:B------:R-:W-:Y:S04]  /*22260*/  STS.U16 [R0+0x18100], R10 ;  /* 0x0181000a00007388 */ /* 0x000fe80000000400 */
[----:B------:R-:W-:Y:S04]  /*22270*/  STS.U16 [R0+0x18200], R29 ;  /* 0x0182001d00007388 */ /* 0x000fe80000000400 */
[----:B----4-:R-:W-:Y:S04]  /*22280*/  STS.U16 [R0+0x18300], R27 ;  /* 0x0183001b00007388 */ /* 0x010fe80000000400 */
[----:B0-----:R-:W3:Y:S04]  /*22290*/  LDL.LU R22, [R1+0x790] ;  /* 0x0007900001167983 */ /* 0x001ee80000300800 */
[----:B------:R0:W-:Y:S04]  /*222a0*/  STS.U16 [R0+0x1a000], R20 ;  /* 0x01a0001400007388 */ /* 0x0001e80000000400 */
[----:B0-----:R-:W0:Y:S04]  /*222b0*/  S2R R20, SR_TID.X ;  /* 0x0000000000147919 */ /* 0x001e280000002100 */
[----:B------:R-:W-:Y:S04]  /*222c0*/  STS.U16 [R0+0x1a100], R25 ;  /* 0x01a1001900007388 */ /* 0x000fe80000000400 */
[----:B------:R-:W-:Y:S04]  /*222d0*/  STS.U16 [R0+0x1a200], R23 ;  /* 0x01a2001700007388 */ /* 0x000fe80000000400 */
[----:B------:R-:W-:Y:S04]  /*222e0*/  STS.U16 [R0+0x1a300], R21 ;  /* 0x01a3001500007388 */ /* 0x000fe80000000400 */
[----:B------:R-:W-:Y:S04]  /*222f0*/  STS.U16 [R0+0x1c000], R9 ;  /* 0x01c0000900007388 */ /* 0x000fe80000000400 */
[----:B------:R-:W-:Y:S01]  /*22300*/  STS.U16 [R0+0x1c100], R7 ;  /* 0x01c1000700007388 */ /* 0x000fe20000000400 */
[----:B0-----:R-:W-:-:S03]  /*22310*/  LOP3.LUT R20, R20, 0x7f, RZ, 0xc0, !PT ;  /* 0x0000007f14147812 */ /* 0x001fc600078ec0ff */
[----:B------:R-:W-:Y:S01]  /*22320*/  STS.U16 [R0+0x1c200], R6 ;  /* 0x01c2000600007388 */ /* 0x000fe20000000400 */
[----:B------:R-:W-:-:S03]  /*22330*/  SHF.L.U32 R20, R20, 0x1, RZ ;  /* 0x0000000114147819 */ /* 0x000fc600000006ff */
[----:B------:R-:W-:Y:S04]  /*22340*/  STS.U16 [R0+0x1c300], R5 ;  /* 0x01c3000500007388 */ /* 0x000fe80000000400 */
[----:B------:R-:W-:Y:S04]  /*22350*/  STS.U16 [R0+0x1e000], R4 ;  /* 0x01e0000400007388 */ /* 0x000fe80000000400 */
[----:B------:R0:W-:Y:S04]  /*22360*/  STS.U16 [R0+0x1e100], R28 ;  /* 0x01e1001c00007388 */ /* 0x0001e80000000400 */
[----:B0-----:R-:W4:Y:S04]  /*22370*/  LDL.LU R28, [R1+0x78c] ;  /* 0x00078c00011c7983 */ /* 0x001f280000300800 */
[----:B------:R-:W-:Y:S04]  /*22380*/  STS.U16 [R0+0x1e200], R3 ;  /* 0x01e2000300007388 */ /* 0x000fe80000000400 */
[----:B------:R-:W-:Y:S04]  /*22390*/  STL [R1+0x5384], R20 ;  /* 0x0053841401007387 */ /* 0x000fe80000100800 */
[----:B------:R0:W-:Y:S04]  /*223a0*/  STS.U16 [R0+0x1e300], R24 ;  /* 0x01e3001800007388 */ /* 0x0001e80000000400 */
[----:B0-----:R-:W4:Y:S01]  /*223b0*/  LDL.LU R24, [R1+0x788] ;  /* 0x0007880001187983 */ /* 0x001f220000300800 */
[----:B------:R-:W-:-:S03]  /*223c0*/  LOP3.LUT R2, R20, 0x10, RZ, 0x3c, !PT ;  /* 0x0000001014027812 */ /* 0x000fc600078e3cff */
[----:B------:R0:W-:Y:S04]  /*223d0*/  STL [R1+0x5318], R0 ;  /* 0x0053180001007387 */ /* 0x0001e80000100800 */
[----:B0-----:R-:W4:Y:S04]  /*223e0*/  LDL.LU R0, [R1+0x714] ;  /* 0x0007140001007983 */ /* 0x001f280000300800 */
[----:B------:R-:W4:Y:S04]  /*223f0*/  LDL.LU R20, [R1+0x710] ;  /* 0x0007100001147983 */ /* 0x000f280000300800 */
[----:B------:R-:W4:Y:S04]  /*22400*/  LDL.LU R13, [R1+0x70c] ;  /* 0x00070c00010d7983 */ /* 0x000f280000300800 */
[----:B--2---:R0:W-:Y:S04]  /*22410*/  STS.U16 [R2+0x400], R26 ;  /* 0x0004001a02007388 */ /* 0x0041e80000000400 */
        /* <DEDUP_REMOVED lines=23> */
[----:B----4-:R0:W-:Y:S04]  /*22590*/  STS.U16 [R2+0x600], R28 ;  /* 0x0006001c02007388 */ /* 0x0101e80000000400 */
[----:B0-----:R-:W4:Y:S04]  /*225a0*/  LDL.LU R28, [R1+0x410] ;  /* 0x00041000011c7983 */ /* 0x001f280000300800 */
[----:B------:R-:W4:Y:S04]  /*225b0*/  LDL.LU R3, [R1+0x40c] ;  /* 0x00040c0001037983 */ /* 0x000f280000300800 */
[----:B------:R0:W-:Y:S04]  /*225c0*/  STS.U16 [R2+0x700], R24 ;  /* 0x0007001802007388 */ /* 0x0001e80000000400 */
[----:B0-----:R-:W4:Y:S04]  /*225d0*/  LDL.LU R24, [R1+0x408] ;  /* 0x0004080001187983 */ /* 0x001f280000300800 */
[----:B------:R-:W-:Y:S04]  /*225e0*/  STS.U16 [R2+0x2400], R0 ;  /* 0x0024000002007388 */ /* 0x000fe80000000400 */
[----:B------:R-:W-:Y:S04]  /*225f0*/  STS.U16 [R2+0x2500], R20 ;  /* 0x0025001402007388 */ /* 0x000fe80000000400 */
[----:B------:R-:W-:Y:S04]  /*22600*/  STS.U16 [R2+0x2600], R13 ;  /* 0x0026000d02007388 */ /* 0x000fe80000000400 */
[----:B--2---:R0:W-:Y:S04]  /*22610*/  STS.U16 [R2+0x2700], R26 ;  /* 0x0027001a02007388 */ /* 0x0041e80000000400 */
[----:B0-----:R-:W2:Y:S04]  /*22620*/  LDL.LU R26, [R1+0x394] ;  /* 0x00039400011a7983 */ /* 0x001ea80000300800 */
        /* <DEDUP_REMOVED lines=16> */
[----:B---3--:R-:W-:Y:S04]  /*22730*/  STS.U16 [R2+0xc400], R7 ;  /* 0x00c4000702007388 */ /* 0x008fe80000000400 */
[----:B------:R0:W-:Y:S04]  /*22740*/  STS.U16 [R2+0xc500], R22 ;  /* 0x00c5001602007388 */ /* 0x0001e80000000400 */
[----:B------:R-:W-:Y:S04]  /*22750*/  STS.U16 [R2+0xc600], R6 ;  /* 0x00c6000602007388 */ /* 0x000fe80000000400 */
[----:B------:R-:W-:Y:S04]  /*22760*/  STS.U16 [R2+0xc700], R5 ;  /* 0x00c7000502007388 */ /* 0x000fe80000000400 */
[----:B------:R-:W-:Y:S04]  /*22770*/  STS.U16 [R2+0xe400], R4 ;  /* 0x00e4000402007388 */ /* 0x000fe80000000400 */
[----:B0-----:R-:W3:Y:S04]  /*22780*/  LDL.LU R22, [R1+0x390] ;  /* 0x0003900001167983 */ /* 0x001ee80000300800 */
[----:B----4-:R0:W-:Y:S04]  /*22790*/  STS.U16 [R2+0xe500], R28 ;  /* 0x00e5001c02007388 */ /* 0x0101e80000000400 */
[----:B------:R-:W-:Y:S04]  /*227a0*/  STS.U16 [R2+0xe600], R3 ;  /* 0x00e6000302007388 */ /* 0x000fe80000000400 */
        /* <DEDUP_REMOVED lines=29> */
[----:B---3--:R0:W-:Y:S04]  /*22980*/  STS.U16 [R2+0x10500], R22 ;  /* 0x0105001602007388 */ /* 0x0081e80000000400 */
[----:B0-----:R-:W3:Y:S04]  /*22990*/  LDL.LU R22, [R1+0x104] ;  /* 0x0001040001167983 */ /* 0x001ee80000300800 */
[----:B----4-:R0:W-:Y:S04]  /*229a0*/  STS.U16 [R2+0x10600], R28 ;  /* 0x0106001c02007388 */ /* 0x0101e80000000400 */
[----:B------:R1:W-:Y:S04]  /*229b0*/  STS.U16 [R2+0x10700], R20 ;  /* 0x0107001402007388 */ /* 0x0003e80000000400 */
[----:B------:R-:W-:Y:S04]  /*229c0*/  STS.U16 [R2+0x12400], R0 ;  /* 0x0124000002007388 */ /* 0x000fe80000000400 */
[----:B0-----:R-:W4:Y:S04]  /*229d0*/  LDL.LU R28, [R1+0x100] ;  /* 0x00010000011c7983 */ /* 0x001f280000300800 */
[----:B------:R-:W-:Y:S04]  /*229e0*/  STS.U16 [R2+0x12500], R13 ;  /* 0x0125000d02007388 */ /* 0x000fe80000000400 */
[----:B-1----:R-:W3:Y:S04]  /*229f0*/  LDL.LU R20, [R1+0x5384] ;  /* 0x0053840001147983 */ /* 0x002ee80000300800 */
[----:B------:R0:W-:Y:S04]  /*22a00*/  STS.U16 [R2+0x12600], R24 ;  /* 0x0126001802007388 */ /* 0x0001e80000000400 */
        /* <DEDUP_REMOVED lines=17> */
[----:B0-----:R-:W3:Y:S04]  /*22b20*/  LDL.LU R24, [R1+0xfc] ;  /* 0x0000fc0001187983 */ /* 0x001ee80000300800 */
[----:B--2---:R0:W-:Y:S04]  /*22b30*/  STS.U16 [R2+0x1c400], R26 ;  /* 0x01c4001a02007388 */ /* 0x0041e80000000400 */
[----:B0-----:R-:W2:Y:S04]  /*22b40*/  LDL.LU R26, [R1+0x784] ;  /* 0x00078400011a7983 */ /* 0x001ea80000300800 */
[----:B------:R-:W2:Y:S04]  /*22b50*/  LDL.LU R13, [R1+0x77c] ;  /* 0x00077c00010d7983 */ /* 0x000ea80000300800 */
[----:B------:R-:W-:Y:S04]  /*22b60*/  STS.U16 [R2+0x1c500], R6 ;  /* 0x01c5000602007388 */ /* 0x000fe80000000400 */
[----:B------:R-:W-:Y:S04]  /*22b70*/  STS.U16 [R2+0x1c600], R5 ;  /* 0x01c6000502007388 */ /* 0x000fe80000000400 */
[----:B------:R-:W-:Y:S04]  /*22b80*/  STS.U16 [R2+0x1c700], R4 ;  /* 0x01c7000402007388 */ /* 0x000fe80000000400 */
[----:B------:R-:W-:Y:S04]  /*22b90*/  STS.U16 [R2+0x1e400], R3 ;  /* 0x01e4000302007388 */ /* 0x000fe80000000400 */
[----:B--2---:R0:W-:Y:S04]  /*22ba0*/  STL [R1+0x5380], R13 ;  /* 0x0053800d01007387 */ /* 0x0041e80000100800 */
[----:B0-----:R-:W2:Y:S04]  /*22bb0*/  LDL.LU R13, [R1+0x780] ;  /* 0x00078000010d7983 */ /* 0x001ea80000300800 */
[----:B---3--:R-:W-:Y:S04]  /*22bc0*/  STS.U16 [R2+0x1e500], R22 ;  /* 0x01e5001602007388 */ /* 0x008fe80000000400 */
[----:B----4-:R0:W-:Y:S04]  /*22bd0*/  STS.U16 [R2+0x1e600], R28 ;  /* 0x01e6001c02007388 */ /* 0x0101e80000000400 */
[----:B------:R1:W-:Y:S04]  /*22be0*/  STS.U16 [R2+0x1e700], R24 ;  /* 0x01e7001802007388 */ /* 0x0003e80000000400 */
[----:B0-----:R-:W3:Y:S04]  /*22bf0*/  LDL.LU R28, [R1+0x778] ;  /* 0x00077800011c7983 */ /* 0x001ee80000300800 */
[----:B------:R-:W4:Y:S04]  /*22c00*/  LDL.LU R18, [R1+0x704] ;  /* 0x0007040001127983 */ /* 0x000f280000300800 */
[----:B------:R-:W3:Y:S04]  /*22c10*/  LDL.LU R19, [R1+0x700] ;  /* 0x0007000001137983 */ /* 0x000ee80000300800 */
[----:B------:R-:W3:Y:S04]  /*22c20*/  LDL.LU R12, [R1+0x6fc] ;  /* 0x0006fc00010c7983 */ /* 0x000ee80000300800 */
        /* <DEDUP_REMOVED lines=10> */
[----:B------:R-:W-:-:S03]  /*22cd0*/  LOP3.LUT R0, R20, 0x20, RZ, 0x3c, !PT ;  /* 0x0000002014007812 */ /* 0x000fc600078e3cff */
        /* <DEDUP_REMOVED lines=13> */
[----:B0-----:R-:W3:Y:S04]  /*22db0*/  LDL.LU R26, [R1+0x400] ;  /* 0x00040000011a7983 */ /* 0x001ee80000300800 */
[----:B--2---:R0:W-:Y:S04]  /*22dc0*/  STS.U16 [R0+0x900], R13 ;  /* 0x0009000d00007388 */ /* 0x0041e80000000400 */
[----:B0-----:R-:W2:Y:S04]  /*22dd0*/  LDL.LU R13, [R1+0x5380] ;  /* 0x00538000010d7983 */ /* 0x001ea80000300800 */
[----:B--2---:R-:W-:Y:S04]  /*22de0*/  STS.U16 [R0+0xa00], R13 ;  /* 0x000a000d00007388 */ /* 0x004fe80000000400 */
[----:B---3--:R0:W-:Y:S04]  /*22df0*/  STS.U16 [R0+0xb00], R28 ;  /* 0x000b001c00007388 */ /* 0x0081e80000000400 */
[----:B----4-:R-:W-:Y:S04]  /*22e00*/  STS.U16 [R0+0x2800], R18 ;  /* 0x0028001200007388 */ /* 0x010fe80000000400 */
        /* <DEDUP_REMOVED lines=22> */
[----:B0-----:R-:W2:Y:S04]  /*22f70*/  LDL.LU R28, [R1+0x3fc] ;  /* 0x0003fc00011c7983 */ /* 0x001ea80000300800 */
[----:B------:R-:W-:Y:S04]  /*22f80*/  STS.U16 [R0+0xcb00], R22 ;  /* 0x00cb001600007388 */ /* 0x000fe80000000400 */
[----:B-1----:R-:W3:Y:S04]  /*22f90*/  LDL.LU R20, [R1+0x3f8] ;  /* 0x0003f80001147983 */ /* 0x002ee80000300800 */
[----:B------:R0:W-:Y:S04]  /*22fa0*/  STS.U16 [R0+0xe800], R24 ;  /* 0x00e8001800007388 */ /* 0x0001e80000000400 */
[----:B0-----:R-:W4:Y:S04]  /*22fb0*/  LDL.LU R24, [R1+0x380] ;  /* 0x0003800001187983 */ /* 0x001f280000300800 */
[----:B------:R-:W-:Y:S04]  /*22fc0*/  STS.U16 [R0+0xe900], R26 ;  /* 0x00e9001a00007388 */ /* 0x000fe80000000400 */
[----:B----4-:R0:W-:Y:S04]  /*22fd0*/  STL [R1+0x537c], R24 ;  /* 0x00537c1801007387 */ /* 0x0101e80000100800 */
[----:B0-----:R-:W4:Y:S04]  /*22fe0*/  LDL.LU R24, [R1+0x384] ;  /* 0x0003840001187983 */ /* 0x001f280000300800 */
[----:B--2---:R0:W-:Y:S04]  /*22ff0*/  STS.U16 [R0+0xea00], R28 ;  /* 0x00ea001c00007388 */ /* 0x0041e80000000400 */
[----:B------:R-:W2:Y:S04]  /*23000*/  LDL.LU R26, [R1+0x37c] ;  /* 0x00037c00011a7983 */ /* 0x000ea80000300800 */
        /* <DEDUP_REMOVED lines=26> */
[----:B0-----:R-:W2:Y:S04]  /*231b0*/  LDL.LU R20, [R1+0x14] ;  /* 0x0000140001147983 */ /* 0x001ea80000300800 */
[----:B----4-:R0:W-:Y:S04]  /*231c0*/  STS.U16 [R0+0x10800], R24 ;  /* 0x0108001800007388 */ /* 0x0101e80000000400 */
[----:B0-----:R-:W4:Y:S04]  /*231d0*/  LDL.LU R24, [R1+0x537c] ;  /* 0x00537c0001187983 */ /* 0x001f280000300800 */
[----:B----4-:R0:W-:Y:S04]  /*231e0*/  STS.U16 [R0+0x10900], R24 ;  /* 0x0109001800007388 */ /* 0x0101e80000000400 */
[----:B--2---:R-:W-:Y:S04]  /*231f0*/  STS.U16 [R0+0x10a00], R26 ;  /* 0x010a001a00007388 */ /* 0x004fe80000000400 */
        /* <DEDUP_REMOVED lines=17> */
[----:B0-----:R-:W2:Y:S04]  /*23310*/  LDL.LU R24, [R1] ;  /* 0x0000000001187983 */ /* 0x001ea80000300800 */
[----:B-1----:R-:W0:Y:S04]  /*23320*/  S2R R22, SR_TID.X ;  /* 0x0000000000167919 */ /* 0x002e280000002100 */
        /* <DEDUP_REMOVED lines=9> */
[----:B---3--:R-:W-:Y:S04]  /*233c0*/  STS.U16 [R0+0x1cb00], R3 ;  /* 0x01cb000300007388 */ /* 0x008fe80000000400 */
[----:B------:R0:W-:Y:S04]  /*233d0*/  STS.U16 [R0+0x1e800], R20 ;  /* 0x01e8001400007388 */ /* 0x0001e80000000400 */
[----:B------:R-:W3:Y:S04]  /*233e0*/  LDL.LU R26, [R1+0x5378] ;  /* 0x00537800011a7983 */ /* 0x000ee80000300800 */
[----:B------:R-:W4:Y:S01]  /*233f0*/  LDL.LU R28, [R1+0x5374] ;  /* 0x00537400011c7983 */ /* 0x000f220000300800 */
[----:B0-----:R-:W-:-:S05]  /*23400*/  LOP3.LUT R0, R22, 0x30, RZ, 0x3c, !PT ;  /* 0x0000003016007812 */ /* 0x001fca00078e3cff */
[----:B------:R0:W-:Y:S04]  /*23410*/  STL [R1+0x5370], R0 ;  /* 0x0053700001007387 */ /* 0x0001e80000100800 */
[----:B------:R-:W3:Y:S01]  /*23420*/  LDL.LU R13, [R1+0x768] ;  /* 0x00076800010d7983 */ /* 0x000ee20000300800 */
[----:B0-----:R-:W-:-:S05]  /*23430*/  LOP3.LUT R0, R22, 0x20, RZ, 0x3c, !PT ;  /* 0x0000002016007812 */ /* 0x001fca00078e3cff */
[----:B--2---:R-:W-:Y:S04]  /*23440*/  STS.U16 [R0+0x1e900], R24 ;  /* 0x01e9001800007388 */ /* 0x004fe80000000400 */
[----:B---3--:R0:W-:Y:S04]  /*23450*/  STL [R1+0x536c], R13 ;  /* 0x00536c0d01007387 */ /* 0x0081e80000100800 */
[----:B0-----:R-:W2:Y:S04]  /*23460*/  LDL.LU R13, [R1+0x774] ;  /* 0x00077400010d7983 */ /* 0x001ea80000300800 */
[----:B------:R-:W3:Y:S04]  /*23470*/  LDL.LU R18, [R1+0x6f4] ;  /* 0x0006f40001127983 */ /* 0x000ee80000300800 */
        /* <DEDUP_REMOVED lines=24> */
[----:B----4-:R0:W-:Y:S04]  /*23600*/  STS.U16 [R0+0x1ea00], R28 ;  /* 0x01ea001c00007388 */ /* 0x0101e80000000400 */
[----:B------:R1:W-:Y:S04]  /*23610*/  STS.U16 [R0+0x1eb00], R26 ;  /* 0x01eb001a00007388 */ /* 0x0003e80000000400 */
[----:B0-----:R-:W4:Y:S04]  /*23620*/  LDL.LU R28, [R1+0x76c] ;  /* 0x00076c00011c7983 */ /* 0x001f280000300800 */
[----:B-1----:R-:W2:Y:S04]  /*23630*/  LDL.LU R0, [R1+0x5370] ;  /* 0x0053700001007983 */ /* 0x002ea80000300800 */
[----:B------:R-:W3:Y:S04]  /*23640*/  LDL.LU R26, [R1+0x770] ;  /* 0x00077000011a7983 */ /* 0x000ee80000300800 */
[----:B--2---:R0:W-:Y:S04]  /*23650*/  STS.U16 [R0+0xc00], R13 ;  /* 0x000c000d00007388 */ /* 0x0041e80000000400 */
[----:B0-----:R-:W2:Y:S04]  /*23660*/  LDL.LU R13, [R1+0x536c] ;  /* 0x00536c00010d7983 */ /* 0x001ea80000300800 */
[----:B---3--:R-:W-:Y:S04]  /*23670*/  STS.U16 [R0+0xd00], R26 ;  /* 0x000d001a00007388 */ /* 0x008fe80000000400 */
[----:B----4-:R-:W-:Y:S04]  /*23680*/  STS.U16 [R0+0xe00], R28 ;  /* 0x000e001c00007388 */ /* 0x010fe80000000400 */
        /* <DEDUP_REMOVED lines=22> */
[----:B0-----:R-:W2:Y:S04]  /*237f0*/  LDL.LU R5, [R1+0x3f0] ;  /* 0x0003f00001057983 */ /* 0x001ea80000300800 */
[----:B------:R0:W-:Y:S04]  /*23800*/  STS.U16 [R0+0xcd00], R3 ;  /* 0x00cd000300007388 */ /* 0x0001e80000000400 */
[----:B0-----:R-:W3:Y:S04]  /*23810*/  LDL.LU R3, [R1+0x374] ;  /* 0x0003740001037983 */ /* 0x001ee80000300800 */
[----:B---3--:R0:W-:Y:S04]  /*23820*/  STL [R1+0x5364], R3 ;  /* 0x0053640301007387 */ /* 0x0081e80000100800 */
[----:B0-----:R-:W3:Y:S04]  /*23830*/  LDL.LU R3, [R1+0x3e8] ;  /* 0x0003e80001037983 */ /* 0x001ee80000300800 */
[----:B------:R-:W-:Y:S04]  /*23840*/  STS.U16 [R0+0xce00], R20 ;  /* 0x00ce001400007388 */ /* 0x000fe80000000400 */
[----:B------:R-:W-:Y:S04]  /*23850*/  STS.U16 [R0+0xcf00], R22 ;  /* 0x00cf001600007388 */ /* 0x000fe80000000400 */
[----:B------:R-:W-:Y:S04]  /*23860*/  STS.U16 [R0+0xec00], R24 ;  /* 0x00ec001800007388 */ /* 0x000fe80000000400 */
[----:B---3--:R0:W-:Y:S04]  /*23870*/  STL [R1+0x5368], R3 ;  /* 0x0053680301007387 */ /* 0x0081e80000100800 */
[----:B0-----:R-:W3:Y:S04]  /*23880*/  LDL.LU R3, [R1+0x3ec] ;  /* 0x0003ec0001037983 */ /* 0x001ee80000300800 */
        /* <DEDUP_REMOVED lines=26> */
[----:B------:R-:W2:Y:S04]  /*23a30*/  LDL.LU R6, [R1+0x4c] ;  /* 0x00004c0001067983 */ /* 0x000ea80000300800 */
[----:B0-----:R-:W2:Y:S04]  /*23a40*/  LDL.LU R5, [R1+0x48] ;  /* 0x0000480001057983 */ /* 0x001ea80000300800 */
[----:B---3--:R0:W-:Y:S04]  /*23a50*/  STS.U16 [R0+0xee00], R3 ;  /* 0x00ee000300007388 */ /* 0x0081e80000000400 */
[----:B0-----:R-:W3:Y:S04]  /*23a60*/  LDL.LU R3, [R1+0x5368] ;  /* 0x0053680001037983 */ /* 0x001ee80000300800 */
[----:B---3--:R0:W-:Y:S04]  /*23a70*/  STS.U16 [R0+0xef00], R3 ;  /* 0x00ef000300007388 */ /* 0x0081e80000000400 */
[----:B0-----:R-:W3:Y:S04]  /*23a80*/  LDL.LU R3, [R1+0x5364] ;  /* 0x0053640001037983 */ /* 0x001ee80000300800 */
[----:B---3--:R0:W-:Y:S04]  /*23a90*/  STS.U16 [R0+0x10c00], R3 ;  /* 0x010c000300007388 */ /* 0x0081e80000000400 */
[----:B----4-:R1:W-:Y:S04]  /*23aa0*/  STS.U16 [R0+0x10d00], R20 ;  /* 0x010d001400007388 */ /* 0x0103e80000000400 */
[----:B------:R3:W-:Y:S04]  /*23ab0*/  STS.U16 [R0+0x10e00], R22 ;  /* 0x010e001600007388 */ /* 0x0007e80000000400 */
[----:B0-----:R-:W4:Y:S04]  /*23ac0*/  LDL.LU R3, [R1+0x5360] ;  /* 0x0053600001037983 */ /* 0x001f280000300800 */
[----:B-1----:R-:W4:Y:S04]  /*23ad0*/  LDL.LU R20, [R1+0x535c] ;  /* 0x00535c0001147983 */ /* 0x002f280000300800 */
[----:B---3--:R-:W3:Y:S04]  /*23ae0*/  LDL.LU R22, [R1+0x5358] ;  /* 0x0053580001167983 */ /* 0x008ee80000300800 */
[----:B------:R0:W-:Y:S04]  /*23af0*/  STS.U16 [R0+0x10f00], R24 ;  /* 0x010f001800007388 */ /* 0x0001e80000000400 */
[----:B0-----:R-:W3:Y:S04]  /*23b00*/  LDL.LU R24, [R1+0x5354] ;  /* 0x0053540001187983 */ /* 0x001ee80000300800 */
        /* <DEDUP_REMOVED lines=16> */
[----:B0-----:R-:W0:Y:S04]  /*23c10*/  S2R R4, SR_TID.X ;  /* 0x0000000000047919 */ /* 0x001e280000002100 */
[----:B------:R-:W-:Y:S04]  /*23c20*/  STS.U16 [R0+0x1ac00], R27 ;  /* 0x01ac001b00007388 */ /* 0x000fe80000000400 */
[----:B------:R-:W-:Y:S04]  /*23c30*/  STS.U16 [R0+0x1ad00], R25 ;  /* 0x01ad001900007388 */ /* 0x000fe80000000400 */
[----:B------:R-:W-:Y:S04]  /*23c40*/  STS.U16 [R0+0x1ae00], R23 ;  /* 0x01ae001700007388 */ /* 0x000fe80000000400 */
[----:B------:R-:W-:Y:S01]  /*23c50*/  STS.U16 [R0+0x1af00], R21 ;  /* 0x01af001500007388 */ /* 0x000fe20000000400 */
[----:B0-----:R-:W-:-:S03]  /*23c60*/  LOP3.LUT R4, R4, 0x7f, RZ, 0xc0, !PT ;  /* 0x0000007f04047812 */ /* 0x001fc600078ec0ff */
[----:B------:R-:W-:Y:S02]  /*23c70*/  STS.U16 [R0+0x1cc00], R9 ;  /* 0x01cc000900007388 */ /* 0x000fe40000000400 */
[----:B------:R-:W-:Y:S02]  /*23c80*/  IMAD.SHL.U32 R4, R4, 0x2, RZ ;  /* 0x0000000204047824 */ /* 0x000fe400078e00ff */
[----:B------:R-:W-:Y:S04]  /*23c90*/  STS.U16 [R0+0x1cd00], R7 ;  /* 0x01cd000700007388 */ /* 0x000fe80000000400 */
[----:B--2---:R-:W-:Y:S04]  /*23ca0*/  STS.U16 [R0+0x1ce00], R6 ;  /* 0x01ce000600007388 */ /* 0x004fe80000000400 */
[----:B------:R-:W-:Y:S04]  /*23cb0*/  STS.U16 [R0+0x1cf00], R5 ;  /* 0x01cf000500007388 */ /* 0x000fe80000000400 */
[----:B---3--:R0:W-:Y:S02]  /*23cc0*/  STS.U16 [R0+0x1ec00], R24 ;  /* 0x01ec001800007388 */ /* 0x0081e40000000400 */
[----:B0-----:R-:W-:-:S05]  /*23cd0*/  LOP3.LUT R0, R4, 0x40, RZ, 0x3c, !PT ;  /* 0x0000004004007812 */ /* 0x001fca00078e3cff */
[----:B------:R0:W-:Y:S04]  /*23ce0*/  STL [R1+0x5350], R0 ;  /* 0x0053500001007387 */ /* 0x0001e80000100800 */
[----:B------:R-:W2:Y:S01]  /*23cf0*/  LDL.LU R24, [R1+0x6e4] ;  /* 0x0006e40001187983 */ /* 0x000ea20000300800 */
[----:B0-----:R-:W-:-:S05]  /*23d00*/  LOP3.LUT R0, R4, 0x30, RZ, 0x3c, !PT ;  /* 0x0000003004007812 */ /* 0x001fca00078e3cff */
[----:B------:R-:W-:Y:S04]  /*23d10*/  STS.U16 [R0+0x1ed00], R22 ;  /* 0x01ed001600007388 */ /* 0x000fe80000000400 */
[----:B----4-:R-:W-:Y:S04]  /*23d20*/  STS.U16 [R0+0x1ee00], R20 ;  /* 0x01ee001400007388 */ /* 0x010fe80000000400 */
[----:B------:R-:W-:Y:S04]  /*23d30*/  STS.U16 [R0+0x1ef00], R3 ;  /* 0x01ef000300007388 */ /* 0x000fe80000000400 */
[----:B--2---:R0:W-:Y:S04]  /*23d40*/  STL [R1+0x534c], R24 ;  /* 0x00534c1801007387 */ /* 0x0041e80000100800 */
[----:B0-----:R-:W2:Y:S04]  /*23d50*/  LDL.LU R24, [R1+0x764] ;  /* 0x0007640001187983 */ /* 0x001ea80000300800 */
[----:B------:R-:W3:Y:S04]  /*23d60*/  LDL.LU R26, [R1+0x6e0] ;  /* 0x0006e000011a7983 */ /* 0x000ee80000300800 */
[----:B------:R-:W4:Y:S04]  /*23d70*/  LDL.LU R28, [R1+0x6dc] ;  /* 0x0006dc00011c7983 */ /* 0x000f280000300800 */
        /* <DEDUP_REMOVED lines=25> */
[----:B------:R-:W3:Y:S04]  /*23f10*/  LDL.LU R3, [R1+0x760] ;  /* 0x0007600001037983 */ /* 0x000ee80000300800 */
[----:B--2---:R0:W-:Y:S04]  /*23f20*/  STS.U16 [R0+0x1000], R24 ;  /* 0x0010001800007388 */ /* 0x0041e80000000400 */
[----:B0-----:R-:W2:Y:S04]  /*23f30*/  LDL.LU R24, [R1+0x534c] ;  /* 0x00534c0001187983 */ /* 0x001ea80000300800 */
[----:B---3--:R-:W-:Y:S04]  /*23f40*/  STS.U16 [R0+0x1100], R3 ;  /* 0x0011000300007388 */ /* 0x008fe80000000400 */
[----:B------:R-:W-:Y:S04]  /*23f50*/  STS.U16 [R0+0x1200], R20 ;  /* 0x0012001400007388 */ /* 0x000fe80000000400 */
[----:B------:R-:W-:Y:S04]  /*23f60*/  STS.U16 [R0+0x1300], R22 ;  /* 0x0013001600007388 */ /* 0x000fe80000000400 */
[----:B--2---:R-:W-:Y:S04]  /*23f70*/  STS.U16 [R0+0x3000], R24 ;  /* 0x0030001800007388 */ /* 0x004fe80000000400 */
[----:B------:R-:W-:Y:S04]  /*23f80*/  STS.U16 [R0+0x3100], R26 ;  /* 0x0031001a00007388 */ /* 0x000fe80000000400 */
        /* <DEDUP_REMOVED lines=19> */
[----:B0-----:R-:W2:Y:S04]  /*240c0*/  LDL.LU R9, [R1+0x3e0] ;  /* 0x0003e00001097983 */ /* 0x001ea80000300800 */
[----:B------:R-:W3:Y:S04]  /*240d0*/  LDL.LU R8, [R1+0x364] ;  /* 0x0003640001087983 */ /* 0x000ee80000300800 */
[----:B---3--:R0:W-:Y:S04]  /*240e0*/  STL [R1+0x5344], R8 ;  /* 0x0053440801007387 */ /* 0x0081e80000100800 */
[----:B0-----:R-:W3:Y:S04]  /*240f0*/  LDL.LU R8, [R1+0x3d8] ;  /* 0x0003d80001087983 */ /* 0x001ee80000300800 */
[----:B------:R-:W-:Y:S04]  /*24100*/  STS.U16 [R0+0xd100], R7 ;  /* 0x00d1000700007388 */ /* 0x000fe80000000400 */
        /* <DEDUP_REMOVED lines=38> */
[----:B0-----:R-:W3:Y:S04]  /*24370*/  LDL.LU R8, [R1+0x5340] ;  /* 0x0053400001087983 */ /* 0x001ee80000300800 */
[----:B----4-:R0:W-:Y:S04]  /*24380*/  STS.U16 [R0+0x11100], R7 ;  /* 0x0111000700007388 */ /* 0x0101e80000000400 */
[----:B------:R1:W-:Y:S04]  /*24390*/  STS.U16 [R0+0x11200], R6 ;  /* 0x0112000600007388 */ /* 0x0003e80000000400 */
[----:B------:R4:W-:Y:S04]  /*243a0*/  STS.U16 [R0+0x11300], R5 ;  /* 0x0113000500007388 */ /* 0x0009e80000000400 */
[----:B0-----:R-:W3:Y:S04]  /*243b0*/  LDL.LU R7, [R1+0x533c] ;  /* 0x00533c0001077983 */ /* 0x001ee80000300800 */
[----:B-1----:R-:W3:Y:S04]  /*243c0*/  LDL.LU R6, [R1+0x5338] ;  /* 0x0053380001067983 */ /* 0x002ee80000300800 */
[----:B----4-:R-:W4:Y:S04]  /*243d0*/  LDL.LU R5, [R1+0x5334] ;  /* 0x0053340001057983 */ /* 0x010f280000300800 */
[----:B------:R0:W-:Y:S04]  /*243e0*/  STS.U16 [R0+0x13000], R4 ;  /* 0x0130000400007388 */ /* 0x0001e80000000400 */
[----:B0-----:R-:W4:Y:S04]  /*243f0*/  LDL.LU R4, [R1+0x5330] ;  /* 0x0053300001047983 */ /* 0x001f280000300800 */
        /* <DEDUP_REMOVED lines=22> */
[----:B------:R-:W-:Y:S01]  /*24560*/  STS.U16 [R0+0x1d300], R9 ;  /* 0x01d3000900007388 */ /* 0x000fe20000000400 */
[----:B---3--:R-:W-:-:S04]  /*24570*/  LOP3.LUT R8, R8, 0x7f, RZ, 0xc0, !PT ;  /* 0x0000007f08087812 */ /* 0x008fc800078ec0ff */
[----:B------:R-:W-:-:S04]  /*24580*/  SHF.L.U32 R8, R8, 0x1, RZ ;  /* 0x0000000108087819 */ /* 0x000fc800000006ff */
[----:B0-----:R-:W-:-:S05]  /*24590*/  LOP3.LUT R3, R8, 0x50, RZ, 0x3c, !PT ;  /* 0x0000005008037812 */ /* 0x001fca00078e3cff */
[----:B------:R-:W-:Y:S04]  /*245a0*/  STL [R1+0x532c], R3 ;  /* 0x00532c0301007387 */ /* 0x000fe80000100800 */
[----:B----4-:R0:W-:Y:S04]  /*245b0*/  STS.U16 [R0+0x1f000], R4 ;  /* 0x01f0000400007388 */ /* 0x0101e80000000400 */
[----:B0-----:R-:W2:Y:S01]  /*245c0*/  LDL.LU R4, [R1+0x6d4] ;  /* 0x0006d40001047983 */ /* 0x001ea20000300800 */
[----:B------:R-:W-:-:S05]  /*245d0*/  LOP3.LUT R3, R8, 0x40, RZ, 0x3c, !PT ;  /* 0x0000004008037812 */ /* 0x000fca00078e3cff */
[----:B------:R-:W-:Y:S04]  /*245e0*/  STS.U16 [R3+0x1f100], R5 ;  /* 0x01f1000503007388 */ /* 0x000fe80000000400 */
[----:B------:R-:W-:Y:S04]  /*245f0*/  STS.U16 [R3+0x1f200], R6 ;  /* 0x01f2000603007388 */ /* 0x000fe80000000400 */
        /* <DEDUP_REMOVED lines=42> */
[----:B------:R0:W-:Y:S04]  /*248a0*/  STS.U16 [R3+0x5600], R0 ;  /* 0x0056000003007388 */ /* 0x0001e80000000400 */
        /* <DEDUP_REMOVED lines=21> */
[----:B------:R0:W-:Y:S04]  /*24a00*/  STS.U16 [R3+0xd500], R23 ;  /* 0x00d5001703007388 */ /* 0x0001e80000000400 */
[----:B------:R-:W3:Y:S04]  /*24a10*/  LDL.LU R2, [R1+0x350] ;  /* 0x0003500001027983 */ /* 0x000ee80000300800 */
[----:B------:R1:W-:Y:S04]  /*24a20*/  STS.U16 [R3+0xd600], R21 ;  /* 0x00d6001503007388 */ /* 0x0003e80000000400 */
[----:B0-----:R-:W4:Y:S04]  /*24a30*/  LDL.LU R23, [R1+0x34c] ;  /* 0x00034c0001177983 */ /* 0x001f280000300800 */
[----:B------:R0:W-:Y:S04]  /*24a40*/  STS.U16 [R3+0xd700], R9 ;  /* 0x00d7000903007388 */ /* 0x0001e80000000400 */
[----:B-1----:R-:W3:Y:S04]  /*24a50*/  LDL.LU R21, [R1+0x348] ;  /* 0x0003480001157983 */ /* 0x002ee80000300800 */
[----:B------:R1:W-:Y:S04]  /*24a60*/  STS.U16 [R3+0xf400], R8 ;  /* 0x00f4000803007388 */ /* 0x0003e80000000400 */
[----:B0-----:R-:W3:Y:S04]  /*24a70*/  LDL.LU R9, [R1+0x2d4] ;  /* 0x0002d40001097983 */ /* 0x001ee80000300800 */
        /* <DEDUP_REMOVED lines=29> */
[----:B--2---:R0:W-:Y:S04]  /*24c50*/  STS.U16 [R3+0x11400], R0 ;  /* 0x0114000003007388 */ /* 0x0041e80000000400 */
[----:B---3--:R1:W-:Y:S04]  /*24c60*/  STS.U16 [R3+0x11500], R2 ;  /* 0x0115000203007388 */ /* 0x0083e80000000400 */
[----:B----4-:R2:W-:Y:S04]  /*24c70*/  STS.U16 [R3+0x11600], R23 ;  /* 0x0116001703007388 */ /* 0x0105e80000000400 */
[----:B0-----:R-:W3:Y:S04]  /*24c80*/  LDL.LU R0, [R1+0x5318] ;  /* 0x0053180001007983 */ /* 0x001ee80000300800 */
[----:B-1----:R-:W4:Y:S04]  /*24c90*/  LDL.LU R2, [R1+0x5314] ;  /* 0x0053140001027983 */ /* 0x002f280000300800 */
[----:B--2---:R-:W2:Y:S04]  /*24ca0*/  LDL.LU R23, [R1+0x5310] ;  /* 0x0053100001177983 */ /* 0x004ea80000300800 */
[----:B------:R0:W-:Y:S04]  /*24cb0*/  STS.U16 [R3+0x11700], R21 ;  /* 0x0117001503007388 */ /* 0x0001e80000000400 */
[----:B------:R1:W-:Y:S04]  /*24cc0*/  STS.U16 [R3+0x13400], R9 ;  /* 0x0134000903007388 */ /* 0x0003e80000000400 */
[----:B------:R1:W-:Y:S04]  /*24cd0*/  STS.U16 [R3+0x13500], R8 ;  /* 0x0135000803007388 */ /* 0x0003e80000000400 */
[----:B0-----:R-:W2:Y:S04]  /*24ce0*/  LDL.LU R21, [R1+0x530c] ;  /* 0x00530c0001157983 */ /* 0x001ea80000300800 */
[----:B-1----:R-:W2:Y:S04]  /*24cf0*/  LDL.LU R9, [R1+0x5308] ;  /* 0x0053080001097983 */ /* 0x002ea80000300800 */
[----:B------:R-:W2:Y:S04]  /*24d00*/  LDL.LU R8, [R1+0x5304] ;  /* 0x0053040001087983 */ /* 0x000ea80000300800 */
[----:B------:R0:W-:Y:S04]  /*24d10*/  STS.U16 [R3+0x13600], R7 ;  /* 0x0136000703007388 */ /* 0x0001e80000000400 */
[----:B0-----:R-:W2:Y:S04]  /*24d20*/  LDL.LU R7, [R1+0x6bc] ;  /* 0x0006bc0001077983 */ /* 0x001ea80000300800 */
        /* <DEDUP_REMOVED lines=22> */
[----:B------:R0:W-:Y:S01]  /*24e90*/  STS.U16 [R3+0x1d700], R25 ;  /* 0x01d7001903007388 */ /* 0x0001e20000000400 */
[----:B----4-:R-:W-:-:S02]  /*24ea0*/  SHF.L.U32 R2, R2, 0x1, RZ ;  /* 0x0000000102027819 */ /* 0x010fc400000006ff */
[----:B---3--:R-:W-:Y:S01]  /*24eb0*/  LOP3.LUT R15, R0, 0x60, RZ, 0x3c, !PT ;  /* 0x00000060000f7812 */ /* 0x008fe200078e3cff */
[----:B--2---:R1:W-:Y:S04]  /*24ec0*/  STL [R1+0x5300], R7 ;  /* 0x0053000701007387 */ /* 0x0043e80000100800 */
[----:B------:R-:W2:Y:S04]  /*24ed0*/  LDL.LU R6, [R1+0x6b8] ;  /* 0x0006b80001067983 */ /* 0x000ea80000300800 */
[----:B------:R-:W3:Y:S04]  /*24ee0*/  LDL.LU R5, [R1+0x644] ;  /* 0x0006440001057983 */ /* 0x000ee80000300800 */
[----:B------:R-:W4:Y:S04]  /*24ef0*/  LDL.LU R4, [R1+0x640] ;  /* 0x0006400001047983 */ /* 0x000f280000300800 */
        /* <DEDUP_REMOVED lines=9> */
[----:B------:R-:W2:Y:S01]  /*24f90*/  LDL.LU R12, [R1+0x538] ;  /* 0x00053800010c7983 */ /* 0x000ea20000300800 */
[----:B-1----:R-:W-:-:S03]  /*24fa0*/  LOP3.LUT R7, R2, 0x50, RZ, 0x3c, !PT ;  /* 0x0000005002077812 */ /* 0x002fc600078e3cff */
        /* <DEDUP_REMOVED lines=10> */
[----:B------:R-:W-:Y:S04]  /*25050*/  STS.U16 [R7+0x1f500], R9 ;  /* 0x01f5000907007388 */ /* 0x000fe80000000400 */
[----:B0-----:R-:W2:Y:S04]  /*25060*/  LDL.LU R8, [R1+0x6c0] ;  /* 0x0006c00001087983 */ /* 0x001ea80000300800 */
[----:B------:R0:W-:Y:S04]  /*25070*/  STL [R1+0x52ec], R0 ;  /* 0x0052ec0001007387 */ /* 0x0001e80000100800 */
[----:B------:R1:W-:Y:S04]  /*25080*/  STS.U16 [R7+0x1f600], R21 ;  /* 0x01f6001507007388 */ /* 0x0003e80000000400 */
[----:B------:R1:W-:Y:S04]  /*25090*/  STS.U16 [R7+0x1f700], R23 ;  /* 0x01f7001707007388 */ /* 0x0003e80000000400 */
[----:B0-----:R-:W2:Y:S04]  /*250a0*/  LDL.LU R0, [R1+0x6c4] ;  /* 0x0006c40001007983 */ /* 0x001ea80000300800 */
[----:B------:R-:W2:Y:S04]  /*250b0*/  LDL.LU R9, [R1+0x738] ;  /* 0x0007380001097983 */ /* 0x000ea80000300800 */
[----:B-1----:R-:W2:Y:S04]  /*250c0*/  LDL.LU R21, [R1+0x73c] ;  /* 0x00073c0001157983 */ /* 0x002ea80000300800 */
[----:B------:R-:W2:Y:S04]  /*250d0*/  LDL.LU R7, [R1+0x5300] ;  /* 0x0053000001077983 */ /* 0x000ea80000300800 */
[----:B------:R-:W3:Y:S04]  /*250e0*/  LDL.LU R23, [R1+0x740] ;  /* 0x0007400001177983 */ /* 0x000ee80000300800 */
[----:B--2---:R0:W-:Y:S04]  /*250f0*/  STS.U16 [R15+0x1800], R7 ;  /* 0x001800070f007388 */ /* 0x0041e80000000400 */
[----:B---3--:R-:W-:Y:S04]  /*25100*/  STS.U16 [R15+0x1900], R23 ;  /* 0x001900170f007388 */ /* 0x008fe80000000400 */
[----:B------:R-:W-:Y:S04]  /*25110*/  STS.U16 [R15+0x1a00], R21 ;  /* 0x001a00150f007388 */ /* 0x000fe80000000400 */
[----:B------:R-:W-:Y:S04]  /*25120*/  STS.U16 [R15+0x1b00], R9 ;  /* 0x001b00090f007388 */ /* 0x000fe80000000400 */
[----:B0-----:R-:W2:Y:S04]  /*25130*/  LDL.LU R7, [R1+0x52fc] ;  /* 0x0052fc0001077983 */ /* 0x001ea80000300800 */
[----:B------:R0:W-:Y:S04]  /*25140*/  STS.U16 [R15+0x3800], R0 ;  /* 0x003800000f007388 */ /* 0x0001e80000000400 */
[----:B0-----:R-:W3:Y:S04]  /*25150*/  LDL.LU R0, [R1+0x344] ;  /* 0x0003440001007983 */ /* 0x001ee80000300800 */
[----:B---3--:R0:W-:Y:S04]  /*25160*/  STL [R1+0x52f0], R0 ;  /* 0x0052f00001007387 */ /* 0x0081e80000100800 */
[----:B0-----:R-:W3:Y:S04]  /*25170*/  LDL.LU R0, [R1+0x3b8] ;  /* 0x0003b80001007983 */ /* 0x001ee80000300800 */
[----:B---3--:R0:W-:Y:S04]  /*25180*/  STL [R1+0x52f4], R0 ;  /* 0x0052f40001007387 */ /* 0x0081e80000100800 */
[----:B0-----:R-:W3:Y:S04]  /*25190*/  LDL.LU R0, [R1+0x3bc] ;  /* 0x0003bc0001007983 */ /* 0x001ee80000300800 */
[----:B------:R-:W-:Y:S04]  /*251a0*/  STS.U16 [R15+0x3900], R8 ;  /* 0x003900080f007388 */ /* 0x000fe80000000400 */
[----:B--2---:R-:W-:Y:S04]  /*251b0*/  STS.U16 [R15+0x3a00], R7 ;  /* 0x003a00070f007388 */ /* 0x004fe80000000400 */
[----:B------:R-:W-:Y:S04]  /*251c0*/  STS.U16 [R15+0x3b00], R6 ;  /* 0x003b00060f007388 */ /* 0x000fe80000000400 */
[----:B------:R-:W-:Y:S04]  /*251d0*/  STS.U16 [R15+0x5800], R5 ;  /* 0x005800050f007388 */ /* 0x000fe80000000400 */
[----:B----4-:R-:W-:Y:S04]  /*251e0*/  STS.U16 [R15+0x5900], R4 ;  /* 0x005900040f007388 */ /* 0x010fe80000000400 */
[----:B------:R-:W-:Y:S04]  /*251f0*/  STS.U16 [R15+0x5a00], R3 ;  /* 0x005a00030f007388 */ /* 0x000fe80000000400 */
[----:B------:R-:W-:Y:S04]  /*25200*/  STS.U16 [R15+0x5b00], R20 ;  /* 0x005b00140f007388 */ /* 0x000fe80000000400 */
[----:B------:R-:W-:Y:S04]  /*25210*/  STS.U16 [R15+0x7800], R22 ;  /* 0x007800160f007388 */ /* 0x000fe80000000400 */
[----:B------:R-:W-:Y:S04]  /*25220*/  STS.U16 [R15+0x7900], R24 ;  /* 0x007900180f007388 */ /* 0x000fe80000000400 */
[----:B---3--:R0:W-:Y:S04]  /*25230*/  STL [R1+0x52f8], R0 ;  /* 0x0052f80001007387 */ /* 0x0081e80000100800 */
[----:B0-----:R-:W2:Y:S04]  /*25240*/  LDL.LU R0, [R1+0x3c0] ;  /* 0x0003c00001007983 */ /* 0x001ea80000300800 */
        /* <DEDUP_REMOVED lines=11> */
[----:B0-----:R-:W3:Y:S04]  /*25300*/  LDL.LU R13, [R1+0x340] ;  /* 0x00034000010d7983 */ /* 0x001ee80000300800 */
[----:B------:R0:W-:Y:S04]  /*25310*/  STS.U16 [R15+0xd900], R29 ;  /* 0x00d9001d0f007388 */ /* 0x0001e80000000400 */
[----:B-1----:R-:W4:Y:S04]  /*25320*/  LDL.LU R10, [R1+0x33c] ;  /* 0x00033c00010a7983 */ /* 0x002f280000300800 */
        /* <DEDUP_REMOVED lines=68> */
[----:B0-----:R-:W4:Y:S04]  /*25770*/  LDL.LU R11, [R1+0x730] ;  /* 0x00073000010b7983 */ /* 0x001f280000300800 */
[----:B-1----:R-:W4:Y:S01]  /*25780*/  LDL.LU R2, [R1+0x72c] ;  /* 0x00072c0001027983 */ /* 0x002f220000300800 */
[----:B---3--:R-:W-:-:S03]  /*25790*/  LOP3.LUT R4, R0, 0x70, RZ, 0x3c, !PT ;  /* 0x0000007000047812 */ /* 0x008fc600078e3cff */
[----:B--2---:R0:W-:Y:S04]  /*257a0*/  STS.U16 [R15+0x1f800], R25 ;  /* 0x01f800190f007388 */ /* 0x0041e80000000400 */
        /* <DEDUP_REMOVED lines=22> */
[----:B------:R1:W-:Y:S04]  /*25910*/  STS.U16 [R15+0x1fa00], R29 ;  /* 0x01fa001d0f007388 */ /* 0x0003e80000000400 */
[----:B0-----:R-:W2:Y:S04]  /*25920*/  LDL.LU R27, [R1+0x728] ;  /* 0x00072800011b7983 */ /* 0x001ea80000300800 */
[----:B-1----:R-:W2:Y:S04]  /*25930*/  LDL.LU R29, [R1+0x734] ;  /* 0x00073400011d7983 */ /* 0x002ea80000300800 */
[----:B------:R0:W-:Y:S04]  /*25940*/  STS.U16 [R15+0x1fb00], R10 ;  /* 0x01fb000a0f007388 */ /* 0x0001e80000000400 */
[----:B0-----:R-:W3:Y:S04]  /*25950*/  LDL.LU R15, [R1+0x430] ;  /* 0x00043000010f7983 */ /* 0x001ee80000300800 */
[----:B--2---:R-:W-:Y:S04]  /*25960*/  STS.U16 [R4+0x1c00], R29 ;  /* 0x001c001d04007388 */ /* 0x004fe80000000400 */
[----:B----4-:R0:W-:Y:S04]  /*25970*/  STS.U16 [R4+0x1d00], R11 ;  /* 0x001d000b04007388 */ /* 0x0101e80000000400 */
[----:B------:R1:W-:Y:S04]  /*25980*/  STS.U16 [R4+0x1e00], R2 ;  /* 0x001e000204007388 */ /* 0x0003e80000000400 */
[----:B0-----:R-:W2:Y:S04]  /*25990*/  LDL.LU R11, [R1+0x42c] ;  /* 0x00042c00010b7983 */ /* 0x001ea80000300800 */
[----:B-1----:R-:W4:Y:S04]  /*259a0*/  LDL.LU R2, [R1+0x428] ;  /* 0x0004280001027983 */ /* 0x002f280000300800 */
[----:B------:R-:W-:Y:S04]  /*259b0*/  STS.U16 [R4+0x1f00], R27 ;  /* 0x001f001b04007388 */ /* 0x000fe80000000400 */
[----:B------:R-:W-:Y:S04]  /*259c0*/  STS.U16 [R4+0x3c00], R25 ;  /* 0x003c001904007388 */ /* 0x000fe80000000400 */
[----:B---3--:R-:W-:Y:S04]  /*259d0*/  STS.U16 [R4+0x3d00], R23 ;  /* 0x003d001704007388 */ /* 0x008fe80000000400 */
        /* <DEDUP_REMOVED lines=15> */
[----:B------:R1:W-:Y:S04]  /*25ad0*/  STS.U16 [R4+0xbd00], R12 ;  /* 0x00bd000c04007388 */ /* 0x0003e80000000400 */
[----:B------:R-:W-:Y:S04]  /*25ae0*/  STS.U16 [R4+0xbe00], R17 ;  /* 0x00be001104007388 */ /* 0x000fe80000000400 */
[----:B0-----:R-:W3:Y:S04]  /*25af0*/  LDL.LU R16, [R1+0x3b4] ;  /* 0x0003b40001107983 */ /* 0x001ee80000300800 */
[----:B------:R-:W-:Y:S04]  /*25b00*/  STS.U16 [R4+0xbf00], R14 ;  /* 0x00bf000e04007388 */ /* 0x000fe80000000400 */
[----:B------:R0:W-:Y:S04]  /*25b10*/  STS.U16 [R4+0xdc00], R0 ;  /* 0x00dc000004007388 */ /* 0x0001e80000000400 */
[----:B-1----:R-:W3:Y:S04]  /*25b20*/  LDL.LU R12, [R1+0x3b0] ;  /* 0x0003b000010c7983 */ /* 0x002ee80000300800 */
[----:B------:R1:W-:Y:S04]  /*25b30*/  STS.U16 [R4+0xdd00], R15 ;  /* 0x00dd000f04007388 */ /* 0x0003e80000000400 */
[----:B0-----:R-:W3:Y:S04]  /*25b40*/  LDL.LU R0, [R1+0x3ac] ;  /* 0x0003ac0001007983 */ /* 0x001ee80000300800 */
[----:B------:R-:W3:Y:S04]  /*25b50*/  LDL.LU R14, [R1+0x3a8] ;  /* 0x0003a800010e7983 */ /* 0x000ee80000300800 */
[----:B------:R-:W3:Y:S04]  /*25b60*/  LDL.LU R17, [R1+0x334] ;  /* 0x0003340001117983 */ /* 0x000ee80000300800 */
[----:B-1----:R-:W3:Y:S04]  /*25b70*/  LDL.LU R15, [R1+0x330] ;  /* 0x00033000010f7983 */ /* 0x002ee80000300800 */
[----:B--2---:R0:W-:Y:S04]  /*25b80*/  STS.U16 [R4+0xde00], R11 ;  /* 0x00de000b04007388 */ /* 0x0041e80000000400 */
[----:B----4-:R1:W-:Y:S04]  /*25b90*/  STS.U16 [R4+0xdf00], R2 ;  /* 0x00df000204007388 */ /* 0x0103e80000000400 */
[----:B0-----:R-:W2:Y:S04]  /*25ba0*/  LDL.LU R11, [R1+0x32c] ;  /* 0x00032c00010b7983 */ /* 0x001ea80000300800 */
[----:B-1----:R-:W4:Y:S04]  /*25bb0*/  LDL.LU R2, [R1+0x328] ;  /* 0x0003280001027983 */ /* 0x002f280000300800 */
        /* <DEDUP_REMOVED lines=18> */
[----:B---3--:R0:W-:Y:S04]  /*25ce0*/  STS.U16 [R4+0xfc00], R16 ;  /* 0x00fc001004007388 */ /* 0x0081e80000000400 */
[----:B------:R-:W3:Y:S04]  /*25cf0*/  LDL.LU R19, [R1+0x5c] ;  /* 0x00005c0001137983 */ /* 0x000ee80000300800 */
[----:B0-----:R-:W3:Y:S04]  /*25d00*/  LDL.LU R16, [R1+0x58] ;  /* 0x0000580001107983 */ /* 0x001ee80000300800 */
[----:B------:R0:W-:Y:S04]  /*25d10*/  STS.U16 [R4+0xfd00], R12 ;  /* 0x00fd000c04007388 */ /* 0x0001e80000000400 */
[----:B------:R1:W-:Y:S04]  /*25d20*/  STS.U16 [R4+0xfe00], R0 ;  /* 0x00fe000004007388 */ /* 0x0003e80000000400 */
[----:B------:R1:W-:Y:S04]  /*25d30*/  STS.U16 [R4+0xff00], R14 ;  /* 0x00ff000e04007388 */ /* 0x0003e80000000400 */
[----:B0-----:R-:W3:Y:S04]  /*25d40*/  LDL.LU R12, [R1+0x52d4] ;  /* 0x0052d400010c7983 */ /* 0x001ee80000300800 */
[----:B-1----:R-:W3:Y:S04]  /*25d50*/  LDL.LU R0, [R1+0x10] ;  /* 0x0000100001007983 */ /* 0x002ee80000300800 */
[----:B------:R-:W3:Y:S04]  /*25d60*/  LDL.LU R14, [R1+0x52d0] ;  /* 0x0052d000010e7983 */ /* 0x000ee80000300800 */
[----:B------:R0:W-:Y:S04]  /*25d70*/  STS.U16 [R4+0x11c00], R17 ;  /* 0x011c001104007388 */ /* 0x0001e80000000400 */
[----:B------:R1:W-:Y:S04]  /*25d80*/  STS.U16 [R4+0x11d00], R15 ;  /* 0x011d000f04007388 */ /* 0x0003e80000000400 */
[----:B0-----:R-:W3:Y:S04]  /*25d90*/  LDL.LU R17, [R1+0x8] ;  /* 0x0000080001117983 */ /* 0x001ee80000300800 */
[----:B-1----:R-:W3:Y:S04]  /*25da0*/  LDL.LU R15, [R1+0x4] ;  /* 0x00000400010f7983 */ /* 0x002ee80000300800 */
[----:B--2---:R0:W-:Y:S04]  /*25db0*/  STS.U16 [R4+0x11e00], R11 ;  /* 0x011e000b04007388 */ /* 0x0041e80000000400 */
[----:B----4-:R1:W-:Y:S04]  /*25dc0*/  STS.U16 [R4+0x11f00], R2 ;  /* 0x011f000204007388 */ /* 0x0103e80000000400 */
[----:B0-----:R-:W2:Y:S04]  /*25dd0*/  LDL.LU R11, [R1+0x52cc] ;  /* 0x0052cc00010b7983 */ /* 0x001ea80000300800 */
[----:B-1----:R-:W4:Y:S04]  /*25de0*/  LDL.LU R2, [R1+0x52c8] ;  /* 0x0052c80001027983 */ /* 0x002f280000300800 */
        /* <DEDUP_REMOVED lines=10> */
[----:B0-----:R-:W2:Y:S04]  /*25e90*/  LDL R29, [R1+0x1efc] ;  /* 0x001efc00011d7983 */ /* 0x001ea80000100800 */
[----:B-1----:R-:W2:Y:S04]  /*25ea0*/  LDL R6, [R1+0x854] ;  /* 0x0008540001067983 */ /* 0x002ea80000100800 */
[----:B------:R-:W-:Y:S04]  /*25eb0*/  STS.U16 [R4+0x17e00], R5 ;  /* 0x017e000504007388 */ /* 0x000fe80000000400 */
[----:B------:R0:W-:Y:S04]  /*25ec0*/  STS.U16 [R4+0x17f00], R3 ;  /* 0x017f000304007388 */ /* 0x0001e80000000400 */
        /* <DEDUP_REMOVED lines=8> */
[----:B---3--:R-:W-:Y:S04]  /*25f50*/  STS.U16 [R4+0x1be00], R19 ;  /* 0x01be001304007388 */ /* 0x008fe80000000400 */
[----:B------:R-:W-:Y:S04]  /*25f60*/  STS.U16 [R4+0x1bf00], R16 ;  /* 0x01bf001004007388 */ /* 0x000fe80000000400 */
[----:B------:R0:W-:Y:S04]  /*25f70*/  STS.U16 [R4+0x1dc00], R0 ;  /* 0x01dc000004007388 */ /* 0x0001e80000000400 */
[----:B0-----:R-:W3:Y:S04]  /*25f80*/  LDL R0, [R1+0x1ef8] ;  /* 0x001ef80001007983 */ /* 0x001ee80000100800 */
[----:B----4-:R0:W-:Y:S04]  /*25f90*/  STS.U16 [R4+0x1dd00], R2 ;  /* 0x01dd000204007388 */ /* 0x0101e80000000400 */
[----:B------:R-:W-:Y:S04]  /*25fa0*/  STS.U16 [R4+0x1de00], R17 ;  /* 0x01de001104007388 */ /* 0x000fe80000000400 */
[----:B------:R-:W-:Y:S04]  /*25fb0*/  STS.U16 [R4+0x1df00], R15 ;  /* 0x01df000f04007388 */ /* 0x000fe80000000400 */
[----:B--2---:R-:W-:Y:S04]  /*25fc0*/  STS.U16 [R4+0x1fc00], R11 ;  /* 0x01fc000b04007388 */ /* 0x004fe80000000400 */
[----:B------:R-:W-:Y:S04]  /*25fd0*/  STS.U16 [R4+0x1fd00], R14 ;  /* 0x01fd000e04007388 */ /* 0x000fe80000000400 */
[----:B------:R-:W-:Y:S04]  /*25fe0*/  STS.U16 [R4+0x1fe00], R12 ;  /* 0x01fe000c04007388 */ /* 0x000fe80000000400 */
[----:B------:R-:W-:Y:S04]  /*25ff0*/  STS.U16 [R4+0x1ff00], R13 ;  /* 0x01ff000d04007388 */ /* 0x000fe80000000400 */
[----:B------:R-:W-:Y:S06]  /*26000*/  BAR.SYNC.DEFER_BLOCKING 0x0 ;  /* 0x0000000000007b1d */ /* 0x000fec0000010000 */
[----:B0-----:R-:W2:Y:S04]  /*26010*/  LDL R2, [R1+0x1ef4] ;  /* 0x001ef40001027983 */ /* 0x001ea80000100800 */
[----:B------:R-:W0:Y:S04]  /*26020*/  LDSM.16.M88.4 R8, [R6+0x10000] ;  /* 0x010000000608783b */ /* 0x000e280000000200 */
[----:B------:R-:W-:Y:S04]  /*26030*/  LDSM.16.M88.4 R16, [R6] ;  /* 0x000000000610783b */ /* 0x000fe80000000200 */
[----:B------:R-:W-:Y:S04]  /*26040*/  LDSM.16.M88.4 R24, [R6+0x8000] ;  /* 0x008000000618783b */ /* 0x000fe80000000200 */
[----:B------:R-:W-:Y:S04]  /*26050*/  LDSM.16.MT88.4 R20, [R29+0x20000] ;  /* 0x020000001d14783b */ /* 0x000fe80000004200 */
[----:B------:R-:W-:Y:S04]  /*26060*/  LDSM.16.MT88.4 R12, [R3+0x20000] ;  /* 0x02000000030c783b */ /* 0x000fe80000004200 */
[----:B------:R-:W-:Y:S04]  /*26070*/  STL [R1+0x524c], R28 ;  /* 0x00524c1c01007387 */ /* 0x000fe80000100800 */
[----:B0-----:R-:W-:Y:S01]  /*26080*/  STL.64 [R1+0x20], R8 ;  /* 0x0000200801007387 */ /* 0x001fe20000100a00 */
[----:B------:R-:W-:Y:S01]  /*26090*/  IMAD.MOV.U32 R5, RZ, RZ, R8 ;  /* 0x000000ffff057224 */ /* 0x000fe200078e0008 */
[----:B------:R-:W-:-:S02]  /*260a0*/  MOV R4, R9 ;  /* 0x0000000900047202 */ /* 0x000fc40000000f00 */
[----:B------:R-:W-:Y:S04]  /*260b0*/  STL.64 [R1+0x28], R10 ;  /* 0x0000280a01007387 */ /* 0x000fe80000100a00 */
[----:B------:R-:W0:Y:S04]  /*260c0*/  LDSM.16.M88.4 R8, [R6+0x18000] ;  /* 0x018000000608783b */ /* 0x000e280000000200 */
[----:B0-----:R-:W-:Y:S01]  /*260d0*/  STL.64 [R1+0x40], R8 ;  /* 0x0000400801007387 */ /* 0x001fe20000100a00 */
[----:B------:R-:W-:Y:S01]  /*260e0*/  IMAD.MOV.U32 R6, RZ, RZ, R9 ;  /* 0x000000ffff067224 */ /* 0x000fe200078e0009 */
[----:B------:R-:W-:-:S02]  /*260f0*/  MOV R7, R8 ;  /* 0x0000000800077202 */ /* 0x000fc40000000f00 */
[----:B------:R-:W-:Y:S04]  /*26100*/  STL.64 [R1+0x48], R10 ;  /* 0x0000480a01007387 */ /* 0x000fe80000100a00 */
[----:B------:R-:W-:Y:S04]  /*26110*/  STL.64 [R1+0x8], R18 ;  /* 0x0000081201007387 */ /* 0x000fe80000100a00 */
[----:B------:R-:W-:Y:S04]  /*26120*/  STL.64 [R1+0x18], R26 ;  /* 0x0000181a01007387 */ /* 0x000fe80000100a00 */
[----:B------:R-:W-:Y:S04]  /*26130*/  STL.64 [R1+0x52b0], R22 ;  /* 0x0052b01601007387 */ /* 0x000fe80000100a00 */
[----:B------:R0:W-:Y:S02]  /*26140*/  STL.64 [R1+0x52a8], R20 ;  /* 0x0052a81401007387 */ /* 0x0001e40000100a00 */
[----:B0-----:R-:W-:-:S02]  /*26150*/  MOV R20, R7 ;  /* 0x0000000700147202 */ /* 0x001fc40000000f00 */
[----:B------:R-:W-:-:S05]  /*26160*/  MOV R21, R6 ;  /* 0x0000000600157202 */ /* 0x000fca0000000f00 */
[----:B------:R0:W-:Y:S02]  /*26170*/  STL.64 [R1+0x52b8], R20 ;  /* 0x0052b81401007387 */ /* 0x0001e40000100a00 */
[----:B0-----:R-:W-:Y:S01]  /*26180*/  IMAD.MOV.U32 R20, RZ, RZ, R5 ;  /* 0x000000ffff147224 */ /* 0x001fe200078e0005 */
[----:B------:R-:W-:Y:S01]  /*26190*/  MOV R21, R4 ;  /* 0x0000000400157202 */ /* 0x000fe20000000f00 */
[----:B------:R-:W-:Y:S01]  /*261a0*/  IMAD.MOV.U32 R18, RZ, RZ, R25 ;  /* 0x000000ffff127224 */ /* 0x000fe200078e0019 */
[----:B------:R-:W-:Y:S01]  /*261b0*/  MOV R19, R24 ;  /* 0x0000001800137202 */ /* 0x000fe20000000f00 */
[----:B---3--:R-:W-:Y:S04]  /*261c0*/  LDSM.16.MT88.4 R4, [R0+0x20000] ;  /* 0x020000000004783b */ /* 0x008fe80000004200 */
[----:B------:R0:W-:Y:S02]  /*261d0*/  STL.64 [R1+0x52c0], R20 ;  /* 0x0052c01401007387 */ /* 0x0001e40000100a00 */
[C---:B0-----:R-:W-:Y:S11]  /*261e0*/  HMMA.16816.F32 R20, R12.reuse, R16, RZ ;  /* 0x000000100c14723c */ /* 0x041ff600000018ff */
[----:B------:R-:W-:Y:S11]  /*261f0*/  @!UPT UIADD3 URZ, URZ, URZ, URZ ;  /* 0x0000003f3f3ff290 */ /* 0x000ff6000fffe03f */
[----:B------:R-:W-:Y:S01]  /*26200*/  @!UPT UIADD3 URZ, URZ, URZ, URZ ;  /* 0x0000003f3f3ff290 */ /* 0x000fe2000fffe03f */
[----:B------:R-:W-:Y:S04]  /*26210*/  STL.64 [R1+0x80], R20 ;  /* 0x0000801401007387 */ /* 0x000fe80000100a00 */
[----:B------:R0:W-:Y:S02]  /*26220*/  STL.64 [R1+0x88], R22 ;  /* 0x0000881601007387 */ /* 0x0001e40000100a00 */
[C---:B0-----:R-:W-:Y:S02]  /*26230*/  HMMA.16816.F32 R20, R12.reuse, R24, RZ ;  /* 0x000000180c14723c */ /* 0x041fe400000018ff */
[----:B------:R-:W0:Y:S11]  /*26240*/  LDSM.16.MT88.4 R24, [R3+0x20800] ;  /* 0x020800000318783b */ /* 0x000e360000004200 */
[----:B------:R-:W-:Y:S10]  /*26250*/  @!UPT UIADD3 URZ, URZ, URZ, URZ ;  /* 0x0000003f3f3ff290 */ /* 0x000ff4000fffe03f */
[----:B------:R1:W-:Y:S04]  /*26260*/  STL.64 [R1+0x70], R20 ;  /* 0x0000701401007387 */ /* 0x0003e80000100a00 */
[----:B------:R3:W-:Y:S04]  /*26270*/  STL.64 [R1+0x78], R22 ;  /* 0x0000781601007387 */ /* 0x0007e80000100a00 */
[----:B-1----:R-:W3:Y:S04]  /*26280*/  LDL.LU.64 R20, [R1+0x52c0] ;  /* 0x0052c00001147983 */ /* 0x002ee80000300a00 */
[----:B0-----:R-:W-:Y:S04]  /*26290*/  STL [R1+0x5290], R25 ;  /* 0x0052901901007387 */ /* 0x001fe80000100800 */
[----:B------:R-:W-:Y:S04]  /*262a0*/  STL [R1+0x528c], R26 ;  /* 0x00528c1a01007387 */ /* 0x000fe80000100800 */
[----:B------:R-:W-:Y:S04]  /*262b0*/  STL [R1+0x5288], R27 ;  /* 0x0052881b01007387 */ /* 0x000fe80000100800 */
[----:B------:R-:W-:Y:S04]  /*262c0*/  STL [R1+0x5250], R3 ;  /* 0x0052500301007387 */ /* 0x000fe80000100800 */
[----:B--2---:R-:W-:Y:S01]  /*262d0*/  LDSM.16.MT88.4 R8, [R2+0x20000] ;  /* 0x020000000208783b */ /* 0x004fe20000004200 */
[C---:B---3--:R-:W-:Y:S11]  /*262e0*/  HMMA.16816.F32 R20, R12.reuse, R20, RZ ;  /* 0x000000140c14723c */ /* 0x048ff600000018ff */
[----:B------:R-:W-:Y:S11]  /*262f0*/  @!UPT UIADD3 URZ, URZ, URZ, URZ ;  /* 0x0000003f3f3ff290 */ /* 0x000ff6000fffe03f */
[----:B------:R-:W-:Y:S01]  /*26300*/  @!UPT UIADD3 URZ, URZ, URZ, URZ ;  /* 0x0000003f3f3ff290 */ /* 0x000fe2000fffe03f */
[----:B------:R0:W-:Y:S04]  /*26310*/  STL.64 [R1+0x60], R20 ;  /* 0x0000601401007387 */ /* 0x0001e80000100a00 */
[----:B------:R1:W-:Y:S04]  /*26320*/  STL.64 [R1+0x68], R22 ;  /* 0x0000681601007387 */ /* 0x0003e80000100a00 */
[----:B0-----:R-:W2:Y:S04]  /*26330*/  LDL.LU.64 R20, [R1+0x52b8] ;  /* 0x0052b80001147983 */ /* 0x001ea80000300a00 */
[----:B-1----:R-:W3:Y:S01]  /*26340*/  LDL.LU.64 R22, [R1+0x52b0] ;  /* 0x0052b00001167983 */ /* 0x002ee20000300a00 */
[----:B--2---:R-:W-:Y:S03]  /*26350*/  HMMA.16816.F32 R12, R12, R20, RZ ;  /* 0x000000140c0c723c */ /* 0x004fe600000018ff */
[----:B------:R-:W3:Y:S11]  /*26360*/  LDL.LU.64 R20, [R1+0x52a8] ;  /* 0x0052a80001147983 */ /* 0x000ef60000300a00 */
[----:B------:R-:W-:Y:S10]  /*26370*/  @!UPT UIADD3 URZ, URZ, URZ, URZ ;  /* 0x0000003f3f3ff290 */ /* 0x000ff4000fffe03f */
[----:B------:R-:W-:Y:S01]  /*26380*/  MOV R3, R12 ;  /* 0x0000000c00037202 */ /* 0x000fe20000000f00 */
[----:B------:R-:W-:Y:S01]  /*26390*/  IMAD.MOV.U32 R26, RZ, RZ, R14 ;  /* 0x000000ffff1a7224 */ /* 0x000fe200078e000e */
[----:B------:R-:W-:Y:S02]  /*263a0*/  MOV R25, R13 ;  /* 0x0000000d00197202 */ /* 0x000fe40000000f00 */
[----:B------:R-:W-:Y:S02]  /*263b0*/  MOV R27, R15 ;  /* 0x0000000f001b7202 */ /* 0x000fe40000000f00 */
[----:B------:R-:W0:Y:S04]  /*263c0*/  LDSM.16.MT88.4 R12, [R29+0x20800] ;  /* 0x020800001d0c783b */ /* 0x000e280000004200 */
[----:B------:R-:W-:Y:S04]  /*263d0*/  STL.64 [R1+0x52a0], R26 ;  /* 0x0052a01a01007387 */ /* 0x000fe80000100a00 */
[----:B------:R1:W-:Y:S04]  /*263e0*/  STL.64 [R1+0x5298], R24 ;  /* 0x0052981801007387 */ /* 0x0003e80000100a00 */
[----:B------:R-:W-:Y:S04]  /*263f0*/  STL [R1+0x5248], R29 ;  /* 0x0052481d01007387 */ /* 0x000fe80000100800 */
[----:B0-----:R-:W-:Y:S04]  /*26400*/  STL.64 [R1+0x5240], R14 ;  /* 0x0052400e01007387 */ /* 0x001fe80000100a00 */
[----:B------:R3:W-:Y:S01]  /*26410*/  STL.64 [R1+0x5238], R12 ;  /* 0x0052380c01007387 */ /* 0x0007e20000100a00 */
[----:B-1----:R-:W-:Y:S01]  /*26420*/  MOV R24, R19 ;  /* 0x0000001300187202 */ /* 0x002fe20000000f00 */
[----:B------:R-:W-:Y:S01]  /*26430*/  IMAD.MOV.U32 R25, RZ, RZ, R18 ;  /* 0x000000ffff197224 */ /* 0x000fe200078e0012 */
[-C--:B---3--:R-:W-:Y:S11]  /*26440*/  HMMA.16816.F32 R12, R20, R16.reuse, RZ ;  /* 0x00000010140c723c */ /* 0x088ff600000018ff */
[----:B------:R-:W-:Y:S11]  /*26450*/  @!UPT UIADD3 URZ, URZ, URZ, URZ ;  /* 0x0000003f3f3ff290 */ /* 0x000ff6000fffe03f */
[----:B------:R-:W-:Y:S01]  /*26460*/  @!UPT UIADD3 URZ, URZ, URZ, URZ ;  /* 0x0000003f3f3ff290 */ /* 0x000fe2000fffe03f */
[----:B------:R-:W-:Y:S04]  /*26470*/  STL.64 [R1+0xb0], R12 ;  /* 0x0000b00c01007387 */ /* 0x000fe80000100a00 */
[----:B------:R0:W-:Y:S02]  /*26480*/  STL.64 [R1+0xb8], R14 ;  /* 0x0000b80e01007387 */ /* 0x0001e40000100a00 */
[-C--:B0-----:R-:W-:Y:S08]  /*26490*/  HMMA.16816.F32 R12, R4, R16.reuse, RZ ;  /* 0x00000010040c723c */ /* 0x081ff000000018ff */
[----:B------:R-:W-:Y:S11]  /*264a0*/  HMMA.16816.F32 R16, R8, R16, RZ ;  /* 0x000000100810723c */ /* 0x000ff600000018ff */
[----:B------:R-:W-:Y:S04]  /*264b0*/  @!UPT UIADD3 URZ, URZ, URZ, URZ ;  /* 0x0000003f3f3ff290 */ /* 0x000fe8000fffe03f */
[----:B------:R-:W-:Y:S04]  /*264c0*/  STL.64 [R1+0xf0], R12 ;  /* 0x0000f00c01007387 */ /* 0x000fe80000100a00 */
[----:B------:R0:W-:Y:S04]  /*264d0*/  STL.64 [R1+0xf8], R14 ;  /* 0x0000f80e01007387 */ /* 0x0001e80000100a00 */
[----:B------:R-:W-:Y:S04]  /*264e0*/  STL.64 [R1+0xc0], R16 ;  /* 0x0000c01001007387 */ /* 0x000fe80000100a00 */
[----:B------:R-:W-:Y:S04]  /*264f0*/  STL.64 [R1+0xc8], R18 ;  /* 0x0000c81201007387 */ /* 0x000fe80000100a00 */
[----:B------:R-:W1:Y:S01]  /*26500*/  LDSM.16.MT88.4 R16, [R0+0x20800] ;  /* 0x020800000010783b */ /* 0x000e620000004200 */
[----:B0-----:R-:W-:Y:S11]  /*26510*/  HMMA.16816.F32 R12, R20, R24, RZ ;  /* 0x00000018140c723c */ /* 0x001ff600000018ff */
[----:B------:R-:W-:Y:S11]  /*26520*/  @!UPT UIADD3 URZ, URZ, URZ, URZ ;  /* 0x0000003f3f3ff290 */ /* 0x000ff6000fffe03f */
[----:B------:R-:W-:Y:S02]  /*26530*/  @!UPT UIADD3 URZ, URZ, URZ, URZ ;  /* 0x0000003f3f3ff290 */ /* 0x000fe4000fffe03f */
[----:B------:R-:W-:Y:S01]  /*26540*/  MOV R29, R15 ;  /* 0x0000000f001d7202 */ /* 0x000fe20000000f00 */
[----:B------:R-:W-:Y:S04]  /*26550*/  STL [R1+0x114], R13 ;  /* 0x0001140d01007387 */ /* 0x000fe80000100800 */
[----:B------:R-:W-:Y:S04]  /*26560*/  STL [R1+0x118], R14 ;  /* 0x0001180e01007387 */ /* 0x000fe80000100800 */
[----:B------:R-:W-:Y:S04]  /*26570*/  STL [R1+0x5254], R29 ;  /* 0x0052541d01007387 */ /* 0x000fe80000100800 */
[----:B-1----:R-:W-:Y:S04]  /*26580*/  STL.64 [R1+0x5210], R18 ;  /* 0x0052101201007387 */ /* 0x002fe80000100a00 */
[----:B------:R0:W-:Y:S04]  /*26590*/  STL.64 [R1+0x5208], R16 ;  /* 0x0052081001007387 */ /* 0x0001e80000100a00 */
[----:B0-----:R-:W2:Y:S04]  /*265a0*/  LDL.LU R16, [R1+0x20] ;  /* 0x0000200001107983 */ /* 0x001ea80000300800 */
[----:B------:R-:W2:Y:S01]  /*265b0*/  LDL.LU R17, [R1+0x24] ;  /* 0x0000240001117983 */ /* 0x000ea20000300800 */
[----:B------:R-:W-:-:S02]  /*265c0*/  MOV R28, R12 ;  /* 0x0000000c001c7202 */ /* 0x000fc40000000f00 */
[-C--:B------:R-:W-:Y:S01]  /*265d0*/  HMMA.16816.F32 R12, R4, R24.reuse, RZ ;  /* 0x00000018040c723c */ /* 0x080fe200000018ff */
[----:B------:R-:W-:Y:S11]  /*265e0*/  STL [R1+0x51d0], R0 ;  /* 0x0051d00001007387 */ /* 0x000ff60000100800 */
[----:B------:R-:W-:Y:S11]  /*265f0*/  @!UPT UIADD3 URZ, URZ, URZ, URZ ;  /* 0x0000003f3f3ff290 */ /* 0x000ff6000fffe03f */
[----:B------:R-:W-:Y:S04]  /*26600*/  STL.64 [R1+0xe0], R12 ;  /* 0x0000e00c01007387 */ /* 0x000fe80000100a00 */
[----:B------:R-:W-:Y:S04]  /*26610*/  STL.64 [R1+0xe8], R14 ;  /* 0x0000e80e01007387 */ /* 0x000fe80000100a00 */
[----:B------:R-:W0:Y:S01]  /*26620*/  LDSM.16.MT88.4 R12, [R2+0x20800] ;  /* 0x02080000020c783b */ /* 0x000e220000004200 */
[----:B------:R-:W-:Y:S03]  /*26630*/  HMMA.16816.F32 R24, R8, R24, RZ ;  /* 0x000000180818723c */ /* 0x000fe600000018ff */
[----:B------:R1:W-:Y:S02]  /*26640*/  STL [R1+0x51c4], R2 ;  /* 0x0051c40201007387 */ /* 0x0003e40000100800 */
[----:B-1----:R-:W-:-:S02]  /*26650*/  IMAD.MOV.U32 R2, RZ, RZ, R3 ;  /* 0x000000ffff027224 */ /* 0x002fc400078e0003 */
[----:B0-----:R-:W-:Y:S04]  /*26660*/  STL.64 [R1+0x30], R12 ;  /* 0x0000300c01007387 */ /* 0x001fe80000100a00 */
[----:B------:R2:W-:Y:S11]  /*26670*/  STL.64 [R1+0x38], R14 ;  /* 0x0000380e01007387 */ /* 0x0005f60000100a00 */
[----:B------:R-:W-:Y:S01]  /*26680*/  @!UPT UIADD3 URZ, URZ, URZ, URZ ;  /* 0x0000003f3f3ff290 */ /* 0x000fe2000fffe03f */
[----:B------:R-:W-:Y:S04]  /*26690*/  STL.64 [R1+0x120], R24 ;  /* 0x0001201801007387 */ /* 0x000fe80000100a00 */
[----:B------:R0:W-:Y:S01]  /*266a0*/  STL.64 [R1+0x128], R26 ;  /* 0x0001281a01007387 */ /* 0x0001e20000100a00 */
[-C--:B--2---:R-:W-:Y:S08]  /*266b0*/  HMMA.16816.F32 R12, R20, R16.reuse, RZ ;  /* 0x00000010140c723c */ /* 0x084ff000000018ff */
[----:B0-----:R-:W-:Y:S11]  /*266c0*/  HMMA.16816.F32 R24, R4, R16, RZ ;  /* 0x000000100418723c */ /* 0x001ff600000018ff */
[----:B------:R-:W-:Y:S04]  /*266d0*/  @!UPT UIADD3 URZ, URZ, URZ, URZ ;  /* 0x0000003f3f3ff290 */ /* 0x000fe8000fffe03f */
[----:B------:R0:W-:Y:S01]  /*266e0*/  STL.64 [R1+0x100], R12 ;  /* 0x0001000c01007387 */ /* 0x0001e20000100a00 */
[----:B------:R-:W-:Y:S02]  /*266f0*/  MOV R29, R14 ;  /* 0x0000000e001d7202 */ /* 0x000fe40000000f00 */
[----:B------:R-:W-:-:S06]  /*26700*/  MOV R3, R15 ;  /* 0x0000000f00037202 */ /* 0x000fcc0000000f00 */
[----:B------:R-:W-:Y:S01]  /*26710*/  IMAD.MOV.U32 R15, RZ, RZ, R24 ;  /* 0x000000ffff0f7224 */ /* 0x000fe200078e0018 */
[----:B------:R-:W-:Y:S02]  /*26720*/  MOV R14, R25 ;  /* 0x00000019000e7202 */ /* 0x000fe40000000f00 */
[----:B0-----:R-:W-:Y:S01]  /*26730*/  MOV R13, R26 ;  /* 0x0000001a000d7202 */ /* 0x001fe20000000f00 */
[----:B------:R-:W-:Y:S02]  /*26740*/  IMAD.MOV.U32 R12, RZ, RZ, R27 ;  /* 0x000000ffff0c7224 */ /* 0x000fe400078e001b */
[----:B------:R-:W2:Y:S04]  /*26750*/  LDL.LU.64 R26, [R1+0x52a0] ;  /* 0x0052a000011a7983 */ /* 0x000ea80000300a00 */
[----:B------:R-:W3:Y:S04]  /*26760*/  LDL.LU.64 R24, [R1+0x5298] ;  /* 0x0052980001187983 */ /* 0x000ee80000300a00 */
[----:B------:R-:W-:Y:S04]  /*26770*/  STL.64 [R1+0x5260], R14 ;  /* 0x0052600e01007387 */ /* 0x000fe80000100a00 */
[----:B------:R0:W-:Y:S04]  /*26780*/  STL.64 [R1+0x5258], R12 ;  /* 0x0052580c01007387 */ /* 0x0001e80000100a00 */
[----:B0-----:R-:W4:Y:S01]  /*26790*/  LDL.LU.64 R12, [R1+0x40] ;  /* 0x00004000010c7983 */ /* 0x001f220000300a00 */
[----:B------:R-:W-:Y:S03]  /*267a0*/  HMMA.16816.F32 R16, R8, R16, RZ ;  /* 0x000000100810723c */ /* 0x000fe600000018ff */
[----:B------:R-:W2:Y:S11]  /*267b0*/  LDL.LU.64 R14, [R1+0x48] ;  /* 0x00004800010e7983 */ /* 0x000eb60000300a00 */
[----:B------:R-:W-:Y:S09]  /*267c0*/  @!UPT UIADD3 URZ, URZ, URZ, URZ ;  /* 0x0000003f3f3ff290 */ /* 0x000ff2000fffe03f */
[----:B------:R-:W-:Y:S01]  /*267d0*/  STL [R1+0x1e0], R16 ;  /* 0x0001e01001007387 */ /* 0x000fe20000100800 */
[----:B------:R-:W-:-:S03]  /*267e0*/  MOV R0, R17 ;  /* 0x0000001100007202 */ /* 0x000fc60000000f00 */
[----:B------:R4:W-:Y:S02]  /*267f0*/  STL.64 [R1+0x1e8], R18 ;  /* 0x0001e81201007387 */ /* 0x0009e40000100a00 */
[----:B----4-:R-:W-:Y:S07]  /*26800*/  HMMA.16816.F32 R16, R20, R12, RZ ;  /* 0x0000000c1410723c */ /* 0x010fee00000018ff */
[----:B--2---:R-:W-:Y:S01]  /*26810*/  MOV R22, R26 ;  /* 0x0000001a00167202 */ /* 0x004fe20000000f00 */
[----:B---3--:R-:W-:Y:S01]  /*26820*/  IMAD.MOV.U32 R21, RZ, RZ, R25 ;  /* 0x000000ffff157224 */ /* 0x008fe200078e0019 */
[----:B------:R-:W-:Y:S01]  /*26830*/  MOV R23, R27 ;  /* 0x0000001b00177202 */ /* 0x000fe20000000f00 */
[----:B------:R-:W2:Y:S01]  /*26840*/  LDL.LU R25, [R1+0x5290] ;  /* 0x0052900001197983 */ /* 0x000ea20000300800 */
[----:B------:R-:W-:-:S03]  /*26850*/  MOV R20, R2 ;  /* 0x0000000200147202 */ /* 0x000fc60000000f00 */
[----:B------:R-:W2:Y:S04]  /*26860*/  LDL.LU R26, [R1+0x528c] ;  /* 0x00528c00011a7983 */ /* 0x000ea80000300800 */
[----:B------:R-:W2:Y:S04]  /*26870*/  LDL.LU R27, [R1+0x5288] ;  /* 0x00528800011b7983 */ /* 0x000ea80000300800 */
[----:B------:R0:W-:Y:S04]  /*26880*/  STL.64 [R1+0x5270], R22 ;  /* 0x0052701601007387 */ /* 0x0001e80000100a00 */
[----:B------:R1:W-:Y:S04]  /*26890*/  STL.64 [R1+0x5268], R20 ;  /* 0x0052681401007387 */ /* 0x0003e80000100a00 */
[----:B0-----:R-:W3:Y:S04]  /*268a0*/  LDL R22, [R1+0x18] ;  /* 0x0000180001167983 */ /* 0x001ee80000100800 */
[----:B------:R-:W3:Y:S01]  /*268b0*/  LDL R23, [R1+0x1c] ;  /* 0x00001c0001177983 */ /* 0x000ee20000100800 */
[-C--:B------:R-:W-:Y:S03]  /*268c0*/  HMMA.16816.F32 R4, R4, R12.reuse, RZ ;  /* 0x0000000c0404723c */ /* 0x080fe600000018ff */
[----:B---3--:R0:W-:Y:S04]  /*268d0*/  STL.64 [R1+0x5280], R22 ;  /* 0x0052801601007387 */ /* 0x0081e80000100a00 */
[----:B-1----:R-:W2:Y:S04]  /*268e0*/  LDL.LU R20, [R1+0x80] ;  /* 0x0000800001147983 */ /* 0x002ea80000300800 */
[----:B------:R-:W2:Y:S04]  /*268f0*/  LDL.LU R21, [R1+0x84] ;  /* 0x0000840001157983 */ /* 0x000ea80000300800 */
[----:B0-----:R-:W2:Y:S04]  /*26900*/  LDL.LU R22, [R1+0x88] ;  /* 0x0000880001167983 */ /* 0x001ea80000300800 */
[----:B------:R-:W2:Y:S04]  /*26910*/  LDL.LU R23, [R1+0x8c] ;  /* 0x00008c0001177983 */ /* 0x000ea80000300800 */
[----:B------:R0:W-:Y:S04]  /*26920*/  STL.64 [R1+0x5220], R18 ;  /* 0x0052201201007387 */ /* 0x0001e80000100a00 */
[----:B------:R1:W-:Y:S04]  /*26930*/  STL.64 [R1+0x5218], R16 ;  /* 0x0052181001007387 */ /* 0x0003e80000100a00 */
[----:B0-----:R-:W3:Y:S04]  /*26940*/  LDL R18, [R1+0x28] ;  /* 0x0000280001127983 */ /* 0x001ee80000100800 */
[----:B------:R-:W3:Y:S01]  /*26950*/  LDL R19, [R1+0x2c] ;  /* 0x00002c0001137983 */ /* 0x000ee20000100800 */
[----:B------:R-:W-:Y:S03]  /*26960*/  HMMA.16816.F32 R8, R8, R12, RZ ;  /* 0x0000000c0808723c */ /* 0x000fe600000018ff */
[----:B---3--:R0:W-:Y:S04]  /*26970*/  STL.64 [R1+0x5278], R18 ;  /* 0x0052781201007387 */ /* 0x0081e80000100a00 */
[----:B-1----:R-:W3:Y:S04]  /*26980*/  LDL.LU R16, [R1+0x70] ;  /* 0x0000700001107983 */ /* 0x002ee80000300800 */
[----:B------:R-:W3:Y:S04]  /*26990*/  LDL.LU R17, [R1+0x74] ;  /* 0x0000740001117983 */ /* 0x000ee80000300800 */
[----:B0-----:R-:W3:Y:S04]  /*269a0*/  LDL.LU R18, [R1+0x78] ;  /* 0x0000780001127983 */ /* 0x001ee80000300800 */
[----:B------:R-:W3:Y:S04]  /*269b0*/  LDL.LU R19, [R1+0x7c] ;  /* 0x00007c0001137983 */ /* 0x000ee80000300800 */
[----:B------:R-:W-:Y:S04]  /*269c0*/  STL.64 [R1+0x51e0], R6 ;  /* 0x0051e00601007387 */ /* 0x000fe80000100a00 */
[----:B------:R0:W-:Y:S04]  /*269d0*/  STL.64 [R1+0x51d8], R4 ;  /* 0x0051d80401007387 */ /* 0x0001e80000100a00 */
[----:B0-----:R-:W4:Y:S04]  /*269e0*/  LDL.LU R4, [R1+0x60] ;  /* 0x0000600001047983 */ /* 0x001f280000300800 */
[----:B------:R-:W4:Y:S04]  /*269f0*/  LDL.LU R5, [R1+0x64] ;  /* 0x0000640001057983 */ /* 0x000f280000300800 */
[----:B------:R-:W4:Y:S04]  /*26a00*/  LDL.LU R6, [R1+0x68] ;  /* 0x0000680001067983 */ /* 0x000f280000300800 */
[----:B------:R-:W4:Y:S04]  /*26a10*/  LDL.LU R7, [R1+0x6c] ;  /* 0x00006c0001077983 */ /* 0x000f280000300800 */
[----:B------:R-:W-:Y:S04]  /*26a20*/  STL.64 [R1+0x1d0], R8 ;  /* 0x0001d00801007387 */ /* 0x000fe80000100a00 */
[----:B------:R0:W-:Y:S04]  /*26a30*/  STL.64 [R1+0x1d8], R10 ;  /* 0x0001d80a01007387 */ /* 0x0001e80000100a00 */
[----:B0-----:R-:W2:Y:S04]  /*26a40*/  LDL.LU R10, [R1+0x8] ;  /* 0x00000800010a7983 */ /* 0x001ea80000300800 */
[----:B------:R-:W2:Y:S02]  /*26a50*/  LDL.LU R11, [R1+0xc] ;  /* 0x00000c00010b7983 */ /* 0x000ea40000300800 */
[C---:B--2---:R-:W-:Y:S11]  /*26a60*/  HMMA.16816.F32 R20, R24.reuse, R10, R20 ;  /* 0x0000000a1814723c */ /* 0x044ff60000001814 */
[----:B------:R-:W-:Y:S11]  /*26a70*/  @!UPT UIADD3 URZ, URZ, URZ, URZ ;  /* 0x0000003f3f3ff290 */ /* 0x000ff6000fffe03f */
[----:B------:R-:W-:Y:S01]  /*26a80*/  @!UPT UIADD3 URZ, URZ, URZ, URZ ;  /* 0x0000003f3f3ff290 */ /* 0x000fe2000fffe03f */
[----:B------:R-:W-:Y:S04]  /*26a90*/  STL.64 [R1+0x1c0], R20 ;  /* 0x0001c01401007387 */ /* 0x000fe80000100a00 */
[----:B------:R0:W-:Y:S04]  /*26aa0*/  STL.64 [R1+0x1c8], R22 ;  /* 0x0001c81601007387 */ /* 0x0001e80000100a00 */
[----:B0-----:R-:W3:Y:S02]  /*26ab0*/  LDL.LU.64 R22, [R1+0x5280] ;  /* 0x0052800001167983 */ /* 0x001ee40000300a00 */
[C---:B---3--:R-:W-:Y:S02]  /*26ac0*/  HMMA.16816.F32 R20, R24.reuse, R22, R16 ;  /* 0x000000161814723c */ /* 0x048fe40000001810 */
[----:B------:R-:W4:Y:S11]  /*26ad0*/  LDL.LU.64 R18, [R1+0x5278] ;  /* 0x0052780001127983 */ /* 0x000f360000300a00 */
[----:B------:R-:W-:Y:S10]  /*26ae0*/  @!UPT UIADD3 URZ, URZ, URZ, URZ ;  /* 0x0000003f3f3ff290 */ /* 0x000ff4000fffe03f */
[----:B------:R-:W-:Y:S04]  /*26af0*/  STL.64 [R1+0x1b0], R20 ;  /* 0x0001b01401007387 */ /* 0x000fe80000100a00 */
[----:B------:R0:W-:Y:S04]  /*26b00*/  STL.64 [R1+0x1b8], R22 ;  /* 0x0001b81601007387 */ /* 0x0001e80000100a00 */
[----:B0-----:R-:W2:Y:S04]  /*26b10*/  LDL.LU.64 R22, [R1+0x5270] ;  /* 0x0052700001167983 */ /* 0x001ea80000300a00 */
[----:B------:R-:W2:Y:S01]  /*26b20*/  LDL.LU.64 R20, [R1+0x5268] ;  /* 0x0052680001147983 */ /* 0x000ea20000300a00 */
[----:B------:R-:W-:Y:S01]  /*26b30*/  MOV R2, R15 ;  /* 0x0000000f00027202 */ /* 0x000fe20000000f00 */
[C---:B----4-:R-:W-:Y:S08]  /*26b40*/  HMMA.16816.F32 R4, R24.reuse, R18, R4 ;  /* 0x000000121804723c */ /* 0x050ff00000001804 */
[----:B--2---:R-:W-:Y:S11]  /*26b50*/  HMMA.16816.F32 R16, R24, R14, R20 ;  /* 0x0000000e1810723c */ /* 0x004ff60000001814 */
[----:B------:R-:W-:Y:S04]  /*26b60*/  @!UPT UIADD3 URZ, URZ, URZ, URZ ;  /* 0x0000003f3f3ff290 */ /* 0x000fe8000fffe03f */
[----:B------:R0:W-:Y:S04]  /*26b70*/  STL.64 [R1+0x1a0], R4 ;  /* 0x0001a00401007387 */ /* 0x0001e80000100a00 */
[----:B------:R-:W-:Y:S01]  /*26b80*/  STL.64 [R1+0x1a8], R6 ;  /* 0x0001a80601007387 */ /* 0x000fe20000100a00 */
[----:B0-----:R-:W-:-:S03]  /*26b90*/  IMAD.MOV.U32 R4, RZ, RZ, R14 ;  /* 0x000000ffff047224 */ /* 0x001fc600078e000e */
[----:B------:R0:W-:Y:S04]  /*26ba0*/  STL.64 [R1+0x190], R16 ;  /* 0x0001901001007387 */ /* 0x0001e80000100a00 */
[----:B------:R1:W-:Y:S04]  /*26bb0*/  STL.64 [R1+0x198], R18 ;  /* 0x0001981201007387 */ /* 0x0003e80000100a00 */
[----:B------:R-:W2:Y:S04]  /*26bc0*/  LDL.LU.64 R14, [R1+0x5260] ;  /* 0x00526000010e7983 */ /* 0x000ea80000300a00 */
[----:B------:R-:W3:Y:S04]  /*26bd0*/  LDL.LU.64 R12, [R1+0x5258] ;  /* 0x00525800010c7983 */ /* 0x000ee80000300a00 */
[----:B------:R-:W4:Y:S04]  /*26be0*/  LDL.LU R20, [R1+0xb0] ;  /* 0x0000b00001147983 */ /* 0x000f280000300800 */
[----:B------:R-:W4:Y:S04]  /*26bf0*/  LDL.LU R21, [R1+0xb4] ;  /* 0x0000b40001157983 */ /* 0x000f280000300800 */
[----:B------:R-:W4:Y:S04]  /*26c00*/  LDL.LU R22, [R1+0xb8] ;  /* 0x0000b80001167983 */ /* 0x000f280000300800 */
[----:B------:R-:W4:Y:S04]  /*26c10*/  LDL.LU R23, [R1+0xbc] ;  /* 0x0000bc0001177983 */ /* 0x000f280000300800 */
[----:B0-----:R-:W2:Y:S04]  /*26c20*/  LDL.LU R16, [R1+0x100] ;  /* 0x0001000001107983 */ /* 0x001ea80000300800 */
[----:B------:R-:W2:Y:S01]  /*26c30*/  LDL.LU R17, [R1+0x104] ;  /* 0x0001040001117983 */ /* 0x000ea20000300800 */
[----:B-1----:R-:W-:Y:S01]  /*26c40*/  MOV R18, R29 ;  /* 0x0000001d00127202 */ /* 0x002fe20000000f00 */
[----:B------:R-:W-:-:S02]  /*26c50*/  IMAD.MOV.U32 R19, RZ, RZ, R3 ;  /* 0x000000ffff137224 */ /* 0x000fc400078e0003 */
[----:B------:R-:W3:Y:S04]  /*26c60*/  LDL.LU R29, [R1+0x5254] ;  /* 0x00525400011d7983 */ /* 0x000ee80000300800 */
[----:B------:R-:W3:Y:S04]  /*26c70*/  LDL.LU R3, [R1+0x5250] ;  /* 0x0052500001037983 */ /* 0x000ee80000300800 */
[----:B------:R-:W-:Y:S04]  /*26c80*/  STL.64 [R1+0x5230], R18 ;  /* 0x0052301201007387 */ /* 0x000fe80000100a00 */
[----:B--2---:R0:W-:Y:S04]  /*26c90*/  STL.64 [R1+0x5228], R16 ;  /* 0x0052281001007387 */ /* 0x0041e80000100a00 */
[----:B---3--:R-:W1:Y:S01]  /*26ca0*/  LDSM.16.MT88.4 R24, [R3+0x21000] ;  /* 0x021000000318783b */ /* 0x008e620000004200 */
[----:B0-----:R-:W-:-:S03]  /*26cb0*/  MOV R16, R28 ;  /* 0x0000001c00107202 */ /* 0x001fc60000000f00 */
[----:B------:R-:W2:Y:S01]  /*26cc0*/  LDL.LU R28, [R1+0x524c] ;  /* 0x00524c00011c7983 */ /* 0x000ea20000300800 */
[----:B------:R-:W-:-:S03]  /*26cd0*/  MOV R19, R29 ;  /* 0x0000001d00137202 */ /* 0x000fc60000000f00 */
[----:B------:R-:W3:Y:S04]  /*26ce0*/  LDL.LU R17, [R1+0x114] ;  /* 0x0001140001117983 */ /* 0x000ee80000300800 */
[----:B------:R-:W3:Y:S04]  /*26cf0*/  LDL.LU R18, [R1+0x118] ;  /* 0x0001180001127983 */ /* 0x000ee80000300800 */
[----:B------:R-:W3:Y:S04]  /*26d00*/  LDL.LU R29, [R1+0x5248] ;  /* 0x00524800011d7983 */ /* 0x000ee80000300800 */
[----:B-1----:R0:W-:Y:S02]  /*26d10*/  STL.64 [R1+0x51b0], R26 ;  /* 0x0051b01a01007387 */ /* 0x0021e40000100a00 */
[----:B0-----:R-:W-:-:S02]  /*26d20*/  IMAD.MOV.U32 R26, RZ, RZ, R4 ;  /* 0x000000ffff1a7224 */ /* 0x001fc400078e0004 */
[----:B------:R-:W-:Y:S01]  /*26d30*/  STL.64 [R1+0x51a8], R24 ;  /* 0x0051a81801007387 */ /* 0x000fe20000100a00 */
[----:B------:R-:W-:-:S03]  /*26d40*/  MOV R27, R2 ;  /* 0x00000002001b7202 */ /* 0x000fc60000000f00 */
[----:B--2---:R-:W0:Y:S04]  /*26d50*/  LDSM.16.M88.4 R4, [R28] ;  /* 0x000000001c04783b */ /* 0x004e280000000200 */
[----:B0-----:R0:W-:Y:S01]  /*26d60*/  STL.64 [R1+0x90], R4 ;  /* 0x0000900401007387 */ /* 0x0011e20000100a00 */
[----:B------:R-:W-:-:S03]  /*26d70*/  MOV R2, R5 ;  /* 0x0000000500027202 */ /* 0x000fc60000000f00 */
[----:B------:R1:W-:Y:S01]  /*26d80*/  STL.64 [R1+0x98], R6 ;  /* 0x0000980601007387 */ /* 0x0003e20000100a00 */
[----:B0-----:R-:W-:Y:S01]  /*26d90*/  IMAD.MOV.U32 R4, RZ, RZ, R15 ;  /* 0x000000ffff047224 */ /* 0x001fe200078e000f */
[----:B------:R-:W-:Y:S02]  /*26da0*/  MOV R5, R14 ;  /* 0x0000000e00057202 */ /* 0x000fe40000000f00 */
[----:B-1----:R-:W-:Y:S01]  /*26db0*/  MOV R6, R13 ;  /* 0x0000000d00067202 */ /* 0x002fe20000000f00 */
[----:B------:R-:W-:Y:S02]  /*26dc0*/  IMAD.MOV.U32 R7, RZ, RZ, R12 ;  /* 0x000000ffff077224 */ /* 0x000fe400078e000c */
[----:B------:R-:W0:Y:S04]  /*26dd0*/  LDSM.16.M88.4 R12, [R28+0x8000] ;  /* 0x008000001c0c783b */ /* 0x000e280000000200 */
[----:B------:R1:W-:Y:S04]  /*26de0*/  STL.64 [R1+0x51f0], R6 ;  /* 0x0051f00601007387 */ /* 0x0003e80000100a00 */
[----:B------:R-:W-:Y:S04]  /*26df0*/  STL.64 [R1+0x51e8], R4 ;  /* 0x0051e80401007387 */ /* 0x000fe80000100a00 */
[----:B-1----:R-:W2:Y:S04]  /*26e00*/  LDL.LU.64 R6, [R1+0x18] ;  /* 0x0000180001067983 */ /* 0x002ea80000300a00 */
[----:B0-----:R-:W-:Y:S04]  /*26e10*/  STL.64 [R1+0x80], R12 ;  /* 0x0000800c01007387 */ /* 0x001fe80000100a00 */
[----:B------:R-:W-:Y:S04]  /*26e20*/  STL.64 [R1+0x88], R14 ;  /* 0x0000880e01007387 */ /* 0x000fe80000100a00 */
[----:B------:R-:W0:Y:S04]  /*26e30*/  LDSM.16.M88.4 R12, [R28+0x10000] ;  /* 0x010000001c0c783b */ /* 0x000e280000000200 */
[----:B0-----:R-:W-:Y:S04]  /*26e40*/  STL.64 [R1+0x70], R12 ;  /* 0x0000700c01007387 */ /* 0x001fe80000100a00 */
[----:B------:R-:W-:Y:S04]  /*26e50*/  STL.64 [R1+0x78], R14 ;  /* 0x0000780e01007387 */ /* 0x000fe80000100a00 */
[----:B------:R-:W0:Y:S04]  /*26e60*/  LDSM.16.M88.4 R12, [R28+0x18000] ;  /* 0x018000001c0c783b */ /* 0x000e280000000200 */
[----:B0-----:R-:W-:Y:S01]  /*26e70*/  STL.64 [R1+0x60], R12 ;  /* 0x0000600c01007387 */ /* 0x001fe20000100a00 */
[----:B------:R-:W-:-:S02]  /*26e80*/  MOV R25, R14 ;  /* 0x0000000e00197202 */ /* 0x000fc40000000f00 */
[----:B------:R-:W-:Y:S01]  /*26e90*/  MOV R24, R15 ;  /* 0x0000000f00187202 */ /* 0x000fe20000000f00 */
[----:B------:R0:W-:Y:S04]  /*26ea0*/  STL.64 [R1+0x68], R14 ;  /* 0x0000680e01007387 */ /* 0x0001e80000100a00 */
[----:B0-----:R-:W4:Y:S04]  /*26eb0*/  LDL.LU.64 R14, [R1+0x5240] ;  /* 0x00524000010e7983 */ /* 0x001f280000300a00 */
[----:B------:R-:W4:Y:S04]  /*26ec0*/  LDL.LU.64 R12, [R1+0x5238] ;  /* 0x00523800010c7983 */ /* 0x000f280000300a00 */
[----:B------:R-:W-:Y:S04]  /*26ed0*/  STL [R1+0x51c0], R25 ;  /* 0x0051c01901007387 */ /* 0x000fe80000100800 */
[----:B------:R-:W-:Y:S01]  /*26ee0*/  STL [R1+0x4e18], R28 ;  /* 0x004e181c01007387 */ /* 0x000fe20000100800 */
[C---:B----4-:R-:W-:Y:S11]  /*26ef0*/  HMMA.16816.F32 R20, R12.reuse, R10, R20 ;  /* 0x0000000a0c14723c */ /* 0x050ff60000001814 */
[----:B------:R-:W-:Y:S11]  /*26f00*/  @!UPT UIADD3 URZ, URZ, URZ, URZ ;  /* 0x0000003f3f3ff290 */ /* 0x000ff6000fffe03f */
[----:B------:R-:W-:Y:S01]  /*26f10*/  @!UPT UIADD3 URZ, URZ, URZ, URZ ;  /* 0x0000003f3f3ff290 */ /* 0x000fe2000fffe03f */
[----:B------:R-:W-:Y:S04]  /*26f20*/  STL.64 [R1+0x180], R20 ;  /* 0x0001801401007387 */ /* 0x000fe80000100a00 */
[----:B------:R-:W-:Y:S04]  /*26f30*/  STL.64 [R1+0x188], R22 ;  /* 0x0001881601007387 */ /* 0x000fe80000100a00 */
[----:B---3--:R-:W0:Y:S01]  /*26f40*/  LDSM.16.MT88.4 R20, [R29+0x21000] ;  /* 0x021000001d14783b */ /* 0x008e220000004200 */
[C---:B--2---:R-:W-:Y:S03]  /*26f50*/  HMMA.16816.F32 R16, R12.reuse, R6, R16 ;  /* 0x000000060c10723c */ /* 0x044fe60000001810 */
[----:B0-----:R-:W-:Y:S04]  /*26f60*/  STL [R1+0x5188], R20 ;  /* 0x0051881401007387 */ /* 0x001fe80000100800 */
[----:B------:R-:W-:Y:S04]  /*26f70*/  STL [R1+0x5184], R21 ;  /* 0x0051841501007387 */ /* 0x000fe80000100800 */
[----:B------:R-:W-:Y:S04]  /*26f80*/  STL [R1+0x5180], R22 ;  /* 0x0051801601007387 */ /* 0x000fe80000100800 */
[----:B------:R0:W-:Y:S04]  /*26f90*/  STL [R1+0x517c], R23 ;  /* 0x00517c1701007387 */ /* 0x0001e80000100800 */
[----:B0-----:R-:W2:Y:S04]  /*26fa0*/  LDL.LU.64 R22, [R1+0x28] ;  /* 0x0000280001167983 */ /* 0x001ea80000300a00 */
[----:B------:R-:W-:Y:S04]  /*26fb0*/  STL.64 [R1+0x170], R16 ;  /* 0x0001701001007387 */ /* 0x000fe80000100a00 */
[----:B------:R0:W-:Y:S04]  /*26fc0*/  STL.64 [R1+0x178], R18 ;  /* 0x0001781201007387 */ /* 0x0001e80000100a00 */
[----:B0-----:R-:W3:Y:S04]  /*26fd0*/  LDL.LU.64 R18, [R1+0x5230] ;  /* 0x0052300001127983 */ /* 0x001ee80000300a00 */
[----:B------:R-:W3:Y:S04]  /*26fe0*/  LDL.LU.64 R16, [R1+0x5228] ;  /* 0x0052280001107983 */ /* 0x000ee80000300a00 */
[----:B------:R0:W-:Y:S04]  /*26ff0*/  STL.64 [R1+0x5200], R6 ;  /* 0x0052000601007387 */ /* 0x0001e80000100a00 */
[----:B------:R-:W4:Y:S04]  /*27000*/  LDL.LU R4, [R1+0xf0] ;  /* 0x0000f00001047983 */ /* 0x000f280000300800 */
[----:B------:R-:W4:Y:S04]  /*27010*/  LDL.LU R5, [R1+0xf4] ;  /* 0x0000f40001057983 */ /* 0x000f280000300800 */
[----:B0-----:R-:W4:Y:S04]  /*27020*/  LDL.LU R6, [R1+0xf8] ;  /* 0x0000f80001067983 */ /* 0x001f280000300800 */
[----:B------:R-:W4:Y:S01]  /*27030*/  LDL.LU R7, [R1+0xfc] ;  /* 0x0000fc0001077983 */ /* 0x000f220000300800 */
[----:B--2---:R-:W-:Y:S01]  /*27040*/  IMAD.MOV.U32 R9, RZ, RZ, R22 ;  /* 0x000000ffff097224 */ /* 0x004fe200078e0016 */
[----:B------:R-:W-:Y:S01]  /*27050*/  MOV R8, R23 ;  /* 0x0000001700087202 */ /* 0x000fe20000000f00 */
[----:B---3--:R-:W-:Y:S11]  /*27060*/  HMMA.16816.F32 R16, R12, R22, R16 ;  /* 0x000000160c10723c */ /* 0x008ff60000001810 */
[----:B------:R-:W-:Y:S11]  /*27070*/  @!UPT UIADD3 URZ, URZ, URZ, URZ ;  /* 0x0000003f3f3ff290 */ /* 0x000ff6000fffe03f */
[----:B------:R-:W-:Y:S02]  /*27080*/  @!UPT UIADD3 URZ, URZ, URZ, URZ ;  /* 0x0000003f3f3ff290 */ /* 0x000fe4000fffe03f */
[----:B------:R-:W-:Y:S01]  /*27090*/  MOV R22, R18 ;  /* 0x0000001200167202 */ /* 0x000fe20000000f00 */
[----:B------:R-:W-:Y:S01]  /*270a0*/  IMAD.MOV.U32 R21, RZ, RZ, R17 ;  /* 0x000000ffff157224 */ /* 0x000fe200078e0011 */
[----:B------:R-:W-:Y:S02]  /*270b0*/  MOV R23, R19 ;  /* 0x0000001300177202 */ /* 0x000fe40000000f00 */
[----:B------:R-:W-:Y:S01]  /*270c0*/  MOV R20, R16 ;  /* 0x0000001000147202 */ /* 0x000fe20000000f00 */
[----:B------:R-:W2:Y:S04]  /*270d0*/  LDL.LU.64 R18, [R1+0x5220] ;  /* 0x0052200001127983 */ /* 0x000ea80000300a00 */
[----:B------:R-:W2:Y:S04]  /*270e0*/  LDL.LU.64 R16, [R1+0x5218] ;  /* 0x0052180001107983 */ /* 0x000ea80000300a00 */
[----:B------:R0:W-:Y:S04]  /*270f0*/  STL.64 [R1+0x5198], R22 ;  /* 0x0051981601007387 */ /* 0x0001e80000100a00 */
[----:B------:R1:W-:Y:S01]  /*27100*/  STL.64 [R1+0x5190], R20 ;  /* 0x0051901401007387 */ /* 0x0003e20000100a00 */
[----:B0-----:R-:W-:Y:S01]  /*27110*/  IMAD.MOV.U32 R22, RZ, RZ, R9 ;  /* 0x000000ffff167224 */ /* 0x001fe200078e0009 */
[----:B------:R-:W-:-:S05]  /*27120*/  MOV R23, R8 ;  /* 0x0000000800177202 */ /* 0x000fca0000000f00 */
[----:B------:R0:W-:Y:S04]  /*27130*/  STL.64 [R1+0x51f8], R22 ;  /* 0x0051f81601007387 */ /* 0x0001e80000100a00 */
[----:B-1----:R-:W3:Y:S04]  /*27140*/  LDL.LU R20, [R1+0xe0] ;  /* 0x0000e00001147983 */ /* 0x002ee80000300800 */
[----:B------:R-:W3:Y:S04]  /*27150*/  LDL.LU R21, [R1+0xe4] ;  /* 0x0000e40001157983 */ /* 0x000ee80000300800 */
[----:B0-----:R-:W3:Y:S04]  /*27160*/  LDL.LU R22, [R1+0xe8] ;  /* 0x0000e80001167983 */ /* 0x001ee80000300800 */
[----:B------:R-:W3:Y:S01]  /*27170*/  LDL.LU R23, [R1+0xec] ;  /* 0x0000ec0001177983 */ /* 0x000ee20000300800 */
[----:B--2---:R-:W-:Y:S03]  /*27180*/  HMMA.16816.F32 R12, R12, R26, R16 ;  /* 0x0000001a0c0c723c */ /* 0x004fe60000001810 */
[----:B------:R-:W4:Y:S04]  /*27190*/  LDL.LU.64 R18, [R1+0x5210] ;  /* 0x0052100001127983 */ /* 0x000f280000300a00 */
[----:B------:R-:W4:Y:S11]  /*271a0*/  LDL.LU.64 R16, [R1+0x5208] ;  /* 0x0052080001107983 */ /* 0x000f360000300a00 */
[----:B------:R-:W-:Y:S05]  /*271b0*/  @!UPT UIADD3 URZ, URZ, URZ, URZ ;  /* 0x0000003f3f3ff290 */ /* 0x000fea000fffe03f */
[----:B------:R0:W-:Y:S04]  /*271c0*/  STL.64 [R1+0x150], R12 ;  /* 0x0001500c01007387 */ /* 0x0001e80000100a00 */
[----:B------:R1:W-:Y:S04]  /*271d0*/  STL.64 [R1+0x158], R14 ;  /* 0x0001580e01007387 */ /* 0x0003e80000100a00 */
[----:B0-----:R-:W2:Y:S04]  /*271e0*/  LDL.LU.64 R12, [R1+0x30] ;  /* 0x00003000010c7983 */ /* 0x001ea80000300a00 */
[----:B-1----:R-:W2:Y:S01]  /*271f0*/  LDL.LU.64 R14, [R1+0x38] ;  /* 0x00003800010e7983 */ /* 0x002ea20000300a00 */
[C---:B----4-:R-:W-:Y:S11]  /*27200*/  HMMA.16816.F32 R4, R16.reuse, R10, R4 ;  /* 0x0000000a1004723c */ /* 0x050ff60000001804 */
[----:B------:R-:W-:Y:S11]  /*27210*/  @!UPT UIADD3 URZ, URZ, URZ, URZ ;  /* 0x0000003f3f3ff290 */ /* 0x000ff6000fffe03f */
[----:B------:R-:W-:Y:S01]  /*27220*/  @!UPT UIADD3 URZ, URZ, URZ, URZ ;  /* 0x0000003f3f3ff290 */ /* 0x000fe2000fffe03f */
[----:B------:R-:W-:Y:S04]  /*27230*/  STL.64 [R1+0x140], R4 ;  /* 0x0001400401007387 */ /* 0x000fe80000100a00 */
[----:B------:R0:W-:Y:S04]  /*27240*/  STL.64 [R1+0x148], R6 ;  /* 0x0001480601007387 */ /* 0x0001e80000100a00 */
[----:B0-----:R-:W3:Y:S02]  /*27250*/  LDL.LU.64 R6, [R1+0x5200] ;  /* 0x0052000001067983 */ /* 0x001ee40000300a00 */
[C---:B---3--:R-:W-:Y:S01]  /*27260*/  HMMA.16816.F32 R20, R16.reuse, R6, R20 ;  /* 0x000000061014723c */ /* 0x048fe20000001814 */
[----:B------:R-:W-:Y:S01]  /*27270*/  MOV R9, R6 ;  /* 0x0000000600097202 */ /* 0x000fe20000000f00 */
[----:B------:R-:W-:Y:S11]  /*27280*/  IMAD.MOV.U32 R8, RZ, RZ, R7 ;  /* 0x000000ffff087224 */ /* 0x000ff600078e0007 */
[----:B------:R-:W-:Y:S10]  /*27290*/  @!UPT UIADD3 URZ, URZ, URZ, URZ ;  /* 0x0000003f3f3ff290 */ /* 0x000ff4000fffe03f */
[----:B------:R-:W-:Y:S04]  /*272a0*/  STL.64 [R1+0x100], R20 ;  /* 0x0001001401007387 */ /* 0x000fe80000100a00 */
[----:B------:R0:W-:Y:S04]  /*272b0*/  STL.64 [R1+0x108], R22 ;  /* 0x0001081601007387 */ /* 0x0001e80000100a00 */
[----:B0-----:R-:W3:Y:S04]  /*272c0*/  LDL.LU.64 R22, [R1+0x51f8] ;  /* 0x0051f80001167983 */ /* 0x001ee80000300a00 */
[----:B------:R-:W3:Y:S04]  /*272d0*/  LDL.LU.64 R6, [R1+0x51f0] ;  /* 0x0051f00001067983 */ /* 0x000ee80000300a00 */
[----:B------:R-:W3:Y:S02]  /*272e0*/  LDL.LU.64 R4, [R1+0x51e8] ;  /* 0x0051e80001047983 */ /* 0x000ee40000300a00 */
[C---:B---3--:R-:W-:Y:S11]  /*272f0*/  HMMA.16816.F32 R4, R16.reuse, R22, R4 ;  /* 0x000000161004723c */ /* 0x048ff60000001804 */
[----:B------:R-:W-:Y:S11]  /*27300*/  @!UPT UIADD3 URZ, URZ, URZ, URZ ;  /* 0x0000003f3f3ff290 */ /* 0x000ff6000fffe03f */
[----:B------:R-:W-:Y:S01]  /*27310*/  @!UPT UIADD3 URZ, URZ, URZ, URZ ;  /* 0x0000003f3f3ff290 */ /* 0x000fe2000fffe03f */
[----:B------:R-:W-:Y:S04]  /*27320*/  STL.64 [R1+0x130], R4 ;  /* 0x0001300401007387 */ /* 0x000fe80000100a00 */
[----:B------:R0:W-:Y:S04]  /*27330*/  STL.64 [R1+0x138], R6 ;  /* 0x0001380601007387 */ /* 0x0001e80000100a00 */
[----:B0-----:R-:W3:Y:S04]  /*27340*/  LDL.LU.64 R6, [R1+0x51e0] ;  /* 0x0051e00001067983 */ /* 0x001ee80000300a00 */
[----:B------:R-:W3:Y:S04]  /*27350*/  LDL.LU.64 R4, [R1+0x51d8] ;  /* 0x0051d80001047983 */ /* 0x000ee80000300a00 */
[----:B------:R0:W-:Y:S04]  /*27360*/  STL.64 [R1+0x51c8], R22 ;  /* 0x0051c81601007387 */ /* 0x0001e80000100a00 */
[----:B------:R-:W2:Y:S04]  /*27370*/  LDL.LU R20, [R1+0xc0] ;  /* 0x0000c00001147983 */ /* 0x000ea80000300800 */
[----:B------:R-:W2:Y:S04]  /*27380*/  LDL.LU R21, [R1+0xc4] ;  /* 0x0000c40001157983 */ /* 0x000ea80000300800 */
[----:B0-----:R-:W2:Y:S04]  /*27390*/  LDL.LU R22, [R1+0xc8] ;  /* 0x0000c80001167983 */ /* 0x001ea80000300800 */
[----:B------:R-:W2:Y:S01]  /*273a0*/  LDL.LU R23, [R1+0xcc] ;  /* 0x0000cc0001177983 */ /* 0x000ea20000300800 */
[----:B---3--:R-:W-:Y:S11]  /*273b0*/  HMMA.16816.F32 R4, R16, R26, R4 ;  /* 0x0000001a1004723c */ /* 0x008ff60000001804 */
[----:B------:R-:W-:Y:S11]  /*273c0*/  @!UPT UIADD3 URZ, URZ, URZ, URZ ;  /* 0x0000003f3f3ff290 */ /* 0x000ff6000fffe03f */
[----:B------:R-:W-:Y:S01]  /*273d0*/  @!UPT UIADD3 URZ, URZ, URZ, URZ ;  /* 0x0000003f3f3ff290 */ /* 0x000fe2000fffe03f */
[----:B------:R0:W-:Y:S04]  /*273e0*/  STL.64 [R1+0x110], R4 ;  /* 0x0001100401007387 */ /* 0x0001e80000100a00 */
[----:B------:R1:W-:Y:S04]  /*273f0*/  STL.64 [R1+0x118], R6 ;  /* 0x0001180601007387 */ /* 0x0003e80000100a00 */
[----:B0-----:R-:W3:Y:S01]  /*27400*/  LDL.LU R4, [R1+0x1e0] ;  /* 0x0001e00001047983 */ /* 0x001ee20000300800 */
[----:B------:R-:W-:-:S03]  /*27410*/  IMAD.MOV.U32 R5, RZ, RZ, R0 ;  /* 0x000000ffff057224 */ /* 0x000fc600078e0000 */
[----:B------:R-:W4:Y:S01]  /*27420*/  LDL.LU R0, [R1+0x51d0] ;  /* 0x0051d00001007983 */ /* 0x000f220000300800 */
[----:B------:R-:W-:Y:S02]  /*27430*/  MOV R18, R9 ;  /* 0x0000000900127202 */ /* 0x000fe40000000f00 */
[----:B------:R-:W-:Y:S01]  /*27440*/  MOV R19, R8 ;  /* 0x0000000800137202 */ /* 0x000fe20000000f00 */
[----:B-1----:R-:W3:Y:S01]  /*27450*/  LDL.LU R6, [R1+0x1e8] ;  /* 0x0001e80001067983 */ /* 0x002ee20000300800 */
[----:B--2---:R-:W-:Y:S03]  /*27460*/  HMMA.16816.F32 R8, R12, R10, R20 ;  /* 0x0000000a0c08723c */ /* 0x004fe60000001814 */
[----:B------:R-:W3:Y:S04]  /*27470*/  LDL.LU R7, [R1+0x1ec] ;  /* 0x0001ec0001077983 */ /* 0x000ee80000300800 */
[----:B------:R-:W3:Y:S11]  /*27480*/  LDL.LU.64 R22, [R1+0x51c8] ;  /* 0x0051c80001167983 */ /* 0x000ef60000300a00 */
[----:B------:R-:W-:Y:S05]  /*27490*/  @!UPT UIADD3 URZ, URZ, URZ, URZ ;  /* 0x0000003f3f3ff290 */ /* 0x000fea000fffe03f */
[----:B------:R-:W-:Y:S01]  /*274a0*/  STL.64 [R1+0xf0], R8 ;  /* 0x0000f00801007387 */ /* 0x000fe20000100a00 */
[----:B------:R-:W-:-:S03]  /*274b0*/  MOV R28, R11 ;  /* 0x0000000b001c7202 */ /* 0x000fc60000000f00 */
[----:B------:R-:W-:Y:S04]  /*274c0*/  STL [R1+0xf8], R10 ;  /* 0x0000f80a01007387 */ /* 0x000fe80000100800 */
[----:B------:R-:W-:Y:S04]  /*274d0*/  STL [R1+0x50e8], R28 ;  /* 0x0050e81c01007387 */ /* 0x000fe80000100800 */
[----:B----4-:R-:W0:Y:S04]  /*274e0*/  LDSM.16.MT88.4 R8, [R0+0x21000] ;  /* 0x021000000008783b */ /* 0x010e280000004200 */
[----:B0-----:R0:W-:Y:S04]  /*274f0*/  STL [R1+0x50f8], R8 ;  /* 0x0050f80801007387 */ /* 0x0011e80000100800 */
[----:B------:R1:W-:Y:S04]  /*27500*/  STL [R1+0x50f4], R9 ;  /* 0x0050f40901007387 */ /* 0x0003e80000100800 */
[----:B------:R-:W-:Y:S04]  /*27510*/  STL [R1+0x50f0], R10 ;  /* 0x0050f00a01007387 */ /* 0x000fe80000100800 */
[----:B------:R-:W-:Y:S04]  /*27520*/  STL [R1+0x50ec], R11 ;  /* 0x0050ec0b01007387 */ /* 0x000fe80000100800 */
[----:B0-----:R-:W2:Y:S01]  /*27530*/  LDL R8, [R1+0x90] ;  /* 0x0000900001087983 */ /* 0x001ea20000100800 */
[----:B-1----:R-:W-:-:S03]  /*27540*/  MOV R9, R2 ;  /* 0x0000000200097202 */ /* 0x002fc60000000f00 */
[----:B------:R-:W4:Y:S04]  /*27550*/  LDL.LU R2, [R1+0x51c4] ;  /* 0x0051c40001027983 */ /* 0x000f280000300800 */
[----:B--2---:R0:W-:Y:S04]  /*27560*/  STL.64 [R1+0x51b8], R8 ;  /* 0x0051b80801007387 */ /* 0x0041e80000100a00 */
[----:B0-----:R-:W2:Y:S04]  /*27570*/  LDL.LU R8, [R1+0x120] ;  /* 0x0001200001087983 */ /* 0x001ea80000300800 */
[----:B------:R-:W2:Y:S04]  /*27580*/  LDL.LU R9, [R1+0x124] ;  /* 0x0001240001097983 */ /* 0x000ea80000300800 */
[----:B------:R-:W2:Y:S04]  /*27590*/  LDL.LU R10, [R1+0x128] ;  /* 0x00012800010a7983 */ /* 0x000ea80000300800 */
[----:B------:R-:W2:Y:S01]  /*275a0*/  LDL.LU R11, [R1+0x12c] ;  /* 0x00012c00010b7983 */ /* 0x000ea20000300800 */
[----:B------:R-:W-:Y:S01]  /*275b0*/  IMAD.MOV.U32 R25, RZ, RZ, R12 ;  /* 0x000000ffff197224 */ /* 0x000fe200078e000c */
[----:B------:R-:W-:Y:S01]  /*275c0*/  MOV R28, R13 ;  /* 0x0000000d001c7202 */ /* 0x000fe20000000f00 */
[----:B------:R-:W-:Y:S01]  /*275d0*/  IMAD.MOV.U32 R20, RZ, RZ, R15 ;  /* 0x000000ffff147224 */ /* 0x000fe200078e000f */
[----:B------:R-:W-:Y:S01]  /*275e0*/  MOV R21, R14 ;  /* 0x0000000e00157202 */ /* 0x000fe20000000f00 */
[----:B--2---:R-:W-:Y:S01]  /*275f0*/  HMMA.16816.F32 R8, R12, R18, R8 ;  /* 0x000000120c08723c */ /* 0x004fe20000001808 */
[----:B----4-:R-:W0:Y:S04]  /*27600*/  LDSM.16.MT88.4 R12, [R2+0x21000] ;  /* 0x02100000020c783b */ /* 0x010e280000004200 */
[----:B------:R-:W1:Y:S11]  /*27610*/  LDSM.16.MT88.4 R16, [R3+0x21800] ;  /* 0x021800000310783b */ /* 0x000e760000004200 */
[----:B------:R-:W-:Y:S07]  /*27620*/  @!UPT UIADD3 URZ, URZ, URZ, URZ ;  /* 0x0000003f3f3ff290 */ /* 0x000fee000fffe03f */
[----:B------:R2:W-:Y:S04]  /*27630*/  STL.64 [R1+0xe0], R8 ;  /* 0x0000e00801007387 */ /* 0x0005e80000100a00 */
[----:B------:R4:W-:Y:S04]  /*27640*/  STL.64 [R1+0xe8], R10 ;  /* 0x0000e80a01007387 */ /* 0x0009e80000100a00 */
[----:B--2---:R-:W2:Y:S04]  /*27650*/  LDL.LU R8, [R1+0x1d0] ;  /* 0x0001d00001087983 */ /* 0x004ea80000300800 */
[----:B------:R-:W2:Y:S04]  /*27660*/  LDL.LU R9, [R1+0x1d4] ;  /* 0x0001d40001097983 */ /* 0x000ea80000300800 */
[----:B----4-:R-:W2:Y:S04]  /*27670*/  LDL.LU R10, [R1+0x1d8] ;  /* 0x0001d800010a7983 */ /* 0x010ea80000300800 */
[----:B------:R-:W2:Y:S04]  /*27680*/  LDL.LU R11, [R1+0x1dc] ;  /* 0x0001dc00010b7983 */ /* 0x000ea80000300800 */
[----:B0-----:R-:W-:Y:S04]  /*27690*/  STL.64 [R1+0x50b0], R14 ;  /* 0x0050b00e01007387 */ /* 0x001fe80000100a00 */
[----:B------:R-:W-:Y:S04]  /*276a0*/  STL.64 [R1+0x50a8], R12 ;  /* 0x0050a80c01007387 */ /* 0x000fe80000100a00 */
[----:B------:R-:W-:Y:S04]  /*276b0*/  STL [R1+0x5000], R2 ;  /* 0x0050000201007387 */ /* 0x000fe80000100800 */
[----:B-1----:R0:W-:Y:S04]  /*276c0*/  STL.64 [R1+0x5060], R18 ;  /* 0x0050601201007387 */ /* 0x0021e80000100a00 */
[----:B------:R1:W-:Y:S01]  /*276d0*/  STL.64 [R1+0x5058], R16 ;  /* 0x0050581001007387 */ /* 0x0003e20000100a00 */
[----:B0-----:R-:W-:Y:S01]  /*276e0*/  IMAD.MOV.U32 R18, RZ, RZ, R21 ;  /* 0x000000ffff127224 */ /* 0x001fe200078e0015 */
[----:B------:R-:W-:-:S02]  /*276f0*/  MOV R19, R20 ;  /* 0x0000001400137202 */ /* 0x000fc40000000f00 */
[----:B-1----:R-:W-:Y:S02]  /*27700*/  MOV R16, R25 ;  /* 0x0000001900107202 */ /* 0x002fe40000000f00 */
[----:B------:R-:W-:Y:S01]  /*27710*/  MOV R17, R28 ;  /* 0x0000001c00117202 */ /* 0x000fe20000000f00 */
[----:B------:R-:W4:Y:S06]  /*27720*/  LDL.LU R25, [R1+0x51c0] ;  /* 0x0051c00001197983 */ /* 0x000f2c0000300800 */
[C---:B---3--:R-:W-:Y:S01]  /*27730*/  HMMA.16816.F32 R4, R16.reuse, R22, R4 ;  /* 0x000000161004723c */ /* 0x048fe20000001804 */
[----:B------:R-:W-:Y:S04]  /*27740*/  STL [R1+0x4fd8], R3 ;  /* 0x004fd80301007387 */ /* 0x000fe80000100800 */
[----:B------:R-:W3:Y:S11]  /*27750*/  LDL R20, [R1+0x70] ;  /* 0x0000700001147983 */ /* 0x000ef60000100800 */
[----:B------:R-:W-:Y:S07]  /*27760*/  @!UPT UIADD3 URZ, URZ, URZ, URZ ;  /* 0x0000003f3f3ff290 */ /* 0x000fee000fffe03f */
[----:B------:R-:W-:Y:S04]  /*27770*/  STL.64 [R1+0xc0], R4 ;  /* 0x0000c00401007387 */ /* 0x000fe80000100a00 */
[----:B------:R-:W-:Y:S04]  /*27780*/  STL.64 [R1+0xc8], R6 ;  /* 0x0000c80601007387 */ /* 0x000fe80000100a00 */
[----:B------:R-:W3:Y:S04]  /*27790*/  LDL R21, [R1+0x74] ;  /* 0x0000740001157983 */ /* 0x000ee80000100800 */
[----:B------:R-:W0:Y:S01]  /*277a0*/  LDSM.16.MT88.4 R4, [R29+0x21800] ;  /* 0x021800001d04783b */ /* 0x000e220000004200 */
[----:B--2---:R-:W-:Y:S03]  /*277b0*/  HMMA.16816.F32 R16, R16, R26, R8 ;  /* 0x0000001a1010723c */ /* 0x004fe60000001808 */
[----:B---3--:R1:W-:Y:S04]  /*277c0*/  STL.64 [R1+0x51a0], R20 ;  /* 0x0051a01401007387 */ /* 0x0083e80000100a00 */
[----:B-1----:R-:W2:Y:S04]  /*277d0*/  LDL R20, [R1+0x80] ;  /* 0x0000800001147983 */ /* 0x002ea80000100800 */
[----:B------:R-:W2:Y:S04]  /*277e0*/  LDL R21, [R1+0x84] ;  /* 0x0000840001157983 */ /* 0x000ea80000100800 */
[----:B------:R-:W3:Y:S04]  /*277f0*/  LDL.LU R12, [R1+0x1a0] ;  /* 0x0001a000010c7983 */ /* 0x000ee80000300800 */
[----:B------:R-:W3:Y:S04]  /*27800*/  LDL.LU R13, [R1+0x1a4] ;  /* 0x0001a400010d7983 */ /* 0x000ee80000300800 */
[----:B------:R-:W3:Y:S04]  /*27810*/  LDL.LU R14, [R1+0x1a8] ;  /* 0x0001a800010e7983 */ /* 0x000ee80000300800 */
[----:B------:R-:W3:Y:S04]  /*27820*/  LDL.LU R15, [R1+0x1ac] ;  /* 0x0001ac00010f7983 */ /* 0x000ee80000300800 */
[----:B0-----:R4:W-:Y:S04]  /*27830*/  STL.64 [R1+0x5010], R6 ;  /* 0x0050100601007387 */ /* 0x0019e80000100a00 */
[----:B------:R0:W-:Y:S01]  /*27840*/  STL.64 [R1+0x5008], R4 ;  /* 0x0050080401007387 */ /* 0x0001e20000100a00 */
[----:B----4-:R-:W-:-:S03]  /*27850*/  MOV R6, R25 ;  /* 0x0000001900067202 */ /* 0x010fc60000000f00 */
[----:B0-----:R-:W4:Y:S01]  /*27860*/  LDL.LU R4, [R1+0x60] ;  /* 0x0000600001047983 */ /* 0x001f220000300800 */
[----:B------:R-:W-:-:S03]  /*27870*/  IMAD.MOV.U32 R7, RZ, RZ, R24 ;  /* 0x000000ffff077224 */ /* 0x000fc600078e0018 */
[----:B------:R-:W4:Y:S04]  /*27880*/  LDL.LU R5, [R1+0x64] ;  /* 0x0000640001057983 */ /* 0x000f280000300800 */
[----:B------:R-:W-:Y:S04]  /*27890*/  STL [R1+0x4fc0], R29 ;  /* 0x004fc01d01007387 */ /* 0x000fe80000100800 */
[----:B------:R-:W2:Y:S04]  /*278a0*/  LDL.LU.64 R8, [R1+0x51b8] ;  /* 0x0051b80001087983 */ /* 0x000ea80000300a00 */
[----:B------:R-:W2:Y:S04]  /*278b0*/  LDL.LU.64 R26, [R1+0x51b0] ;  /* 0x0051b000011a7983 */ /* 0x000ea80000300a00 */
[----:B------:R-:W2:Y:S04]  /*278c0*/  LDL.LU.64 R24, [R1+0x51a8] ;  /* 0x0051a80001187983 */ /* 0x000ea80000300a00 */
[----:B------:R-:W-:Y:S04]  /*278d0*/  STL.64 [R1+0x5070], R18 ;  /* 0x0050701201007387 */ /* 0x000fe80000100a00 */
[----:B------:R0:W-:Y:S04]  /*278e0*/  STL.64 [R1+0x5068], R16 ;  /* 0x0050681001007387 */ /* 0x0001e80000100a00 */
[----:B0-----:R-:W2:Y:S04]  /*278f0*/  LDL.LU R16, [R1+0x1c0] ;  /* 0x0001c00001107983 */ /* 0x001ea80000300800 */
[----:B------:R-:W2:Y:S04]  /*27900*/  LDL.LU R17, [R1+0x1c4] ;  /* 0x0001c40001117983 */ /* 0x000ea80000300800 */
[----:B------:R-:W2:Y:S04]  /*27910*/  LDL.LU R18, [R1+0x1c8] ;  /* 0x0001c80001127983 */ /* 0x000ea80000300800 */
[----:B------:R-:W2:Y:S02]  /*27920*/  LDL.LU R19, [R1+0x1cc] ;  /* 0x0001cc0001137983 */ /* 0x000ea40000300800 */
[----:B--2---:R-:W-:Y:S11]  /*27930*/  HMMA.16816.F32 R16, R24, R8, R16 ;  /* 0x000000081810723c */ /* 0x004ff60000001810 */
[----:B------:R-:W-:Y:S11]  /*27940*/  @!UPT UIADD3 URZ, URZ, URZ, URZ ;  /* 0x0000003f3f3ff290 */ /* 0x000ff6000fffe03f */
[----:B------:R-:W-:Y:S02]  /*27950*/  @!UPT UIADD3 URZ, URZ, URZ, URZ ;  /* 0x0000003f3f3ff290 */ /* 0x000fe4000fffe03f */
[----:B------:R-:W-:Y:S01]  /*27960*/  MOV R11, R16 ;  /* 0x00000010000b7202 */ /* 0x000fe20000000f00 */
[----:B------:R-:W-:Y:S01]  /*27970*/  IMAD.MOV.U32 R29, RZ, RZ, R18 ;  /* 0x000000ffff1d7224 */ /* 0x000fe200078e0012 */
[----:B------:R-:W-:Y:S01]  /*27980*/  MOV R3, R19 ;  /* 0x0000001300037202 */ /* 0x000fe20000000f00 */
[----:B------:R-:W4:Y:S01]  /*27990*/  LDL.LU R16, [R1+0x190] ;  /* 0x0001900001107983 */ /* 0x000f220000300800 */
[----:B------:R-:W-:-:S03]  /*279a0*/  MOV R28, R17 ;  /* 0x00000011001c7202 */ /* 0x000fc60000000f00 */
[----:B------:R-:W4:Y:S04]  /*279b0*/  LDL.LU R17, [R1+0x194] ;  /* 0x0001940001117983 */ /* 0x000f280000300800 */
[----:B------:R-:W4:Y:S04]  /*279c0*/  LDL.LU R18, [R1+0x198] ;  /* 0x0001980001127983 */ /* 0x000f280000300800 */
[----:B------:R-:W4:Y:S04]  /*279d0*/  LDL.LU R19, [R1+0x19c] ;  /* 0x00019c0001137983 */ /* 0x000f280000300800 */
[----:B------:R-:W-:Y:S04]  /*279e0*/  STL [R1+0x5108], R3 ;  /* 0x0051080301007387 */ /* 0x000fe80000100800 */
[----:B------:R-:W-:Y:S04]  /*279f0*/  STL [R1+0x5104], R29 ;  /* 0x0051041d01007387 */ /* 0x000fe80000100800 */
[----:B------:R-:W-:Y:S04]  /*27a00*/  STL [R1+0x5100], R28 ;  /* 0x0051001c01007387 */ /* 0x000fe80000100800 */
[----:B------:R0:W-:Y:S04]  /*27a10*/  STL [R1+0x50fc], R11 ;  /* 0x0050fc0b01007387 */ /* 0x0001e80000100800 */
[----:B------:R-:W2:Y:S04]  /*27a20*/  LDL.LU R8, [R1+0x1b0] ;  /* 0x0001b00001087983 */ /* 0x000ea80000300800 */
[----:B------:R-:W2:Y:S04]  /*27a30*/  LDL.LU R9, [R1+0x1b4] ;  /* 0x0001b40001097983 */ /* 0x000ea80000300800 */
[----:B------:R-:W2:Y:S04]  /*27a40*/  LDL.LU R10, [R1+0x1b8] ;  /* 0x0001b800010a7983 */ /* 0x000ea80000300800 */
[----:B0-----:R-:W2:Y:S02]  /*27a50*/  LDL.LU R11, [R1+0x1bc] ;  /* 0x0001bc00010b7983 */ /* 0x001ea40000300800 */
[----:B--2---:R-:W-:Y:S11]  /*27a60*/  HMMA.16816.F32 R20, R24, R20, R8 ;  /* 0x000000141814723c */ /* 0x004ff60000001808 */
[----:B------:R-:W-:Y:S11]  /*27a70*/  @!UPT UIADD3 URZ, URZ, URZ, URZ ;  /* 0x0000003f3f3ff290 */ /* 0x000ff6000fffe03f */
[----:B------:R-:W-:Y:S01]  /*27a80*/  @!UPT UIADD3 URZ, URZ, URZ, URZ ;  /* 0x0000003f3f3ff290 */ /* 0x000fe2000fffe03f */
[----:B------:R0:W-:Y:S01]  /*27a90*/  STL [R1+0x50], R20 ;  /* 0x0000501401007387 */ /* 0x0001e20000100800 */
[----:B------:R-:W-:-:S03]  /*27aa0*/  MOV R8, R21 ;  /* 0x0000001500087202 */ /* 0x000fc60000000f00 */
[----:B0-----:R-:W3:Y:S01]  /*27ab0*/  LDL.LU.64 R20, [R1+0x51a0] ;  /* 0x0051a00001147983 */ /* 0x001ee20000300a00 */
[----:B------:R-:W-:Y:S01]  /*27ac0*/  IMAD.MOV.U32 R9, RZ, RZ, R22 ;  /* 0x000000ffff097224 */ /* 0x000fe200078e0016 */
[----:B------:R-:W-:-:S05]  /*27ad0*/  MOV R10, R23 ;  /* 0x00000017000a7202 */ /* 0x000fca0000000f00 */
[----:B------:R-:W-:Y:S04]  /*27ae0*/  STL [R1+0x5114], R10 ;  /* 0x0051140a01007387 */ /* 0x000fe80000100800 */
[----:B------:R-:W-:Y:S04]  /*27af0*/  STL [R1+0x5110], R9 ;  /* 0x0051100901007387 */ /* 0x000fe80000100800 */
[----:B------:R0:W-:Y:S01]  /*27b00*/  STL [R1+0x510c], R8 ;  /* 0x00510c0801007387 */ /* 0x0001e20000100800 */
[C---:B---3--:R-:W-:Y:S11]  /*27b10*/  HMMA.16816.F32 R20, R24.reuse, R20, R12 ;  /* 0x000000141814723c */ /* 0x048ff6000000180c */
[----:B------:R-:W-:Y:S11]  /*27b20*/  @!UPT UIADD3 URZ, URZ, URZ, URZ ;  /* 0x0000003f3f3ff290 */ /* 0x000ff6000fffe03f */
[----:B------:R-:W-:Y:S02]  /*27b30*/  @!UPT UIADD3 URZ, URZ, URZ, URZ ;  /* 0x0000003f3f3ff290 */ /* 0x000fe4000fffe03f */
[----:B------:R-:W-:Y:S01]  /*27b40*/  IMAD.MOV.U32 R11, RZ, RZ, R21 ;  /* 0x000000ffff0b7224 */ /* 0x000fe200078e0015 */
[----:B------:R-:W-:Y:S02]  /*27b50*/  MOV R15, R22 ;  /* 0x00000016000f7202 */ /* 0x000fe40000000f00 */
[----:B------:R-:W-:Y:S02]  /*27b60*/  MOV R14, R23 ;  /* 0x00000017000e7202 */ /* 0x000fe40000000f00 */
[----:B------:R-:W-:Y:S01]  /*27b70*/  MOV R28, R20 ;  /* 0x00000014001c7202 */ /* 0x000fe20000000f00 */
[----:B------:R-:W2:Y:S04]  /*27b80*/  LDL.LU.64 R22, [R1+0x5198] ;  /* 0x0051980001167983 */ /* 0x000ea80000300a00 */
[----:B------:R-:W3:Y:S04]  /*27b90*/  LDL.LU.64 R20, [R1+0x5190] ;  /* 0x0051900001147983 */ /* 0x000ee80000300a00 */
[----:B------:R-:W-:Y:S04]  /*27ba0*/  STL [R1+0x5178], R11 ;  /* 0x0051780b01007387 */ /* 0x000fe80000100800 */
[----:B0-----:R-:W3:Y:S04]  /*27bb0*/  LDL.LU.64 R8, [R1+0x90] ;  /* 0x0000900001087983 */ /* 0x001ee80000300a00 */
[----:B------:R0:W-:Y:S04]  /*27bc0*/  STL.64 [R1+0x5150], R14 ;  /* 0x0051500e01007387 */ /* 0x0001e80000100a00 */
[----:B------:R-:W3:Y:S04]  /*27bd0*/  LDL.LU R12, [R1+0x170] ;  /* 0x00017000010c7983 */ /* 0x000ee80000300800 */
[----:B------:R-:W3:Y:S04]  /*27be0*/  LDL.LU R13, [R1+0x174] ;  /* 0x00017400010d7983 */ /* 0x000ee80000300800 */
[----:B0-----:R-:W3:Y:S04]  /*27bf0*/  LDL.LU R14, [R1+0x178] ;  /* 0x00017800010e7983 */ /* 0x001ee80000300800 */
[----:B------:R-:W3:Y:S01]  /*27c00*/  LDL.LU R15, [R1+0x17c] ;  /* 0x00017c00010f7983 */ /* 0x000ee20000300800 */
[----:B----4-:R-:W-:Y:S11]  /*27c10*/  HMMA.16816.F32 R24, R24, R4, R16 ;  /* 0x000000041818723c */ /* 0x010ff60000001810 */
[----:B------:R-:W-:Y:S11]  /*27c20*/  @!UPT UIADD3 URZ, URZ, URZ, URZ ;  /* 0x0000003f3f3ff290 */ /* 0x000ff6000fffe03f */
[----:B------:R-:W-:Y:S02]  /*27c30*/  @!UPT UIADD3 URZ, URZ, URZ, URZ ;  /* 0x0000003f3f3ff290 */ /* 0x000fe4000fffe03f */
[----:B------:R-:W-:Y:S01]  /*27c40*/  IMAD.MOV.U32 R19, RZ, RZ, R24 ;  /* 0x000000ffff137224 */ /* 0x000fe200078e0018 */
[----:B------:R-:W-:Y:S01]  /*27c50*/  MOV R18, R25 ;  /* 0x0000001900127202 */ /* 0x000fe20000000f00 */
[----:B------:R-:W-:Y:S01]  /*27c60*/  IMAD.MOV.U32 R16, RZ, RZ, R27 ;  /* 0x000000ffff107224 */ /* 0x000fe200078e001b */
[----:B------:R-:W-:Y:S01]  /*27c70*/  MOV R17, R26 ;  /* 0x0000001a00117202 */ /* 0x000fe20000000f00 */
[----:B--2---:R-:W-:Y:S01]  /*27c80*/  IMAD.MOV.U32 R26, RZ, RZ, R22 ;  /* 0x000000ffff1a7224 */ /* 0x004fe200078e0016 */
[----:B------:R-:W-:Y:S02]  /*27c90*/  MOV R27, R23 ;  /* 0x00000017001b7202 */ /* 0x000fe40000000f00 */
[----:B---3--:R-:W-:Y:S02]  /*27ca0*/  MOV R24, R20 ;  /* 0x0000001400187202 */ /* 0x008fe40000000f00 */
[----:B------:R-:W-:Y:S01]  /*27cb0*/  MOV R25, R21 ;  /* 0x0000001500197202 */ /* 0x000fe20000000f00 */
[----:B------:R-:W-:Y:S04]  /*27cc0*/  STL.64 [R1+0x5170], R14 ;  /* 0x0051700e01007387 */ /* 0x000fe80000100a00 */
[----:B------:R0:W-:Y:S04]  /*27cd0*/  STL.64 [R1+0x5168], R12 ;  /* 0x0051680c01007387 */ /* 0x0001e80000100a00 */
[----:B0-----:R-:W2:Y:S04]  /*27ce0*/  LDL.LU R12, [R1+0x180] ;  /* 0x00018000010c7983 */ /* 0x001ea80000300800 */
[----:B------:R-:W2:Y:S04]  /*27cf0*/  LDL.LU R13, [R1+0x184] ;  /* 0x00018400010d7983 */ /* 0x000ea80000300800 */
[----:B------:R-:W2:Y:S04]  /*27d00*/  LDL.LU R14, [R1+0x188] ;  /* 0x00018800010e7983 */ /* 0x000ea80000300800 */
[----:B------:R-:W2:Y:S04]  /*27d10*/  LDL.LU R15, [R1+0x18c] ;  /* 0x00018c00010f7983 */ /* 0x000ea80000300800 */
[----:B------:R-:W-:Y:S04]  /*27d20*/  STL [R1+0x5118], R28 ;  /* 0x0051181c01007387 */ /* 0x000fe80000100800 */
[----:B------:R-:W2:Y:S04]  /*27d30*/  LDL.LU R20, [R1+0x5188] ;  /* 0x0051880001147983 */ /* 0x000ea80000300800 */
[----:B------:R-:W2:Y:S04]  /*27d40*/  LDL.LU R21, [R1+0x5184] ;  /* 0x0051840001157983 */ /* 0x000ea80000300800 */
[----:B------:R-:W2:Y:S04]  /*27d50*/  LDL.LU R22, [R1+0x5180] ;  /* 0x0051800001167983 */ /* 0x000ea80000300800 */
[----:B------:R-:W2:Y:S04]  /*27d60*/  LDL.LU R23, [R1+0x517c] ;  /* 0x00517c0001177983 */ /* 0x000ea80000300800 */
[----:B------:R-:W-:Y:S04]  /*27d70*/  STL.64 [R1+0x5160], R26 ;  /* 0x0051601a01007387 */ /* 0x000fe80000100a00 */
[----:B------:R0:W-:Y:S04]  /*27d80*/  STL.64 [R1+0x5158], R24 ;  /* 0x0051581801007387 */ /* 0x0001e80000100a00 */
[----:B0-----:R-:W3:Y:S04]  /*27d90*/  LDL.LU.64 R24, [R1+0x80] ;  /* 0x0000800001187983 */ /* 0x001ee80000300a00 */
[----:B------:R-:W-:Y:S04]  /*27da0*/  STL.64 [R1+0x5138], R6 ;  /* 0x0051380601007387 */ /* 0x000fe80000100a00 */
[----:B------:R-:W-:Y:S04]  /*27db0*/  STL.64 [R1+0x5130], R4 ;  /* 0x0051300401007387 */ /* 0x000fe80000100a00 */
[----:B------:R-:W-:Y:S04]  /*27dc0*/  STL.64 [R1+0x5128], R18 ;  /* 0x0051281201007387 */ /* 0x000fe80000100a00 */
[----:B------:R0:W-:Y:S04]  /*27dd0*/  STL.64 [R1+0x5120], R16 ;  /* 0x0051201001007387 */ /* 0x0001e80000100a00 */
[----:B0-----:R-:W4:Y:S04]  /*27de0*/  LDL.LU R16, [R1+0x150] ;  /* 0x0001500001107983 */ /* 0x001f280000300800 */
[----:B------:R-:W4:Y:S04]  /*27df0*/  LDL.LU R17, [R1+0x154] ;  /* 0x0001540001117983 */ /* 0x000f280000300800 */
[----:B------:R-:W3:Y:S04]  /*27e00*/  LDL.LU R18, [R1+0x158] ;  /* 0x0001580001127983 */ /* 0x000ee80000300800 */
[----:B------:R-:W3:Y:S01]  /*27e10*/  LDL.LU R19, [R1+0x15c] ;  /* 0x00015c0001137983 */ /* 0x000ee20000300800 */
[----:B------:R-:W-:Y:S01]  /*27e20*/  MOV R5, R8 ;  /* 0x0000000800057202 */ /* 0x000fe20000000f00 */
[----:B------:R-:W-:Y:S01]  /*27e30*/  IMAD.MOV.U32 R4, RZ, RZ, R9 ;  /* 0x000000ffff047224 */ /* 0x000fe200078e0009 */
[----:B--2---:R-:W-:Y:S11]  /*27e40*/  HMMA.16816.F32 R12, R20, R8, R12 ;  /* 0x00000008140c723c */ /* 0x004ff6000000180c */
[----:B------:R-:W-:Y:S11]  /*27e50*/  @!UPT UIADD3 URZ, URZ, URZ, URZ ;  /* 0x0000003f3f3ff290 */ /* 0x000ff6000fffe03f */
[----:B------:R-:W-:Y:S02]  /*27e60*/  @!UPT UIADD3 URZ, URZ, URZ, URZ ;  /* 0x0000003f3f3ff290 */ /* 0x000fe4000fffe03f */
[----:B------:R-:W-:Y:S01]  /*27e70*/  IMAD.MOV.U32 R9, RZ, RZ, R14 ;  /* 0x000000ffff097224 */ /* 0x000fe200078e000e */
[----:B------:R-:W-:Y:S02]  /*27e80*/  MOV R8, R15 ;  /* 0x0000000f00087202 */ /* 0x000fe40000000f00 */
[----:B------:R-:W-:Y:S02]  /*27e90*/  MOV R28, R12 ;  /* 0x0000000c001c7202 */ /* 0x000fe40000000f00 */
[----:B------:R-:W-:Y:S01]  /*27ea0*/  MOV R10, R13 ;  /* 0x0000000d000a7202 */ /* 0x000fe20000000f00 */
[----:B---3--:R-:W-:Y:S04]  /*27eb0*/  STL.64 [R1+0x5148], R18 ;  /* 0x0051481201007387 */ /* 0x008fe80000100a00 */
[----:B----4-:R0:W-:Y:S04]  /*27ec0*/  STL.64 [R1+0x5140], R16 ;  /* 0x0051401001007387 */ /* 0x0101e80000100a00 */
[----:B0-----:R-:W2:Y:S04]  /*27ed0*/  LDL.64 R16, [R1+0x70] ;  /* 0x0000700001107983 */ /* 0x001ea80000100a00 */
[----:B------:R-:W3:Y:S04]  /*27ee0*/  LDL.LU R11, [R1+0x5178] ;  /* 0x00517800010b7983 */ /* 0x000ee80000300800 */
[----:B------:R-:W4:Y:S04]  /*27ef0*/  LDL.LU.64 R14, [R1+0x5170] ;  /* 0x00517000010e7983 */ /* 0x000f280000300a00 */
[----:B------:R-:W4:Y:S01]  /*27f00*/  LDL.LU.64 R12, [R1+0x5168] ;  /* 0x00516800010c7983 */ /* 0x000f220000300a00 */
[----:B------:R-:W-:Y:S01]  /*27f10*/  MOV R3, R24 ;  /* 0x0000001800037202 */ /* 0x000fe20000000f00 */
[----:B------:R-:W-:-:S02]  /*27f20*/  IMAD.MOV.U32 R29, RZ, RZ, R25 ;  /* 0x000000ffff1d7224 */ /* 0x000fc400078e0019 */
[----:B------:R-:W2:Y:S01]  /*27f30*/  LDL.LU.64 R26, [R1+0x5160] ;  /* 0x00516000011a7983 */ /* 0x000ea20000300a00 */
[----:B----4-:R-:W-:Y:S03]  /*27f40*/  HMMA.16816.F32 R12, R20, R24, R12 ;  /* 0x00000018140c723c */ /* 0x010fe6000000180c */
[----:B------:R-:W4:Y:S11]  /*27f50*/  LDL.LU.64 R24, [R1+0x5158] ;  /* 0x0051580001187983 */ /* 0x000f360000300a00 */
[----:B------:R-:W-:Y:S09]  /*27f60*/  @!UPT UIADD3 URZ, URZ, URZ, URZ ;  /* 0x0000003f3f3ff290 */ /* 0x000ff2000fffe03f */
[----:B------:R2:W-:Y:S01]  /*27f70*/  STL.64 [R1+0x10], R12 ;  /* 0x0000100c01007387 */ /* 0x0005e20000100a00 */
[----:B------:R-:W-:-:S03]  /*27f80*/  MOV R2, R15 ;  /* 0x0000000f00027202 */ /* 0x000fc60000000f00 */
[----:B------:R0:W-:Y:S01]  /*27f90*/  STL [R1+0x18], R14 ;  /* 0x0000180e01007387 */ /* 0x0001e20000100800 */
[----:B--2---:R-:W-:Y:S01]  /*27fa0*/  MOV R13, R16 ;  /* 0x00000010000d7202 */ /* 0x004fe20000000f00 */
[----:B------:R-:W-:Y:S02]  /*27fb0*/  IMAD.MOV.U32 R12, RZ, RZ, R17 ;  /* 0x000000ffff0c7224 */ /* 0x000fe400078e0011 */
[----:B0-----:R-:W2:Y:S04]  /*27fc0*/  LDL.LU.64 R14, [R1+0x5150] ;  /* 0x00515000010e7983 */ /* 0x001ea80000300a00 */
[----:B------:R-:W2:Y:S01]  /*27fd0*/  LDL.LU.64 R18, [R1+0x5148] ;  /* 0x0051480001127983 */ /* 0x000ea20000300a00 */
[----:B----4-:R-:W-:Y:S03]  /*27fe0*/  HMMA.16816.F32 R24, R20, R16, R24 ;  /* 0x000000101418723c */ /* 0x010fe60000001818 */
[----:B------:R-:W2:Y:S11]  /*27ff0*/  LDL.LU.64 R16, [R1+0x5140] ;  /* 0x0051400001107983 */ /* 0x000eb60000300a00 */
[----:B------:R-:W-:Y:S09]  /*28000*/  @!UPT UIADD3 URZ, URZ, URZ, URZ ;  /* 0x0000003f3f3ff290 */ /* 0x000ff2000fffe03f */
[----:B------:R0:W-:Y:S04]  /*28010*/  STL.64 [R1+0x4fe8], R26 ;  /* 0x004fe81a01007387 */ /* 0x0001e80000100a00 */
[----:B------:R1:W-:Y:S04]  /*28020*/  STL.64 [R1+0x4fe0], R24 ;  /* 0x004fe01801007387 */ /* 0x0003e80000100a00 */
[----:B0-----:R-:W4:Y:S01]  /*28030*/  LDL R26, [R1+0x98] ;  /* 0x00009800011a7983 */ /* 0x001f220000100800 */
[----:B-1----:R-:W-:-:S03]  /*28040*/  MOV R24, R5 ;  /* 0x0000000500187202 */ /* 0x002fc60000000f00 */
[----:B------:R-:W4:Y:S01]  /*28050*/  LDL R27, [R1+0x9c] ;  /* 0x00009c00011b7983 */ /* 0x000f220000100800 */
[----:B------:R-:W-:-:S03]  /*28060*/  MOV R25, R4 ;  /* 0x0000000400197202 */ /* 0x000fc60000000f00 */
[----:B------:R-:W0:Y:S04]  /*28070*/  LDSM.16.MT88.4 R4, [R0+0x21800] ;  /* 0x021800000004783b */ /* 0x000e280000004200 */
[----:B0-----:R-:W-:Y:S04]  /*28080*/  STL.64 [R1], R4 ;  /* 0x0000000401007387 */ /* 0x001fe80000100a00 */
[----:B------:R0:W-:Y:S04]  /*28090*/  STL.64 [R1+0x8], R6 ;  /* 0x0000080601007387 */ /* 0x0001e80000100a00 */
[----:B0-----:R-:W2:Y:S04]  /*280a0*/  LDL.LU.64 R6, [R1+0x5138] ;  /* 0x0051380001067983 */ /* 0x001ea80000300a00 */
[----:B------:R-:W2:Y:S04]  /*280b0*/  LDL.LU.64 R4, [R1+0x5130] ;  /* 0x0051300001047983 */ /* 0x000ea80000300a00 */
[----:B------:R-:W-:Y:S01]  /*280c0*/  STL [R1+0x4fc4], R0 ;  /* 0x004fc40001007387 */ /* 0x000fe20000100800 */
[----:B--2---:R-:W-:Y:S03]  /*280d0*/  HMMA.16816.F32 R20, R20, R4, R16 ;  /* 0x000000041414723c */ /* 0x004fe60000001810 */
[----:B------:R-:W2:Y:S04]  /*280e0*/  LDL.LU.64 R18, [R1+0x5128] ;  /* 0x0051280001127983 */ /* 0x000ea80000300a00 */
[----:B------:R-:W3:Y:S04]  /*280f0*/  LDL.LU.64 R16, [R1+0x5120] ;  /* 0x0051200001107983 */ /* 0x000ee80000300a00 */
[----:B------:R-:W-:Y:S04]  /*28100*/  STL.64 [R1+0x50c0], R6 ;  /* 0x0050c00601007387 */ /* 0x000fe80000100a00 */
[----:B------:R-:W-:Y:S08]  /*28110*/  STL.64 [R1+0x50b8], R4 ;  /* 0x0050b80401007387 */ /* 0x000ff00000100a00 */
[----:B------:R0:W-:Y:S04]  /*28120*/  STL.64 [R1+0x4ff8], R22 ;  /* 0x004ff81601007387 */ /* 0x0001e80000100a00 */
[----:B------:R1:W-:Y:S01]  /*28130*/  STL.64 [R1+0x4ff0], R20 ;  /* 0x004ff01401007387 */ /* 0x0003e20000100a00 */
[----:B0-----:R-:W-:Y:S01]  /*28140*/  MOV R22, R9 ;  /* 0x0000000900167202 */ /* 0x001fe20000000f00 */
[----:B------:R-:W-:-:S02]  /*28150*/  IMAD.MOV.U32 R23, RZ, RZ, R8 ;  /* 0x000000ffff177224 */ /* 0x000fc400078e0008 */
[----:B-1----:R-:W-:Y:S01]  /*28160*/  IMAD.MOV.U32 R20, RZ, RZ, R28 ;  /* 0x000000ffff147224 */ /* 0x002fe200078e001c */
[----:B------:R-:W-:Y:S01]  /*28170*/  MOV R21, R10 ;  /* 0x0000000a00157202 */ /* 0x000fe20000000f00 */
[----:B------:R-:W4:Y:S04]  /*28180*/  LDL.LU R28, [R1+0x5118] ;  /* 0x00511800011c7983 */ /* 0x000f280000300800 */
[----:B------:R-:W4:Y:S04]  /*28190*/  LDL.LU R10, [R1+0x5114] ;  /* 0x00511400010a7983 */ /* 0x000f280000300800 */
[----:B------:R-:W4:Y:S04]  /*281a0*/  LDL.LU R9, [R1+0x5110] ;  /* 0x0051100001097983 */ /* 0x000f280000300800 */
[----:B------:R-:W4:Y:S04]  /*281b0*/  LDL.LU R8, [R1+0x510c] ;  /* 0x00510c0001087983 */ /* 0x000f280000300800 */
[----:B------:R-:W-:Y:S04]  /*281c0*/  STL.64 [R1+0x5020], R22 ;  /* 0x0050201601007387 */ /* 0x000fe80000100a00 */
[----:B------:R2:W-:Y:S02]  /*281d0*/  STL.64 [R1+0x5018], R20 ;  /* 0x0050181401007387 */ /* 0x0005e40000100a00 */
[----:B--2---:R-:W-:-:S02]  /*281e0*/  MOV R21, R18 ;  /* 0x0000001200157202 */ /* 0x004fc40000000f00 */
[----:B---3--:R-:W-:Y:S01]  /*281f0*/  MOV R23, R16 ;  /* 0x0000001000177202 */ /* 0x008fe20000000f00 */
[----:B------:R-:W-:Y:S01]  /*28200*/  IMAD.MOV.U32 R22, RZ, RZ, R17 ;  /* 0x000000ffff167224 */ /* 0x000fe200078e0011 */
[----:B------:R-:W2:Y:S01]  /*28210*/  LDL.LU R16, [R1+0xc0] ;  /* 0x0000c00001107983 */ /* 0x000ea20000300800 */
[----:B------:R-:W-:-:S03]  /*28220*/  MOV R20, R19 ;  /* 0x0000001300147202 */ /* 0x000fc60000000f00 */
[----:B------:R-:W2:Y:S04]  /*28230*/  LDL.LU R17, [R1+0xc4] ;  /* 0x0000c40001117983 */ /* 0x000ea80000300800 */
[----:B------:R-:W3:Y:S04]  /*28240*/  LDL.LU R18, [R1+0xc8] ;  /* 0x0000c80001127983 */ /* 0x000ee80000300800 */
[----:B------:R-:W3:Y:S01]  /*28250*/  LDL.LU R19, [R1+0xcc] ;  /* 0x0000cc0001137983 */ /* 0x000ee20000300800 */
[----:B------:R-:W-:Y:S01]  /*28260*/  MOV R4, R13 ;  /* 0x0000000d00047202 */ /* 0x000fe20000000f00 */
[----:B------:R-:W-:-:S02]  /*28270*/  IMAD.MOV.U32 R5, RZ, RZ, R12 ;  /* 0x000000ffff057224 */ /* 0x000fc400078e000c */
[----:B---3--:R-:W-:Y:S04]  /*28280*/  STL.64 [R1+0x5080], R18 ;  /* 0x0050801201007387 */ /* 0x008fe80000100a00 */
[----:B--2---:R0:W-:Y:S02]  /*28290*/  STL.64 [R1+0x5078], R16 ;  /* 0x0050781001007387 */ /* 0x0041e40000100a00 */
[----:B0-----:R-:W-:Y:S01]  /*282a0*/  MOV R16, R3 ;  /* 0x0000000300107202 */ /* 0x001fe20000000f00 */
[----:B------:R-:W-:Y:S01]  /*282b0*/  IMAD.MOV.U32 R17, RZ, RZ, R29 ;  /* 0x000000ffff117224 */ /* 0x000fe200078e001d */
[----:B------:R-:W2:Y:S04]  /*282c0*/  LDL.LU R3, [R1+0x5108] ;  /* 0x0051080001037983 */ /* 0x000ea80000300800 */
[----:B------:R-:W3:Y:S04]  /*282d0*/  LDL.LU R29, [R1+0x5104] ;  /* 0x00510400011d7983 */ /* 0x000ee80000300800 */
[----:B------:R-:W-:Y:S04]  /*282e0*/  STL.64 [R1+0x50e0], R16 ;  /* 0x0050e01001007387 */ /* 0x000fe80000100a00 */
[----:B------:R-:W-:Y:S04]  /*282f0*/  STL.64 [R1+0x5030], R22 ;  /* 0x0050301601007387 */ /* 0x000fe80000100a00 */
[----:B------:R4:W-:Y:S02]  /*28300*/  STL.64 [R1+0x5028], R20 ;  /* 0x0050281401007387 */ /* 0x0009e40000100a00 */
[----:B----4-:R-:W-:-:S02]  /*28310*/  MOV R20, R28 ;  /* 0x0000001c00147202 */ /* 0x010fc40000000f00 */
[----:B------:R-:W4:Y:S01]  /*28320*/  LDL.LU R28, [R1+0x5100] ;  /* 0x00510000011c7983 */ /* 0x000f220000300800 */
[----:B------:R-:W-:-:S03]  /*28330*/  MOV R21, R11 ;  /* 0x0000000b00157202 */ /* 0x000fc60000000f00 */
[----:B------:R-:W2:Y:S01]  /*28340*/  LDL.LU R11, [R1+0x50fc] ;  /* 0x0050fc00010b7983 */ /* 0x000ea20000300800 */
[----:B------:R-:W-:-:S03]  /*28350*/  MOV R23, R14 ;  /* 0x0000000e00177202 */ /* 0x000fc60000000f00 */
[----:B------:R0:W-:Y:S01]  /*28360*/  STL.64 [R1+0x50d8], R4 ;  /* 0x0050d80401007387 */ /* 0x0001e20000100a00 */
[----:B------:R-:W-:-:S03]  /*28370*/  IMAD.MOV.U32 R22, RZ, RZ, R15 ;  /* 0x000000ffff167224 */ /* 0x000fc600078e000f */
[----:B------:R-:W2:Y:S04]  /*28380*/  LDL.LU R12, [R1+0x110] ;  /* 0x00011000010c7983 */ /* 0x000ea80000300800 */
[----:B------:R-:W2:Y:S04]  /*28390*/  LDL.LU R13, [R1+0x114] ;  /* 0x00011400010d7983 */ /* 0x000ea80000300800 */
[----:B------:R-:W2:Y:S04]  /*283a0*/  LDL.LU R14, [R1+0x118] ;  /* 0x00011800010e7983 */ /* 0x000ea80000300800 */
[----:B------:R-:W2:Y:S04]  /*283b0*/  LDL.LU R15, [R1+0x11c] ;  /* 0x00011c00010f7983 */ /* 0x000ea80000300800 */
        /* <DEDUP_REMOVED lines=8> */
[----:B--2---:R-:W-:Y:S04]  /*28440*/  STL.64 [R1+0x50d0], R14 ;  /* 0x0050d00e01007387 */ /* 0x004fe80000100a00 */
[----:B------:R0:W-:Y:S04]  /*28450*/  STL.64 [R1+0x50c8], R12 ;  /* 0x0050c80c01007387 */ /* 0x0001e80000100a00 */
[----:B0-----:R-:W2:Y:S04]  /*28460*/  LDL.LU R12, [R1+0x130] ;  /* 0x00013000010c7983 */ /* 0x001ea80000300800 */
[----:B------:R-:W2:Y:S04]  /*28470*/  LDL.LU R13, [R1+0x134] ;  /* 0x00013400010d7983 */ /* 0x000ea80000300800 */
[----:B------:R-:W2:Y:S04]  /*28480*/  LDL.LU R14, [R1+0x138] ;  /* 0x00013800010e7983 */ /* 0x000ea80000300800 */
[----:B------:R-:W2:Y:S04]  /*28490*/  LDL.LU R15, [R1+0x13c] ;  /* 0x00013c00010f7983 */ /* 0x000ea80000300800 */
[----:B------:R-:W-:Y:S04]  /*284a0*/  STL.64 [R1+0x5040], R22 ;  /* 0x0050401601007387 */ /* 0x000fe80000100a00 */
[----:B------:R0:W-:Y:S04]  /*284b0*/  STL.64 [R1+0x5038], R20 ;  /* 0x0050381401007387 */ /* 0x0001e80000100a00 */
[----:B0-----:R-:W2:Y:S01]  /*284c0*/  LDL.LU R20, [R1+0x50] ;  /* 0x0000500001147983 */ /* 0x001ea20000300800 */
[----:B------:R-:W-:Y:S01]  /*284d0*/  MOV R22, R9 ;  /* 0x0000000900167202 */ /* 0x000fe20000000f00 */
[----:B------:R-:W-:Y:S01]  /*284e0*/  IMAD.MOV.U32 R23, RZ, RZ, R10 ;  /* 0x000000ffff177224 */ /* 0x000fe200078e000a */
[----:B------:R-:W-:-:S02]  /*284f0*/  MOV R21, R8 ;  /* 0x0000000800157202 */ /* 0x000fc40000000f00 */
[----:B------:R-:W4:Y:S04]  /*28500*/  LDL.LU R8, [R1+0x50f8] ;  /* 0x0050f80001087983 */ /* 0x000f280000300800 */
[----:B------:R-:W4:Y:S04]  /*28510*/  LDL.LU R9, [R1+0x50f4] ;  /* 0x0050f40001097983 */ /* 0x000f280000300800 */
[----:B------:R-:W4:Y:S04]  /*28520*/  LDL.LU R10, [R1+0x50f0] ;  /* 0x0050f000010a7983 */ /* 0x000f280000300800 */
[----:B------:R3:W-:Y:S02]  /*28530*/  STL.64 [R1+0x5050], R22 ;  /* 0x0050501601007387 */ /* 0x0007e40000100a00 */
[----:B---3--:R-:W-:Y:S01]  /*28540*/  IMAD.MOV.U32 R22, RZ, RZ, R29 ;  /* 0x000000ffff167224 */ /* 0x008fe200078e001d */
[----:B------:R-:W-:Y:S01]  /*28550*/  MOV R23, R3 ;  /* 0x0000000300177202 */ /* 0x000fe20000000f00 */
[----:B--2---:R0:W-:Y:S02]  /*28560*/  STL.64 [R1+0x5048], R20 ;  /* 0x0050481401007387 */ /* 0x0041e40000100a00 */
[----:B0-----:R-:W-:-:S02]  /*28570*/  MOV R20, R11 ;  /* 0x0000000b00147202 */ /* 0x001fc40000000f00 */
[----:B------:R-:W2:Y:S01]  /*28580*/  LDL.LU R11, [R1+0x50ec] ;  /* 0x0050ec00010b7983 */ /* 0x000ea20000300800 */
[----:B----4-:R-:W-:-:S03]  /*28590*/  MOV R21, R28 ;  /* 0x0000001c00157202 */ /* 0x010fc60000000f00 */
[----:B------:R-:W3:Y:S04]  /*285a0*/  LDL.LU R28, [R1+0x50e8] ;  /* 0x0050e800011c7983 */ /* 0x000ee80000300800 */
[----:B------:R-:W-:Y:S04]  /*285b0*/  STL.64 [R1+0x5090], R22 ;  /* 0x0050901601007387 */ /* 0x000fe80000100a00 */
[----:B------:R0:W-:Y:S04]  /*285c0*/  STL.64 [R1+0x5088], R20 ;  /* 0x0050881401007387 */ /* 0x0001e80000100a00 */
[----:B0-----:R-:W4:Y:S04]  /*285d0*/  LDL.LU R20, [R1+0xe0] ;  /* 0x0000e00001147983 */ /* 0x001f280000300800 */
[----:B------:R-:W4:Y:S04]  /*285e0*/  LDL.LU R21, [R1+0xe4] ;  /* 0x0000e40001157983 */ /* 0x000f280000300800 */
[----:B------:R-:W3:Y:S04]  /*285f0*/  LDL.LU R22, [R1+0xe8] ;  /* 0x0000e80001167983 */ /* 0x000ee80000300800 */
[----:B------:R-:W3:Y:S01]  /*28600*/  LDL.LU R23, [R1+0xec] ;  /* 0x0000ec0001177983 */ /* 0x000ee20000300800 */
[C---:B--2---:R-:W-:Y:S03]  /*28610*/  HMMA.16816.F32 R16, R8.reuse, R24, R16 ;  /* 0x000000180810723c */ /* 0x044fe60000001810 */
[----:B---3--:R-:W-:Y:S04]  /*28620*/  STL.64 [R1+0x50a0], R22 ;  /* 0x0050a01601007387 */ /* 0x008fe80000100a00 */
[----:B----4-:R0:W-:Y:S04]  /*28630*/  STL.64 [R1+0x5098], R20 ;  /* 0x0050981401007387 */ /* 0x0101e80000100a00 */
[----:B0-----:R-:W2:Y:S04]  /*28640*/  LDL.LU R20, [R1+0xf0] ;  /* 0x0000f00001147983 */ /* 0x001ea80000300800 */
[----:B------:R-:W2:Y:S04]  /*28650*/  LDL.LU R21, [R1+0xf4] ;  /* 0x0000f40001157983 */ /* 0x000ea80000300800 */
[----:B------:R-:W2:Y:S04]  /*28660*/  LDL.LU R22, [R1+0xf8] ;  /* 0x0000f80001167983 */ /* 0x000ea80000300800 */
[----:B------:R0:W-:Y:S04]  /*28670*/  STL.64 [R1+0xd0], R16 ;  /* 0x0000d01001007387 */ /* 0x0001e80000100a00 */
[----:B------:R-:W-:Y:S04]  /*28680*/  STL [R1+0xd8], R18 ;  /* 0x0000d81201007387 */ /* 0x000fe80000100800 */
[----:B0-----:R-:W3:Y:S02]  /*28690*/  LDL.LU.64 R16, [R1+0x50e0] ;  /* 0x0050e00001107983 */ /* 0x001ee40000300a00 */
[----:B---3--:R-:W-:Y:S11]  /*286a0*/  HMMA.16816.F32 R4, R8, R16, R4 ;  /* 0x000000100804723c */ /* 0x008ff60000001804 */
[----:B------:R-:W-:Y:S11]  /*286b0*/  @!UPT UIADD3 URZ, URZ, URZ, URZ ;  /* 0x0000003f3f3ff290 */ /* 0x000ff6000fffe03f */
[----:B------:R-:W-:Y:S01]  /*286c0*/  @!UPT UIADD3 URZ, URZ, URZ, URZ ;  /* 0x0000003f3f3ff290 */ /* 0x000fe2000fffe03f */
[----:B------:R0:W-:Y:S04]  /*286d0*/  STL.64 [R1+0x100], R4 ;  /* 0x0001000401007387 */ /* 0x0001e80000100a00 */
[----:B------:R1:W-:Y:S04]  /*286e0*/  STL [R1+0x108], R6 ;  /* 0x0001080601007387 */ /* 0x0003e80000100800 */
[----:B0-----:R-:W1:Y:S01]  /*286f0*/  LDL.LU.64 R4, [R1+0x50d8] ;  /* 0x0050d80001047983 */ /* 0x001e620000300a00 */
[----:B------:R-:W-:Y:S02]  /*28700*/  MOV R23, R28 ;  /* 0x0000001c00177202 */ /* 0x000fe40000000f00 */
[----:B------:R-:W-:-:S02]  /*28710*/  MOV R28, R7 ;  /* 0x00000007001c7202 */ /* 0x000fc40000000f00 */
[C---:B-1----:R-:W-:Y:S01]  /*28720*/  HMMA.16816.F32 R4, R8.reuse, R4, R12 ;  /* 0x000000040804723c */ /* 0x042fe2000000180c */
[----:B------:R-:W3:Y:S04]  /*28730*/  LDL.LU.64 R14, [R1+0x50d0] ;  /* 0x0050d000010e7983 */ /* 0x000ee80000300a00 */
[----:B------:R-:W3:Y:S11]  /*28740*/  LDL.LU.64 R12, [R1+0x50c8] ;  /* 0x0050c800010c7983 */ /* 0x000ef60000300a00 */
[----:B------:R-:W-:Y:S07]  /*28750*/  @!UPT UIADD3 URZ, URZ, URZ, URZ ;  /* 0x0000003f3f3ff290 */ /* 0x000fee000fffe03f */
[----:B------:R0:W-:Y:S01]  /*28760*/  STL.64 [R1+0x130], R4 ;  /* 0x0001300401007387 */ /* 0x0001e20000100a00 */
[----:B------:R-:W-:Y:S01]  /*28770*/  MOV R0, R6 ;  /* 0x0000000600007202 */ /* 0x000fe20000000f00 */
[----:B------:R-:W-:Y:S02]  /*28780*/  IMAD.MOV.U32 R29, RZ, RZ, R7 ;  /* 0x000000ffff1d7224 */ /* 0x000fe400078e0007 */
[----:B------:R-:W4:Y:S04]  /*28790*/  LDL.LU.64 R6, [R1+0x50c0] ;  /* 0x0050c00001067983 */ /* 0x000f280000300a00 */
[----:B0-----:R-:W3:Y:S02]  /*287a0*/  LDL.LU.64 R4, [R1+0x50b8] ;  /* 0x0050b80001047983 */ /* 0x001ee40000300a00 */
[----:B---3--:R-:W-:Y:S02]  /*287b0*/  HMMA.16816.F32 R8, R8, R4, R12 ;  /* 0x000000040808723c */ /* 0x008fe4000000180c */
[----:B------:R-:W2:Y:S04]  /*287c0*/  LDL.LU.64 R14, [R1+0x50b0] ;  /* 0x0050b000010e7983 */ /* 0x000ea80000300a00 */
[----:B------:R-:W2:Y:S11]  /*287d0*/  LDL.LU.64 R12, [R1+0x50a8] ;  /* 0x0050a800010c7983 */ /* 0x000eb60000300a00 */
[----:B------:R-:W-:Y:S06]  /*287e0*/  @!UPT UIADD3 URZ, URZ, URZ, URZ ;  /* 0x0000003f3f3ff290 */ /* 0x000fec000fffe03f */
[----:B------:R0:W-:Y:S04]  /*287f0*/  STL.64 [R1+0x1a0], R8 ;  /* 0x0001a00801007387 */ /* 0x0001e80000100a00 */
[----:B------:R1:W-:Y:S04]  /*28800*/  STL.64 [R1+0x1a8], R10 ;  /* 0x0001a80a01007387 */ /* 0x0003e80000100a00 */
[----:B0-----:R-:W3:Y:S04]  /*28810*/  LDL.LU.64 R8, [R1+0x70] ;  /* 0x0000700001087983 */ /* 0x001ee80000300a00 */
[----:B-1----:R-:W3:Y:S01]  /*28820*/  LDL.LU.64 R10, [R1+0x78] ;  /* 0x00007800010a7983 */ /* 0x002ee20000300a00 */
[----:B--2---:R-:W-:Y:S11]  /*28830*/  HMMA.16816.F32 R20, R12, R24, R20 ;  /* 0x000000180c14723c */ /* 0x004ff60000001814 */
[----:B------:R-:W-:Y:S11]  /*28840*/  @!UPT UIADD3 URZ, URZ, URZ, URZ ;  /* 0x0000003f3f3ff290 */ /* 0x000ff6000fffe03f */
[----:B------:R-:W-:Y:S01]  /*28850*/  @!UPT UIADD3 URZ, URZ, URZ, URZ ;  /* 0x0000003f3f3ff290 */ /* 0x000fe2000fffe03f */
[----:B------:R-:W-:Y:S04]  /*28860*/  STL.64 [R1+0x1d0], R20 ;  /* 0x0001d01401007387 */ /* 0x000fe80000100a00 */
[----:B------:R0:W-:Y:S04]  /*28870*/  STL.64 [R1+0x1d8], R22 ;  /* 0x0001d81601007387 */ /* 0x0001e80000100a00 */
[----:B0-----:R-:W2:Y:S04]  /*28880*/  LDL.LU.64 R22, [R1+0x50a0] ;  /* 0x0050a00001167983 */ /* 0x001ea80000300a00 */
[----:B------:R-:W2:Y:S01]  /*28890*/  LDL.LU.64 R20, [R1+0x5098] ;  /* 0x0050980001147983 */ /* 0x000ea20000300a00 */
[----:B------:R-:W-:-:S02]  /*288a0*/  IMAD.MOV.U32 R3, RZ, RZ, R19 ;  /* 0x000000ffff037224 */ /* 0x000fc400078e0013 */
[C---:B--2---:R-:W-:Y:S01]  /*288b0*/  HMMA.16816.F32 R16, R12.reuse, R16, R20 ;  /* 0x000000100c10723c */ /* 0x044fe20000001814 */
[----:B------:R-:W2:Y:S04]  /*288c0*/  LDL.LU.64 R22, [R1+0x5090] ;  /* 0x0050900001167983 */ /* 0x000ea80000300a00 */
[----:B------:R-:W2:Y:S11]  /*288d0*/  LDL.LU.64 R20, [R1+0x5088] ;  /* 0x0050880001147983 */ /* 0x000eb60000300a00 */
[----:B------:R-:W-:Y:S07]  /*288e0*/  @!UPT UIADD3 URZ, URZ, URZ, URZ ;  /* 0x0000003f3f3ff290 */ /* 0x000fee000fffe03f */
[----:B------:R-:W-:Y:S04]  /*288f0*/  STL.64 [R1+0x1c0], R16 ;  /* 0x0001c01001007387 */ /* 0x000fe80000100a00 */
[----:B------:R0:W-:Y:S04]  /*28900*/  STL.64 [R1+0x1c8], R18 ;  /* 0x0001c81201007387 */ /* 0x0001e80000100a00 */
[----:B0-----:R-:W3:Y:S04]  /*28910*/  LDL.LU.64 R18, [R1+0x5080] ;  /* 0x0050800001127983 */ /* 0x001ee80000300a00 */
[----:B------:R-:W3:Y:S02]  /*28920*/  LDL.LU.64 R16, [R1+0x5078] ;  /* 0x0050780001107983 */ /* 0x000ee40000300a00 */
[C---:B---3--:R-:W-:Y:S11]  /*28930*/  HMMA.16816.F32 R16, R12.reuse, R8, R16 ;  /* 0x000000080c10723c */ /* 0x048ff60000001810 */
[----:B------:R-:W-:Y:S11]  /*28940*/  @!UPT UIADD3 URZ, URZ, URZ, URZ ;  /* 0x0000003f3f3ff290 */ /* 0x000ff6000fffe03f */
[----:B------:R-:W-:Y:S01]  /*28950*/  @!UPT UIADD3 URZ, URZ, URZ, URZ ;  /* 0x0000003f3f3ff290 */ /* 0x000fe2000fffe03f */
[----:B------:R-:W-:Y:S04]  /*28960*/  STL.64 [R1+0x1b0], R16 ;  /* 0x0001b01001007387 */ /* 0x000fe80000100a00 */
[----:B------:R0:W-:Y:S04]  /*28970*/  STL.64 [R1+0x1b8], R18 ;  /* 0x0001b81201007387 */ /* 0x0001e80000100a00 */
[----:B0-----:R-:W3:Y:S04]  /*28980*/  LDL.LU.64 R18, [R1+0x5070] ;  /* 0x0050700001127983 */ /* 0x001ee80000300a00 */
[----:B------:R-:W3:Y:S02]  /*28990*/  LDL.LU.64 R16, [R1+0x5068] ;  /* 0x0050680001107983 */ /* 0x000ee40000300a00 */
[----:B---3--:R-:W-:Y:S02]  /*289a0*/  HMMA.16816.F32 R12, R12, R4, R16 ;  /* 0x000000040c0c723c */ /* 0x008fe40000001810 */
[----:B------:R-:W2:Y:S04]  /*289b0*/  LDL.LU.64 R18, [R1+0x5060] ;  /* 0x0050600001127983 */ /* 0x000ea80000300a00 */
[----:B------:R-:W2:Y:S11]  /*289c0*/  LDL.LU.64 R16, [R1+0x5058] ;  /* 0x0050580001107983 */ /* 0x000eb60000300a00 */
[----:B------:R-:W-:Y:S06]  /*289d0*/  @!UPT UIADD3 URZ, URZ, URZ, URZ ;  /* 0x0000003f3f3ff290 */ /* 0x000fec000fffe03f */
[----:B------:R0:W-:Y:S04]  /*289e0*/  STL.64 [R1+0x190], R12 ;  /* 0x0001900c01007387 */ /* 0x0001e80000100a00 */
[----:B------:R1:W-:Y:S04]  /*289f0*/  STL.64 [R1+0x198], R14 ;  /* 0x0001980e01007387 */ /* 0x0003e80000100a00 */
[----:B0-----:R-:W3:Y:S04]  /*28a00*/  LDL R13, [R1+0x854] ;  /* 0x00085400010d7983 */ /* 0x001ee80000100800 */
[----:B-1----:R-:W3:Y:S01]  /*28a10*/  LDL.64 R14, [R1+0x88] ;  /* 0x00008800010e7983 */ /* 0x002ee20000100a00 */
[C---:B--2---:R-:W-:Y:S11]  /*28a20*/  HMMA.16816.F32 R20, R16.reuse, R26, R20 ;  /* 0x0000001a1014723c */ /* 0x044ff60000001814 */
[----:B------:R-:W-:Y:S11]  /*28a30*/  @!UPT UIADD3 URZ, URZ, URZ, URZ ;  /* 0x0000003f3f3ff290 */ /* 0x000ff6000fffe03f */
[----:B------:R-:W-:Y:S01]  /*28a40*/  @!UPT UIADD3 URZ, URZ, URZ, URZ ;  /* 0x0000003f3f3ff290 */ /* 0x000fe2000fffe03f */
        /* <DEDUP_REMOVED lines=9> */
[----:B0-----:R-:W2:Y:S04]  /*28ae0*/  LDL.LU.64 R22, [R1+0x5040] ;  /* 0x0050400001167983 */ /* 0x001ea80000300a00 */
[----:B------:R-:W2:Y:S02]  /*28af0*/  LDL.LU.64 R20, [R1+0x5038] ;  /* 0x0050380001147983 */ /* 0x000ea40000300a00 */
[C---:B--2---:R-:W-:Y:S11]  /*28b00*/  HMMA.16816.F32 R20, R16.reuse, R10, R20 ;  /* 0x0000000a1014723c */ /* 0x044ff60000001814 */
[----:B------:R-:W-:Y:S11]  /*28b10*/  @!UPT UIADD3 URZ, URZ, URZ, URZ ;  /* 0x0000003f3f3ff290 */ /* 0x000ff6000fffe03f */
[----:B------:R-:W-:Y:S01]  /*28b20*/  @!UPT UIADD3 URZ, URZ, URZ, URZ ;  /* 0x0000003f3f3ff290 */ /* 0x000fe2000fffe03f */
[----:B------:R-:W-:Y:S04]  /*28b30*/  STL.64 [R1+0x160], R20 ;  /* 0x0001601401007387 */ /* 0x000fe80000100a00 */
[----:B------:R0:W-:Y:S04]  /*28b40*/  STL.64 [R1+0x168], R22 ;  /* 0x0001681601007387 */ /* 0x0001e80000100a00 */
[----:B0-----:R-:W4:Y:S04]  /*28b50*/  LDL.LU.64 R22, [R1+0x5030] ;  /* 0x0050300001167983 */ /* 0x001f280000300a00 */
[----:B------:R-:W4:Y:S02]  /*28b60*/  LDL.LU.64 R20, [R1+0x5028] ;  /* 0x0050280001147983 */ /* 0x000f240000300a00 */
[----:B----4-:R-:W-:Y:S02]  /*28b70*/  HMMA.16816.F32 R16, R16, R6, R20 ;  /* 0x000000061010723c */ /* 0x010fe40000001814 */
[----:B------:R-:W2:Y:S04]  /*28b80*/  LDL.LU.64 R22, [R1+0x5020] ;  /* 0x0050200001167983 */ /* 0x000ea80000300a00 */
[----:B------:R-:W2:Y:S04]  /*28b90*/  LDL.LU.64 R20, [R1+0x5018] ;  /* 0x0050180001147983 */ /* 0x000ea80000300a00 */
[----:B------:R-:W2:Y:S04]  /*28ba0*/  LDL.LU.64 R6, [R1+0x5010] ;  /* 0x0050100001067983 */ /* 0x000ea80000300a00 */
[----:B------:R-:W2:Y:S09]  /*28bb0*/  LDL.LU.64 R4, [R1+0x5008] ;  /* 0x0050080001047983 */ /* 0x000eb20000300a00 */
[----:B------:R0:W-:Y:S04]  /*28bc0*/  STL.64 [R1+0x150], R16 ;  /* 0x0001501001007387 */ /* 0x0001e80000100a00 */
[----:B------:R1:W-:Y:S04]  /*28bd0*/  STL.64 [R1+0x158], R18 ;  /* 0x0001581201007387 */ /* 0x0003e80000100a00 */
[----:B0-----:R-:W3:Y:S04]  /*28be0*/  LDL.LU R16, [R1+0x10] ;  /* 0x0000100001107983 */ /* 0x001ee80000300800 */
[----:B------:R-:W3:Y:S04]  /*28bf0*/  LDL.LU R17, [R1+0x14] ;  /* 0x0000140001117983 */ /* 0x000ee80000300800 */
[----:B-1----:R-:W3:Y:S01]  /*28c00*/  LDL.LU R18, [R1+0x18] ;  /* 0x0000180001127983 */ /* 0x002ee20000300800 */
[----:B------:R-:W-:-:S03]  /*28c10*/  MOV R19, R2 ;  /* 0x0000000200137202 */ /* 0x000fc60000000f00 */
[----:B------:R-:W4:Y:S01]  /*28c20*/  LDL.LU R2, [R1+0x5000] ;  /* 0x0050000001027983 */ /* 0x000f220000300800 */
[C---:B--2---:R-:W-:Y:S03]  /*28c30*/  HMMA.16816.F32 R24, R4.reuse, R26, R20 ;  /* 0x0000001a0418723c */ /* 0x044fe60000001814 */
[----:B------:R-:W2:Y:S04]  /*28c40*/  LDL.LU.64 R22, [R1+0x4ff8] ;  /* 0x004ff80001167983 */ /* 0x000ea80000300a00 */
[----:B------:R-:W2:Y:S11]  /*28c50*/  LDL.LU.64 R20, [R1+0x4ff0] ;  /* 0x004ff00001147983 */ /* 0x000eb60000300a00 */
[----:B------:R-:W-:Y:S05]  /*28c60*/  @!UPT UIADD3 URZ, URZ, URZ, URZ ;  /* 0x0000003f3f3ff290 */ /* 0x000fea000fffe03f */
[----:B------:R-:W-:Y:S04]  /*28c70*/  STL.64 [R1+0x140], R24 ;  /* 0x0001401801007387 */ /* 0x000fe80000100a00 */
[----:B------:R0:W-:Y:S04]  /*28c80*/  STL.64 [R1+0x148], R26 ;  /* 0x0001481a01007387 */ /* 0x0001e80000100a00 */
[----:B0-----:R-:W2:Y:S04]  /*28c90*/  LDL.LU.64 R26, [R1+0x4fe8] ;  /* 0x004fe800011a7983 */ /* 0x001ea80000300a00 */
[----:B------:R-:W2:Y:S01]  /*28ca0*/  LDL.LU.64 R24, [R1+0x4fe0] ;  /* 0x004fe00001187983 */ /* 0x000ea20000300a00 */
[C---:B---3--:R-:W-:Y:S03]  /*28cb0*/  HMMA.16816.F32 R16, R4.reuse, R14, R16 ;  /* 0x0000000e0410723c */ /* 0x048fe60000001810 */
[----:B------:R-:W-:Y:S11]  /*28cc0*/  STL.64 [R1+0x4fb8], R14 ;  /* 0x004fb80e01007387 */ /* 0x000ff60000100a00 */
[----:B------:R-:W-:Y:S09]  /*28cd0*/  @!UPT UIADD3 URZ, URZ, URZ, URZ ;  /* 0x0000003f3f3ff290 */ /* 0x000ff2000fffe03f */
[----:B------:R-:W-:Y:S04]  /*28ce0*/  STL.64 [R1+0x120], R16 ;  /* 0x0001201001007387 */ /* 0x000fe80000100a00 */
[----:B------:R2:W-:Y:S02]  /*28cf0*/  STL.64 [R1+0x128], R18 ;  /* 0x0001281201007387 */ /* 0x0005e40000100a00 */
[C---:B--2---:R-:W-:Y:S02]  /*28d00*/  HMMA.16816.F32 R16, R4.reuse, R10, R24 ;  /* 0x0000000a0410723c */ /* 0x044fe40000001818 */
[----:B------:R-:W2:Y:S11]  /*28d10*/  LDL.LU.64 R26, [R1+0x68] ;  /* 0x00006800011a7983 */ /* 0x000eb60000300a00 */
[----:B------:R-:W-:Y:S10]  /*28d20*/  @!UPT UIADD3 URZ, URZ, URZ, URZ ;  /* 0x0000003f3f3ff290 */ /* 0x000ff4000fffe03f */
[----:B------:R-:W-:Y:S04]  /*28d30*/  STL.64 [R1+0x110], R16 ;  /* 0x0001101001007387 */ /* 0x000fe80000100a00 */
[----:B------:R-:W-:Y:S04]  /*28d40*/  STL.64 [R1+0x118], R18 ;  /* 0x0001181201007387 */ /* 0x000fe80000100a00 */
[----:B----4-:R-:W0:Y:S04]  /*28d50*/  LDSM.16.MT88.4 R16, [R2+0x21800] ;  /* 0x021800000210783b */ /* 0x010e280000004200 */
[----:B0-----:R-:W-:Y:S04]  /*28d60*/  STL [R1+0x4f90], R18 ;  /* 0x004f901201007387 */ /* 0x001fe80000100800 */
[----:B------:R-:W-:Y:S01]  /*28d70*/  STL [R1+0x4f8c], R19 ;  /* 0x004f8c1301007387 */ /* 0x000fe20000100800 */
[----:B--2---:R-:W-:Y:S11]  /*28d80*/  HMMA.16816.F32 R4, R4, R26, R20 ;  /* 0x0000001a0404723c */ /* 0x004ff60000001814 */
[----:B------:R-:W-:Y:S11]  /*28d90*/  @!UPT UIADD3 URZ, URZ, URZ, URZ ;  /* 0x0000003f3f3ff290 */ /* 0x000ff6000fffe03f */
[----:B------:R-:W-:Y:S01]  /*28da0*/  @!UPT UIADD3 URZ, URZ, URZ, URZ ;  /* 0x0000003f3f3ff290 */ /* 0x000fe2000fffe03f */
[----:B------:R0:W-:Y:S04]  /*28db0*/  STL.64 [R1+0xf0], R4 ;  /* 0x0000f00401007387 */ /* 0x0001e80000100a00 */
[----:B------:R1:W-:Y:S04]  /*28dc0*/  STL.64 [R1+0xf8], R6 ;  /* 0x0000f80601007387 */ /* 0x0003e80000100a00 */
[----:B0-----:R-:W2:Y:S04]  /*28dd0*/  LDL.LU R4, [R1+0xd0] ;  /* 0x0000d00001047983 */ /* 0x001ea80000300800 */
[----:B------:R-:W2:Y:S01]  /*28de0*/  LDL.LU R5, [R1+0xd4] ;  /* 0x0000d40001057983 */ /* 0x000ea20000300800 */
[----:B-1----:R-:W-:-:S03]  /*28df0*/  MOV R7, R3 ;  /* 0x0000000300077202 */ /* 0x002fc60000000f00 */
[----:B------:R-:W3:Y:S04]  /*28e00*/  LDL.LU R6, [R1+0xd8] ;  /* 0x0000d80001067983 */ /* 0x000ee80000300800 */
[----:B------:R-:W4:Y:S01]  /*28e10*/  LDL.LU R3, [R1+0x4fd8] ;  /* 0x004fd80001037983 */ /* 0x000f220000300800 */
[----:B------:R-:W-:Y:S01]  /*28e20*/  MOV R9, R26 ;  /* 0x0000001a00097202 */ /* 0x000fe20000000f00 */
[----:B------:R-:W-:Y:S02]  /*28e30*/  IMAD.MOV.U32 R8, RZ, RZ, R27 ;  /* 0x000000ffff087224 */ /* 0x000fe400078e001b */
[----:B---3--:R-:W-:Y:S04]  /*28e40*/  STL.64 [R1+0x4fd0], R6 ;  /* 0x004fd00601007387 */ /* 0x008fe80000100a00 */
[----:B----4-:R-:W0:Y:S04]  /*28e50*/  LDSM.16.MT88.4 R24, [R3+0x22000] ;  /* 0x022000000318783b */ /* 0x010e280000004200 */
[----:B--2---:R-:W-:Y:S04]  /*28e60*/  STL.64 [R1+0x4fc8], R4 ;  /* 0x004fc80401007387 */ /* 0x004fe80000100a00 */
[----:B------:R-:W1:Y:S04]  /*28e70*/  LDSM.16.M88.4 R4, [R13+0x80] ;  /* 0x000080000d04783b */ /* 0x000e680000000200 */
[----:B------:R-:W2:Y:S04]  /*28e80*/  LDL.LU.64 R22, [R1+0x98] ;  /* 0x0000980001167983 */ /* 0x000ea80000300a00 */
[----:B------:R-:W-:Y:S04]  /*28e90*/  STL.64 [R1+0x4fb0], R10 ;  /* 0x004fb00a01007387 */ /* 0x000fe80000100a00 */
[----:B------:R3:W-:Y:S04]  /*28ea0*/  STL.64 [R1+0x4fa8], R8 ;  /* 0x004fa80801007387 */ /* 0x0007e80000100a00 */
[----:B---3--:R-:W3:Y:S04]  /*28eb0*/  LDL.LU R8, [R1+0x100] ;  /* 0x0001000001087983 */ /* 0x008ee80000300800 */
[----:B------:R-:W3:Y:S01]  /*28ec0*/  LDL.LU R9, [R1+0x104] ;  /* 0x0001040001097983 */ /* 0x000ee20000300800 */
[----:B------:R-:W-:-:S03]  /*28ed0*/  MOV R11, R28 ;  /* 0x0000001c000b7202 */ /* 0x000fc60000000f00 */
[----:B------:R-:W3:Y:S04]  /*28ee0*/  LDL.LU R10, [R1+0x108] ;  /* 0x00010800010a7983 */ /* 0x000ee80000300800 */
[----:B0-----:R-:W-:Y:S04]  /*28ef0*/  STL [R1+0x4f6c], R26 ;  /* 0x004f6c1a01007387 */ /* 0x001fe80000100800 */
[----:B------:R-:W-:Y:S01]  /*28f00*/  STL [R1+0x4f68], R27 ;  /* 0x004f681b01007387 */ /* 0x000fe20000100800 */
[----:B-1----:R-:W-:-:S03]  /*28f10*/  IMAD.MOV.U32 R28, RZ, RZ, R7 ;  /* 0x000000ffff1c7224 */ /* 0x002fc600078e0007 */
[----:B------:R-:W-:Y:S04]  /*28f20*/  STL.64 [R1+0x50], R4 ;  /* 0x0000500401007387 */ /* 0x000fe80000100a00 */
[----:B------:R-:W-:Y:S04]  /*28f30*/  STL.64 [R1+0x58], R6 ;  /* 0x0000580601007387 */ /* 0x000fe80000100a00 */
[----:B------:R-:W0:Y:S04]  /*28f40*/  LDSM.16.M88.4 R4, [R13+0x8080] ;  /* 0x008080000d04783b */ /* 0x000e280000000200 */
[----:B------:R-:W-:Y:S04]  /*28f50*/  STL [R1+0x4f88], R28 ;  /* 0x004f881c01007387 */ /* 0x000fe80000100800 */
[----:B0-----:R-:W-:Y:S01]  /*28f60*/  STL.64 [R1+0x40], R4 ;  /* 0x0000400401007387 */ /* 0x001fe20000100a00 */
[----:B------:R-:W-:-:S02]  /*28f70*/  MOV R26, R4 ;  /* 0x00000004001a7202 */ /* 0x000fc40000000f00 */
[----:B------:R-:W-:Y:S01]  /*28f80*/  MOV R27, R5 ;  /* 0x00000005001b7202 */ /* 0x000fe20000000f00 */
[----:B------:R-:W-:Y:S04]  /*28f90*/  STL.64 [R1+0x48], R6 ;  /* 0x0000480601007387 */ /* 0x000fe80000100a00 */
[----:B------:R-:W0:Y:S04]  /*28fa0*/  LDSM.16.M88.4 R4, [R13+0x10080] ;  /* 0x010080000d04783b */ /* 0x000e280000000200 */
[----:B------:R-:W-:Y:S04]  /*28fb0*/  STL.64 [R1+0x4f78], R26 ;  /* 0x004f781a01007387 */ /* 0x000fe80000100a00 */
[----:B------:R1:W-:Y:S04]  /*28fc0*/  STL.64 [R1+0x4f70], R24 ;  /* 0x004f701801007387 */ /* 0x0003e80000100a00 */
[----:B------:R-:W4:Y:S04]  /*28fd0*/  LDSM.16.M88.4 R12, [R13+0x18080] ;  /* 0x018080000d0c783b */ /* 0x000f280000000200 */
[----:B-1----:R-:W2:Y:S04]  /*28fe0*/  LDL.LU R24, [R1] ;  /* 0x0000000001187983 */ /* 0x002ea80000300800 */
[----:B------:R-:W2:Y:S04]  /*28ff0*/  LDL.LU R25, [R1+0x4] ;  /* 0x0000040001197983 */ /* 0x000ea80000300800 */
[----:B------:R-:W2:Y:S04]  /*29000*/  LDL.LU R26, [R1+0x8] ;  /* 0x00000800011a7983 */ /* 0x000ea80000300800 */
[----:B------:R-:W2:Y:S04]  /*29010*/  LDL.LU R27, [R1+0xc] ;  /* 0x00000c00011b7983 */ /* 0x000ea80000300800 */
[----:B0-----:R0:W-:Y:S01]  /*29020*/  STL.64 [R1+0x38], R6 ;  /* 0x0000380601007387 */ /* 0x0011e20000100a00 */
[----:B------:R-:W-:Y:S01]  /*29030*/  IMAD.MOV.U32 R18, RZ, RZ, R4 ;  /* 0x000000ffff127224 */ /* 0x000fe200078e0004 */
[----:B------:R-:W-:-:S02]  /*29040*/  MOV R19, R5 ;  /* 0x0000000500137202 */ /* 0x000fc40000000f00 */
[----:B0-----:R-:W2:Y:S04]  /*29050*/  LDL.LU.64 R6, [R1+0x4fd0] ;  /* 0x004fd00001067983 */ /* 0x001ea80000300a00 */
[----:B------:R-:W2:Y:S04]  /*29060*/  LDL.LU.64 R4, [R1+0x4fc8] ;  /* 0x004fc80001047983 */ /* 0x000ea80000300a00 */
[----:B------:R0:W-:Y:S04]  /*29070*/  STL.64 [R1+0x4fa0], R18 ;  /* 0x004fa01201007387 */ /* 0x0001e80000100a00 */
[----:B------:R1:W-:Y:S01]  /*29080*/  STL.64 [R1+0x4f98], R16 ;  /* 0x004f981001007387 */ /* 0x0003e20000100a00 */
[----:B0-----:R-:W-:Y:S01]  /*29090*/  MOV R18, R0 ;  /* 0x0000000000127202 */ /* 0x001fe20000000f00 */
[----:B------:R-:W-:-:S02]  /*290a0*/  IMAD.MOV.U32 R19, RZ, RZ, R29 ;  /* 0x000000ffff137224 */ /* 0x000fc400078e001d */
[----:B-1----:R-:W3:Y:S04]  /*290b0*/  LDL.LU R16, [R1+0x130] ;  /* 0x0001300001107983 */ /* 0x002ee80000300800 */
[----:B------:R-:W3:Y:S04]  /*290c0*/  LDL.LU R17, [R1+0x134] ;  /* 0x0001340001117983 */ /* 0x000ee80000300800 */
[----:B------:R-:W3:Y:S04]  /*290d0*/  LDL.LU R0, [R1+0x4fc4] ;  /* 0x004fc40001007983 */ /* 0x000ee80000300800 */
[----:B------:R-:W3:Y:S01]  /*290e0*/  LDL.LU R29, [R1+0x4fc0] ;  /* 0x004fc000011d7983 */ /* 0x000ee20000300800 */
[----:B--2---:R-:W-:Y:S11]  /*290f0*/  HMMA.16816.F32 R4, R24, R22, R4 ;  /* 0x000000161804723c */ /* 0x004ff60000001804 */
[----:B------:R-:W-:Y:S11]  /*29100*/  @!UPT UIADD3 URZ, URZ, URZ, URZ ;  /* 0x0000003f3f3ff290 */ /* 0x000ff6000fffe03f */
[----:B------:R-:W-:Y:S01]  /*29110*/  @!UPT UIADD3 URZ, URZ, URZ, URZ ;  /* 0x0000003f3f3ff290 */ /* 0x000fe2000fffe03f */
[----:B------:R-:W-:Y:S04]  /*29120*/  STL.64 [R1+0xe0], R4 ;  /* 0x0000e00401007387 */ /* 0x000fe80000100a00 */
[----:B------:R-:W-:Y:S04]  /*29130*/  STL.64 [R1+0xe8], R6 ;  /* 0x0000e80601007387 */ /* 0x000fe80000100a00 */
[----:B----4-:R-:W-:Y:S04]  /*29140*/  STL.64 [R1+0x20], R12 ;  /* 0x0000200c01007387 */ /* 0x010fe80000100a00 */
[----:B------:R0:W-:Y:S04]  /*29150*/  STL.64 [R1+0x28], R14 ;  /* 0x0000280e01007387 */ /* 0x0001e80000100a00 */
[----:B0-----:R-:W3:Y:S01]  /*29160*/  LDL.LU.64 R14, [R1+0x4fb8] ;  /* 0x004fb800010e7983 */ /* 0x001ee20000300a00 */
[----:B------:R-:W-:-:S02]  /*29170*/  MOV R5, R22 ;  /* 0x0000001600057202 */ /* 0x000fc40000000f00 */
[----:B------:R-:W-:Y:S01]  /*29180*/  MOV R4, R23 ;  /* 0x0000001700047202 */ /* 0x000fe20000000f00 */
[----:B------:R-:W-:Y:S01]  /*29190*/  IMAD.MOV.U32 R23, RZ, RZ, R12 ;  /* 0x000000ffff177224 */ /* 0x000fe200078e000c */
[----:B------:R-:W-:Y:S01]  /*291a0*/  MOV R22, R13 ;  /* 0x0000000d00167202 */ /* 0x000fe20000000f00 */
[----:B---3--:R-:W-:Y:S11]  /*291b0*/  HMMA.16816.F32 R8, R24, R14, R8 ;  /* 0x0000000e1808723c */ /* 0x008ff60000001808 */
[----:B------:R-:W-:Y:S11]  /*291c0*/  @!UPT UIADD3 URZ, URZ, URZ, URZ ;  /* 0x0000003f3f3ff290 */ /* 0x000ff6000fffe03f */
[----:B------:R-:W-:Y:S01]  /*291d0*/  @!UPT UIADD3 URZ, URZ, URZ, URZ ;  /* 0x0000003f3f3ff290 */ /* 0x000fe2000fffe03f */
[----:B------:R-:W-:Y:S04]  /*291e0*/  STL.64 [R1+0xd0], R8 ;  /* 0x0000d00801007387 */ /* 0x000fe80000100a00 */
[----:B------:R0:W-:Y:S04]  /*291f0*/  STL.64 [R1+0xd8], R10 ;  /* 0x0000d80a01007387 */ /* 0x0001e80000100a00 */
[----:B0-----:R-:W2:Y:S04]  /*29200*/  LDL.LU.64 R10, [R1+0x4fb0] ;  /* 0x004fb000010a7983 */ /* 0x001ea80000300a00 */
[----:B------:R-:W3:Y:S01]  /*29210*/  LDL.LU.64 R8, [R1+0x4fa8] ;  /* 0x004fa80001087983 */ /* 0x000ee20000300a00 */
[----:B------:R-:W-:-:S03]  /*29220*/  MOV R28, R15 ;  /* 0x0000000f001c7202 */ /* 0x000fc60000000f00 */
[----:B------:R-:W0:Y:S04]  /*29230*/  LDSM.16.MT88.4 R12, [R29+0x22000] ;  /* 0x022000001d0c783b */ /* 0x000e280000004200 */
[----:B0-----:R3:W-:Y:S04]  /*29240*/  STL.64 [R1+0x4f40], R14 ;  /* 0x004f400e01007387 */ /* 0x0017e80000100a00 */
[----:B------:R-:W-:Y:S01]  /*29250*/  STL.64 [R1+0x4f38], R12 ;  /* 0x004f380c01007387 */ /* 0x000fe20000100a00 */
[----:B--2---:R-:W-:Y:S01]  /*29260*/  HMMA.16816.F32 R16, R24, R10, R16 ;  /* 0x0000000a1810723c */ /* 0x004fe20000001810 */
[----:B------:R-:W-:Y:S01]  /*29270*/  MOV R21, R10 ;  /* 0x0000000a00157202 */ /* 0x000fe20000000f00 */
[----:B------:R-:W-:-:S02]  /*29280*/  IMAD.MOV.U32 R20, RZ, RZ, R11 ;  /* 0x000000ffff147224 */ /* 0x000fc400078e000b */
[----:B---3--:R-:W-:Y:S01]  /*29290*/  IMAD.MOV.U32 R14, RZ, RZ, R9 ;  /* 0x000000ffff0e7224 */ /* 0x008fe200078e0009 */
[----:B------:R-:W-:Y:S02]  /*292a0*/  MOV R15, R8 ;  /* 0x00000008000f7202 */ /* 0x000fe40000000f00 */
[----:B------:R-:W0:Y:S11]  /*292b0*/  LDSM.16.MT88.4 R8, [R0+0x22000] ;  /* 0x022000000008783b */ /* 0x000e360000004200 */
[----:B------:R-:W-:Y:S05]  /*292c0*/  @!UPT UIADD3 URZ, URZ, URZ, URZ ;  /* 0x0000003f3f3ff290 */ /* 0x000fea000fffe03f */
[----:B------:R-:W-:Y:S04]  /*292d0*/  STL.64 [R1+0xc0], R16 ;  /* 0x0000c01001007387 */ /* 0x000fe80000100a00 */
[----:B------:R1:W-:Y:S04]  /*292e0*/  STL.64 [R1+0xc8], R18 ;  /* 0x0000c81201007387 */ /* 0x0003e80000100a00 */
[----:B-1----:R-:W2:Y:S04]  /*292f0*/  LDL.LU.64 R18, [R1+0x4fa0] ;  /* 0x004fa00001127983 */ /* 0x002ea80000300a00 */
[----:B------:R-:W3:Y:S04]  /*29300*/  LDL.LU.64 R16, [R1+0x4f98] ;  /* 0x004f980001107983 */ /* 0x000ee80000300a00 */
[----:B0-----:R-:W-:Y:S04]  /*29310*/  STL [R1+0x4ef0], R8 ;  /* 0x004ef00801007387 */ /* 0x001fe80000100800 */
[----:B------:R-:W-:Y:S04]  /*29320*/  STL [R1+0x4eec], R9 ;  /* 0x004eec0901007387 */ /* 0x000fe80000100800 */
[----:B------:R0:W-:Y:S04]  /*29330*/  STL [R1+0x4ee8], R10 ;  /* 0x004ee80a01007387 */ /* 0x0001e80000100800 */
[----:B------:R1:W-:Y:S01]  /*29340*/  STL [R1+0x4ee4], R11 ;  /* 0x004ee40b01007387 */ /* 0x0003e20000100800 */
[----:B0-----:R-:W-:-:S02]  /*29350*/  MOV R10, R5 ;  /* 0x00000005000a7202 */ /* 0x001fc40000000f00 */
[----:B-1----:R-:W-:Y:S02]  /*29360*/  MOV R11, R4 ;  /* 0x00000004000b7202 */ /* 0x002fe40000000f00 */
[----:B------:R-:W0:Y:S04]  /*29370*/  LDSM.16.MT88.4 R4, [R2+0x22000] ;  /* 0x022000000204783b */ /* 0x000e280000004200 */
[----:B------:R-:W-:Y:S04]  /*29380*/  STL [R1+0x4ee0], R0 ;  /* 0x004ee00001007387 */ /* 0x000fe80000100800 */
[----:B0-----:R-:W-:Y:S04]  /*29390*/  STL.64 [R1+0x4eb0], R6 ;  /* 0x004eb00601007387 */ /* 0x001fe80000100a00 */
[----:B------:R0:W-:Y:S02]  /*293a0*/  STL.64 [R1+0x4ea8], R4 ;  /* 0x004ea80401007387 */ /* 0x0001e40000100a00 */
[----:B0-----:R-:W-:Y:S01]  /*293b0*/  IMAD.MOV.U32 R4, RZ, RZ, R23 ;  /* 0x000000ffff047224 */ /* 0x001fe200078e0017 */
[----:B------:R-:W-:-:S05]  /*293c0*/  MOV R5, R22 ;  /* 0x0000001600057202 */ /* 0x000fca0000000f00 */
[----:B------:R0:W-:Y:S04]  /*293d0*/  STL.64 [R1+0x4f48], R4 ;  /* 0x004f480401007387 */ /* 0x0001e80000100a00 */
[----:B0-----:R-:W4:Y:S04]  /*293e0*/  LDL.LU R4, [R1+0x1a0] ;  /* 0x0001a00001047983 */ /* 0x001f280000300800 */
[----:B------:R-:W4:Y:S04]  /*293f0*/  LDL.LU R5, [R1+0x1a4] ;  /* 0x0001a40001057983 */ /* 0x000f280000300800 */
[----:B------:R-:W4:Y:S04]  /*29400*/  LDL.LU R6, [R1+0x1a8] ;  /* 0x0001a80001067983 */ /* 0x000f280000300800 */
[----:B------:R-:W4:Y:S04]  /*29410*/  LDL.LU R7, [R1+0x1ac] ;  /* 0x0001ac0001077983 */ /* 0x000f280000300800 */
[----:B------:R-:W-:Y:S04]  /*29420*/  STL [R1+0x4e1c], R2 ;  /* 0x004e1c0201007387 */ /* 0x000fe80000100800 */
[----:B------:R0:W-:Y:S04]  /*29430*/  STL.64 [R1+0x4f80], R14 ;  /* 0x004f800e01007387 */ /* 0x0001e80000100a00 */
[----:B------:R-:W2:Y:S01]  /*29440*/  LDL.LU R12, [R1+0x1c0] ;  /* 0x0001c000010c7983 */ /* 0x000ea20000300800 */
[----:B----4-:R-:W-:Y:S11]  /*29450*/  HMMA.16816.F32 R4, R24, R14, R4 ;  /* 0x0000000e1804723c */ /* 0x010ff60000001804 */
[----:B------:R-:W-:Y:S11]  /*29460*/  @!UPT UIADD3 URZ, URZ, URZ, URZ ;  /* 0x0000003f3f3ff290 */ /* 0x000ff6000fffe03f */
[----:B------:R-:W-:Y:S01]  /*29470*/  @!UPT UIADD3 URZ, URZ, URZ, URZ ;  /* 0x0000003f3f3ff290 */ /* 0x000fe2000fffe03f */
[----:B------:R-:W-:Y:S04]  /*29480*/  STL.64 [R1+0xb0], R4 ;  /* 0x0000b00401007387 */ /* 0x000fe80000100a00 */
[----:B------:R1:W-:Y:S04]  /*29490*/  STL.64 [R1+0xb8], R6 ;  /* 0x0000b80601007387 */ /* 0x0003e80000100a00 */
[----:B------:R-:W4:Y:S04]  /*294a0*/  LDL.LU R13, [R1+0x1c4] ;  /* 0x0001c400010d7983 */ /* 0x000f280000300800 */
[----:B0-----:R-:W4:Y:S01]  /*294b0*/  LDL.LU R14, [R1+0x1c8] ;  /* 0x0001c800010e7983 */ /* 0x001f220000300800 */
[----:B-1----:R-:W-:Y:S01]  /*294c0*/  MOV R6, R21 ;  /* 0x0000001500067202 */ /* 0x002fe20000000f00 */
[----:B------:R-:W-:-:S02]  /*294d0*/  IMAD.MOV.U32 R7, RZ, RZ, R20 ;  /* 0x000000ffff077224 */ /* 0x000fc400078e0014 */
[----:B------:R-:W4:Y:S04]  /*294e0*/  LDL.LU R15, [R1+0x1cc] ;  /* 0x0001cc00010f7983 */ /* 0x000f280000300800 */
[----:B------:R-:W0:Y:S04]  /*294f0*/  LDSM.16.MT88.4 R20, [R3+0x22800] ;  /* 0x022800000314783b */ /* 0x000e280000004200 */
[----:B------:R-:W3:Y:S04]  /*29500*/  LDL.LU R24, [R1+0x1b0] ;  /* 0x0001b00001187983 */ /* 0x000ee80000300800 */
[----:B------:R-:W3:Y:S04]  /*29510*/  LDL.LU R25, [R1+0x1b4] ;  /* 0x0001b40001197983 */ /* 0x000ee80000300800 */
[----:B------:R-:W3:Y:S04]  /*29520*/  LDL.LU R26, [R1+0x1b8] ;  /* 0x0001b800011a7983 */ /* 0x000ee80000300800 */
[----:B------:R-:W3:Y:S04]  /*29530*/  LDL.LU R27, [R1+0x1bc] ;  /* 0x0001bc00011b7983 */ /* 0x000ee80000300800 */
[----:B0-----:R-:W-:Y:S04]  /*29540*/  STL.64 [R1+0x4e60], R22 ;  /* 0x004e601601007387 */ /* 0x001fe80000100a00 */
[----:B------:R2:W-:Y:S02]  /*29550*/  STL.64 [R1+0x4e58], R20 ;  /* 0x004e581401007387 */ /* 0x0005e40000100a00 */
[----:B--2---:R-:W-:-:S02]  /*29560*/  MOV R20, R18 ;  /* 0x0000001200147202 */ /* 0x004fc40000000f00 */
[----:B------:R-:W-:Y:S01]  /*29570*/  MOV R21, R19 ;  /* 0x0000001300157202 */ /* 0x000fe20000000f00 */
[----:B------:R-:W3:Y:S04]  /*29580*/  LDL.LU R18, [R1+0x4f90] ;  /* 0x004f900001127983 */ /* 0x000ee80000300800 */
[----:B------:R-:W3:Y:S04]  /*29590*/  LDL.LU R19, [R1+0x4f8c] ;  /* 0x004f8c0001137983 */ /* 0x000ee80000300800 */
[----:B------:R0:W-:Y:S04]  /*295a0*/  STL.64 [R1+0x4f50], R20 ;  /* 0x004f501401007387 */ /* 0x0001e80000100a00 */
[----:B0-----:R-:W3:Y:S04]  /*295b0*/  LDL.LU R20, [R1+0x1d0] ;  /* 0x0001d00001147983 */ /* 0x001ee80000300800 */
[----:B------:R-:W3:Y:S04]  /*295c0*/  LDL.LU R21, [R1+0x1d4] ;  /* 0x0001d40001157983 */ /* 0x000ee80000300800 */
[----:B------:R-:W3:Y:S04]  /*295d0*/  LDL.LU R22, [R1+0x1d8] ;  /* 0x0001d80001167983 */ /* 0x000ee80000300800 */
[----:B------:R-:W3:Y:S04]  /*295e0*/  LDL.LU R23, [R1+0x1dc] ;  /* 0x0001dc0001177983 */ /* 0x000ee80000300800 */
[----:B------:R-:W-:Y:S01]  /*295f0*/  STL [R1+0x4e20], R3 ;  /* 0x004e200301007387 */ /* 0x000fe20000100800 */
[----:B---3--:R-:W-:Y:S11]  /*29600*/  HMMA.16816.F32 R20, R16, R10, R20 ;  /* 0x0000000a1014723c */ /* 0x008ff60000001814 */
[----:B------:R-:W-:Y:S11]  /*29610*/  @!UPT UIADD3 URZ, URZ, URZ, URZ ;  /* 0x0000003f3f3ff290 */ /* 0x000ff6000fffe03f */
[----:B------:R-:W-:Y:S02]  /*29620*/  @!UPT UIADD3 URZ, URZ, URZ, URZ ;  /* 0x0000003f3f3ff290 */ /* 0x000fe4000fffe03f */
[----:B------:R-:W-:Y:S01]  /*29630*/  IMAD.MOV.U32 R9, RZ, RZ, R20 ;  /* 0x000000ffff097224 */ /* 0x000fe200078e0014 */
[----:B------:R-:W-:Y:S01]  /*29640*/  MOV R10, R21 ;  /* 0x00000015000a7202 */ /* 0x000fe20000000f00 */
[----:B------:R-:W2:Y:S01]  /*29650*/  LDL.LU R20, [R1+0x170] ;  /* 0x0001700001147983 */ /* 0x000ea20000300800 */
[----:B------:R-:W-:Y:S01]  /*29660*/  MOV R11, R22 ;  /* 0x00000016000b7202 */ /* 0x000fe20000000f00 */
[----:B------:R-:W-:Y:S02]  /*29670*/  IMAD.MOV.U32 R0, RZ, RZ, R23 ;  /* 0x000000ffff007224 */ /* 0x000fe400078e0017 */
[----:B------:R-:W2:Y:S04]  /*29680*/  LDL.LU R21, [R1+0x174] ;  /* 0x0001740001157983 */ /* 0x000ea80000300800 */
[----:B------:R-:W3:Y:S04]  /*29690*/  LDL.LU R22, [R1+0x178] ;  /* 0x0001780001167983 */ /* 0x000ee80000300800 */
[----:B------:R-:W3:Y:S04]  /*296a0*/  LDL.LU R23, [R1+0x17c] ;  /* 0x00017c0001177983 */ /* 0x000ee80000300800 */
[----:B---3--:R-:W-:Y:S04]  /*296b0*/  STL.64 [R1+0x4f60], R22 ;  /* 0x004f601601007387 */ /* 0x008fe80000100a00 */
[----:B--2---:R0:W-:Y:S04]  /*296c0*/  STL.64 [R1+0x4f58], R20 ;  /* 0x004f581401007387 */ /* 0x0041e80000100a00 */
[----:B0-----:R-:W2:Y:S04]  /*296d0*/  LDL.LU.64 R20, [R1+0x50] ;  /* 0x0000500001147983 */ /* 0x001ea80000300a00 */
[----:B------:R-:W-:Y:S04]  /*296e0*/  STL [R1+0x4f00], R0 ;  /* 0x004f000001007387 */ /* 0x000fe80000100800 */
[----:B------:R-:W-:Y:S04]  /*296f0*/  STL [R1+0x4efc], R11 ;  /* 0x004efc0b01007387 */ /* 0x000fe80000100800 */
[----:B------:R0:W-:Y:S04]  /*29700*/  STL [R1+0x4ef8], R10 ;  /* 0x004ef80a01007387 */ /* 0x0001e80000100800 */
[----:B------:R4:W-:Y:S04]  /*29710*/  STL [R1+0x4ef4], R9 ;  /* 0x004ef40901007387 */ /* 0x0009e80000100800 */
[----:B0-----:R-:W4:Y:S01]  /*29720*/  LDL.LU R10, [R1+0x88] ;  /* 0x00008800010a7983 */ /* 0x001f220000300800 */
[----:B------:R-:W-:-:S03]  /*29730*/  MOV R11, R28 ;  /* 0x0000001c000b7202 */ /* 0x000fc60000000f00 */
[----:B------:R-:W3:Y:S01]  /*29740*/  LDL.LU R28, [R1+0x4f88] ;  /* 0x004f8800011c7983 */ /* 0x000ee20000300800 */
[C---:B------:R-:W-:Y:S08]  /*29750*/  HMMA.16816.F32 R4, R16.reuse, R6, R24 ;  /* 0x000000061004723c */ /* 0x040ff00000001818 */
[----:B----4-:R-:W-:Y:S01]  /*29760*/  HMMA.16816.F32 R8, R16, R10, R12 ;  /* 0x0000000a1008723c */ /* 0x010fe2000000180c */
[----:B------:R-:W4:Y:S11]  /*29770*/  LDL.LU.64 R14, [R1+0x4f80] ;  /* 0x004f8000010e7983 */ /* 0x000f360000300a00 */
[----:B------:R-:W-:Y:S11]  /*29780*/  @!UPT UIADD3 URZ, URZ, URZ, URZ ;  /* 0x0000003f3f3ff290 */ /* 0x000ff6000fffe03f */
[----:B------:R0:W-:Y:S04]  /*29790*/  STL.64 [R1+0x90], R8 ;  /* 0x0000900801007387 */ /* 0x0001e80000100a00 */
[----:B------:R-:W-:Y:S01]  /*297a0*/  STL [R1+0x98], R10 ;  /* 0x0000980a01007387 */ /* 0x000fe20000100800 */
[----:B0-----:R-:W-:-:S05]  /*297b0*/  MOV R8, R11 ;  /* 0x0000000b00087202 */ /* 0x001fca0000000f00 */
[----:B------:R0:W-:Y:S04]  /*297c0*/  STL [R1+0x4f04], R8 ;  /* 0x004f040801007387 */ /* 0x0001e80000100800 */
[----:B0-----:R-:W4:Y:S04]  /*297d0*/  LDL.LU R8, [R1+0x190] ;  /* 0x0001900001087983 */ /* 0x001f280000300800 */
[----:B------:R-:W4:Y:S04]  /*297e0*/  LDL.LU R9, [R1+0x194] ;  /* 0x0001940001097983 */ /* 0x000f280000300800 */
[----:B------:R-:W4:Y:S04]  /*297f0*/  LDL.LU R10, [R1+0x198] ;  /* 0x00019800010a7983 */ /* 0x000f280000300800 */
[----:B------:R-:W4:Y:S04]  /*29800*/  LDL.LU R11, [R1+0x19c] ;  /* 0x00019c00010b7983 */ /* 0x000f280000300800 */
[----:B------:R-:W2:Y:S04]  /*29810*/  LDL.LU.64 R26, [R1+0x4f78] ;  /* 0x004f7800011a7983 */ /* 0x000ea80000300a00 */
[----:B------:R-:W3:Y:S04]  /*29820*/  LDL.LU.64 R24, [R1+0x4f70] ;  /* 0x004f700001187983 */ /* 0x000ee80000300a00 */
[----:B------:R0:W-:Y:S04]  /*29830*/  STL.64 [R1+0x80], R4 ;  /* 0x0000800401007387 */ /* 0x0001e80000100a00 */
[----:B------:R1:W-:Y:S04]  /*29840*/  STL.64 [R1+0x88], R6 ;  /* 0x0000880601007387 */ /* 0x0003e80000100a00 */
[----:B0-----:R-:W3:Y:S04]  /*29850*/  LDL.LU R4, [R1+0x160] ;  /* 0x0001600001047983 */ /* 0x001ee80000300800 */
[----:B------:R-:W3:Y:S04]  /*29860*/  LDL.LU R5, [R1+0x164] ;  /* 0x0001640001057983 */ /* 0x000ee80000300800 */
[----:B-1----:R-:W3:Y:S04]  /*29870*/  LDL.LU R6, [R1+0x168] ;  /* 0x0001680001067983 */ /* 0x002ee80000300800 */
[----:B------:R-:W3:Y:S01]  /*29880*/  LDL.LU R7, [R1+0x16c] ;  /* 0x00016c0001077983 */ /* 0x000ee20000300800 */
[----:B----4-:R-:W-:Y:S07]  /*29890*/  HMMA.16816.F32 R12, R16, R14, R8 ;  /* 0x0000000e100c723c */ /* 0x010fee0000001808 */
[----:B--2---:R-:W-:-:S02]  /*298a0*/  MOV R16, R26 ;  /* 0x0000001a00107202 */ /* 0x004fc40000000f00 */
[----:B------:R-:W3:Y:S01]  /*298b0*/  LDL.LU R26, [R1+0x4f6c] ;  /* 0x004f6c00011a7983 */ /* 0x000ee20000300800 */
[----:B------:R-:W-:-:S03]  /*298c0*/  MOV R17, R27 ;  /* 0x0000001b00117202 */ /* 0x000fc60000000f00 */
[----:B------:R-:W3:Y:S11]  /*298d0*/  LDL.LU R27, [R1+0x4f68] ;  /* 0x004f6800011b7983 */ /* 0x000ef60000300800 */
[----:B------:R-:W-:Y:S01]  /*298e0*/  IMAD.MOV.U32 R0, RZ, RZ, R12 ;  /* 0x000000ffff007224 */ /* 0x000fe200078e000c */
[----:B------:R-:W-:Y:S01]  /*298f0*/  MOV R11, R13 ;  /* 0x0000000d000b7202 */ /* 0x000fe20000000f00 */
[----:B------:R-:W-:Y:S01]  /*29900*/  IMAD.MOV.U32 R9, RZ, RZ, R15 ;  /* 0x000000ffff097224 */ /* 0x000fe200078e000f */
[----:B------:R-:W-:Y:S01]  /*29910*/  MOV R10, R14 ;  /* 0x0000000e000a7202 */ /* 0x000fe20000000f00 */
[----:B------:R-:W2:Y:S04]  /*29920*/  LDL.LU R12, [R1+0x150] ;  /* 0x00015000010c7983 */ /* 0x000ea80000300800 */
[----:B------:R-:W2:Y:S04]  /*29930*/  LDL.LU R13, [R1+0x154] ;  /* 0x00015400010d7983 */ /* 0x000ea80000300800 */
[----:B------:R-:W2:Y:S04]  /*29940*/  LDL.LU R14, [R1+0x158] ;  /* 0x00015800010e7983 */ /* 0x000ea80000300800 */
[----:B------:R-:W2:Y:S04]  /*29950*/  LDL.LU R15, [R1+0x15c] ;  /* 0x00015c00010f7983 */ /* 0x000ea80000300800 */
[----:B------:R0:W-:Y:S04]  /*29960*/  STL [R1+0x4f14], R9 ;  /* 0x004f140901007387 */ /* 0x0001e80000100800 */
[----:B------:R1:W-:Y:S04]  /*29970*/  STL [R1+0x4f10], R10 ;  /* 0x004f100a01007387 */ /* 0x0003e80000100800 */
[----:B------:R4:W-:Y:S04]  /*29980*/  STL [R1+0x4f0c], R11 ;  /* 0x004f0c0b01007387 */ /* 0x0009e80000100800 */
[----:B------:R-:W3:Y:S04]  /*29990*/  LDL.LU R8, [R1+0x180] ;  /* 0x0001800001087983 */ /* 0x000ee80000300800 */
[----:B0-----:R-:W3:Y:S04]  /*299a0*/  LDL.LU R9, [R1+0x184] ;  /* 0x0001840001097983 */ /* 0x001ee80000300800 */
[----:B-1----:R-:W3:Y:S04]  /*299b0*/  LDL.LU R10, [R1+0x188] ;  /* 0x00018800010a7983 */ /* 0x002ee80000300800 */
[----:B----4-:R-:W3:Y:S01]  /*299c0*/  LDL.LU R11, [R1+0x18c] ;  /* 0x00018c00010b7983 */ /* 0x010ee20000300800 */
[----:B------:R-:W-:Y:S01]  /*299d0*/  IMAD.MOV.U32 R3, RZ, RZ, R20 ;  /* 0x000000ffff037224 */ /* 0x000fe200078e0014 */
[----:B------:R-:W-:-:S02]  /*299e0*/  MOV R2, R21 ;  /* 0x0000001500027202 */ /* 0x000fc40000000f00 */
[----:B------:R-:W-:Y:S04]  /*299f0*/  STL [R1+0x4f08], R0 ;  /* 0x004f080001007387 */ /* 0x000fe80000100800 */
[----:B------:R-:W4:Y:S01]  /*29a00*/  LDL.LU.64 R22, [R1+0x4f60] ;  /* 0x004f600001167983 */ /* 0x000f220000300a00 */
[C---:B---3--:R-:W-:Y:S03]  /*29a10*/  HMMA.16816.F32 R8, R24.reuse, R20, R8 ;  /* 0x000000141808723c */ /* 0x048fe60000001808 */
[----:B------:R-:W4:Y:S11]  /*29a20*/  LDL.LU.64 R20, [R1+0x4f58] ;  /* 0x004f580001147983 */ /* 0x000f360000300a00 */
[----:B------:R-:W-:Y:S09]  /*29a30*/  @!UPT UIADD3 URZ, URZ, URZ, URZ ;  /* 0x0000003f3f3ff290 */ /* 0x000ff2000fffe03f */
[----:B------:R0:W-:Y:S04]  /*29a40*/  STL.64 [R1+0x60], R8 ;  /* 0x0000600801007387 */ /* 0x0001e80000100a00 */
[----:B------:R1:W-:Y:S01]  /*29a50*/  STL [R1+0x68], R10 ;  /* 0x0000680a01007387 */ /* 0x0003e20000100800 */
[----:B0-----:R-:W-:Y:S01]  /*29a60*/  MOV R8, R11 ;  /* 0x0000000b00087202 */ /* 0x001fe20000000f00 */
[----:B----4-:R-:W-:Y:S02]  /*29a70*/  HMMA.16816.F32 R16, R24, R16, R20 ;  /* 0x000000101810723c */ /* 0x010fe40000001814 */
[----:B------:R-:W3:Y:S11]  /*29a80*/  LDL.LU.64 R20, [R1+0x4f50] ;  /* 0x004f500001147983 */ /* 0x000ef60000300a00 */
[----:B------:R-:W-:Y:S11]  /*29a90*/  @!UPT UIADD3 URZ, URZ, URZ, URZ ;  /* 0x0000003f3f3ff290 */ /* 0x000ff6000fffe03f */
[----:B-1----:R-:W-:Y:S01]  /*29aa0*/  MOV R10, R17 ;  /* 0x00000011000a7202 */ /* 0x002fe20000000f00 */
[----:B------:R-:W-:Y:S01]  /*29ab0*/  IMAD.MOV.U32 R9, RZ, RZ, R16 ;  /* 0x000000ffff097224 */ /* 0x000fe200078e0010 */
[----:B------:R-:W-:-:S05]  /*29ac0*/  MOV R11, R18 ;  /* 0x00000012000b7202 */ /* 0x000fca0000000f00 */
[----:B------:R-:W-:Y:S04]  /*29ad0*/  STL.64 [R1+0x4f20], R10 ;  /* 0x004f200a01007387 */ /* 0x000fe80000100a00 */
[----:B------:R0:W-:Y:S04]  /*29ae0*/  STL.64 [R1+0x4f18], R8 ;  /* 0x004f180801007387 */ /* 0x0001e80000100a00 */
[----:B0-----:R-:W4:Y:S01]  /*29af0*/  LDL.LU.64 R8, [R1+0x40] ;  /* 0x0000400001087983 */ /* 0x001f220000300a00 */
[----:B------:R-:W-:Y:S02]  /*29b00*/  IMAD.MOV.U32 R0, RZ, RZ, R19 ;  /* 0x000000ffff007224 */ /* 0x000fe400078e0013 */
[C---:B---3--:R-:W-:Y:S01]  /*29b10*/  HMMA.16816.F32 R16, R24.reuse, R20, R4 ;  /* 0x000000141810723c */ /* 0x048fe20000001804 */
[----:B------:R-:W0:Y:S04]  /*29b20*/  LDSM.16.MT88.4 R4, [R29+0x22800] ;  /* 0x022800001d04783b */ /* 0x000e280000004200 */
[----:B----4-:R1:W-:Y:S04]  /*29b30*/  STL.64 [R1+0x4f30], R8 ;  /* 0x004f300801007387 */ /* 0x0103e80000100a00 */
[----:B-1----:R-:W3:Y:S04]  /*29b40*/  LDL.LU R8, [R1+0x140] ;  /* 0x0001400001087983 */ /* 0x002ee80000300800 */
[----:B------:R-:W3:Y:S04]  /*29b50*/  LDL.LU R9, [R1+0x144] ;  /* 0x0001440001097983 */ /* 0x000ee80000300800 */
[----:B------:R-:W3:Y:S04]  /*29b60*/  LDL.LU R10, [R1+0x148] ;  /* 0x00014800010a7983 */ /* 0x000ee80000300800 */
[----:B------:R-:W3:Y:S04]  /*29b70*/  LDL.LU R11, [R1+0x14c] ;  /* 0x00014c00010b7983 */ /* 0x000ee80000300800 */
[----:B------:R1:W-:Y:S04]  /*29b80*/  STL.64 [R1+0x4f28], R20 ;  /* 0x004f281401007387 */ /* 0x0003e80000100a00 */
[----:B-1----:R-:W4:Y:S04]  /*29b90*/  LDL.LU R20, [R1+0x120] ;  /* 0x0001200001147983 */ /* 0x002f280000300800 */
[----:B------:R-:W4:Y:S04]  /*29ba0*/  LDL.LU R21, [R1+0x124] ;  /* 0x0001240001157983 */ /* 0x000f280000300800 */
[----:B------:R-:W4:Y:S04]  /*29bb0*/  LDL.LU R22, [R1+0x128] ;  /* 0x0001280001167983 */ /* 0x000f280000300800 */
[----:B------:R-:W4:Y:S04]  /*29bc0*/  LDL.LU R23, [R1+0x12c] ;  /* 0x00012c0001177983 */ /* 0x000f280000300800 */
[----:B------:R-:W-:Y:S04]  /*29bd0*/  STL.64 [R1+0x4e30], R18 ;  /* 0x004e301201007387 */ /* 0x000fe80000100a00 */
[----:B------:R1:W-:Y:S04]  /*29be0*/  STL.64 [R1+0x4e28], R16 ;  /* 0x004e281001007387 */ /* 0x0003e80000100a00 */
[----:B-1----:R-:W2:Y:S04]  /*29bf0*/  LDL.LU R16, [R1+0x110] ;  /* 0x0001100001107983 */ /* 0x002ea80000300800 */
[----:B------:R-:W2:Y:S04]  /*29c00*/  LDL.LU R17, [R1+0x114] ;  /* 0x0001140001117983 */ /* 0x000ea80000300800 */
[----:B------:R-:W2:Y:S04]  /*29c10*/  LDL.LU R18, [R1+0x118] ;  /* 0x0001180001127983 */ /* 0x000ea80000300800 */
[----:B------:R-:W2:Y:S04]  /*29c20*/  LDL.LU R19, [R1+0x11c] ;  /* 0x00011c0001137983 */ /* 0x000ea80000300800 */
[----:B0-----:R0:W-:Y:S04]  /*29c30*/  STL.64 [R1], R4 ;  /* 0x0000000401007387 */ /* 0x0011e80000100a00 */
[----:B------:R-:W-:Y:S04]  /*29c40*/  STL.64 [R1+0x8], R6 ;  /* 0x0000080601007387 */ /* 0x000fe80000100a00 */
[----:B0-----:R-:W2:Y:S04]  /*29c50*/  LDL.LU.64 R4, [R1+0x4f48] ;  /* 0x004f480001047983 */ /* 0x001ea80000300a00 */
[----:B------:R-:W-:Y:S01]  /*29c60*/  STL [R1+0x4dd8], R29 ;  /* 0x004dd81d01007387 */ /* 0x000fe20000100800 */
[----:B--2---:R-:W-:Y:S03]  /*29c70*/  HMMA.16816.F32 R24, R24, R4, R12 ;  /* 0x000000041818723c */ /* 0x004fe6000000180c */
[----:B------:R-:W3:Y:S04]  /*29c80*/  LDL.LU.64 R14, [R1+0x4f40] ;  /* 0x004f4000010e7983 */ /* 0x000ee80000300a00 */
[----:B------:R-:W3:Y:S11]  /*29c90*/  LDL.LU.64 R12, [R1+0x4f38] ;  /* 0x004f3800010c7983 */ /* 0x000ef60000300a00 */
[----:B------:R-:W-:Y:S05]  /*29ca0*/  @!UPT UIADD3 URZ, URZ, URZ, URZ ;  /* 0x0000003f3f3ff290 */ /* 0x000fea000fffe03f */
[----:B------:R0:W-:Y:S04]  /*29cb0*/  STL.64 [R1+0x4e40], R26 ;  /* 0x004e401a01007387 */ /* 0x0001e80000100a00 */
[----:B------:R1:W-:Y:S04]  /*29cc0*/  STL.64 [R1+0x4e38], R24 ;  /* 0x004e381801007387 */ /* 0x0003e80000100a00 */
[----:B0-----:R-:W2:Y:S01]  /*29cd0*/  LDL R26, [R1+0x58] ;  /* 0x00005800011a7983 */ /* 0x001ea20000100800 */
[----:B-1----:R-:W-:Y:S02]  /*29ce0*/  MOV R24, R3 ;  /* 0x0000000300187202 */ /* 0x002fe40000000f00 */
[----:B------:R-:W-:-:S07]  /*29cf0*/  MOV R25, R2 ;  /* 0x0000000200197202 */ /* 0x000fce0000000f00 */
[----:B---3--:R-:W-:Y:S11]  /*29d00*/  HMMA.16816.F32 R8, R12, R24, R8 ;  /* 0x000000180c08723c */ /* 0x008ff60000001808 */
[----:B------:R-:W-:Y:S11]  /*29d10*/  @!UPT UIADD3 URZ, URZ, URZ, URZ ;  /* 0x0000003f3f3ff290 */ /* 0x000ff6000fffe03f */
[----:B------:R-:W-:Y:S01]  /*29d20*/  @!UPT UIADD3 URZ, URZ, URZ, URZ ;  /* 0x0000003f3f3ff290 */ /* 0x000fe2000fffe03f */
[----:B------:R0:W-:Y:S01]  /*29d30*/  STL [R1+0x170], R8 ;  /* 0x0001700801007387 */ /* 0x0001e20000100800 */
[----:B------:R-:W-:-:S03]  /*29d40*/  MOV R3, R9 ;  /* 0x0000000900037202 */ /* 0x000fc60000000f00 */
[----:B0-----:R-:W4:Y:S01]  /*29d50*/  LDL.LU.64 R8, [R1+0x4f30] ;  /* 0x004f300001087983 */ /* 0x001f220000300a00 */
[----:B------:R-:W-:Y:S01]  /*29d60*/  IMAD.MOV.U32 R27, RZ, RZ, R28 ;  /* 0x000000ffff1b7224 */ /* 0x000fe200078e001c */
[----:B------:R-:W-:Y:S01]  /*29d70*/  MOV R2, R10 ;  /* 0x0000000a00027202 */ /* 0x000fe20000000f00 */
[----:B------:R-:W-:Y:S01]  /*29d80*/  IMAD.MOV.U32 R28, RZ, RZ, R11 ;  /* 0x000000ffff1c7224 */ /* 0x000fe200078e000b */
[C---:B----4-:R-:W-:Y:S11]  /*29d90*/  HMMA.16816.F32 R20, R12.reuse, R8, R20 ;  /* 0x000000080c14723c */ /* 0x050ff60000001814 */
[----:B------:R-:W-:Y:S11]  /*29da0*/  @!UPT UIADD3 URZ, URZ, URZ, URZ ;  /* 0x0000003f3f3ff290 */ /* 0x000ff6000fffe03f */
[----:B------:R-:W-:Y:S01]  /*29db0*/  @!UPT UIADD3 URZ, URZ, URZ, URZ ;  /* 0x0000003f3f3ff290 */ /* 0x000fe2000fffe03f */
[----:B------:R0:W-:Y:S04]  /*29dc0*/  STL.64 [R1+0x160], R20 ;  /* 0x0001601401007387 */ /* 0x0001e80000100a00 */
[----:B------:R-:W-:Y:S04]  /*29dd0*/  STL.64 [R1+0x168], R22 ;  /* 0x0001681601007387 */ /* 0x000fe80000100a00 */
[----:B0-----:R-:W3:Y:S01]  /*29de0*/  LDL.LU.64 R20, [R1+0x4f28] ;  /* 0x004f280001147983 */ /* 0x001ee20000300a00 */
[----:B------:R-:W-:Y:S02]  /*29df0*/  MOV R7, R8 ;  /* 0x0000000800077202 */ /* 0x000fe40000000f00 */
[----:B------:R-:W-:Y:S01]  /*29e00*/  MOV R6, R9 ;  /* 0x0000000900067202 */ /* 0x000fe20000000f00 */
[----:B------:R-:W4:Y:S04]  /*29e10*/  LDL.LU.64 R10, [R1+0x4f20] ;  /* 0x004f2000010a7983 */ /* 0x000f280000300a00 */
[----:B------:R-:W2:Y:S01]  /*29e20*/  LDL.LU.64 R8, [R1+0x4f18] ;  /* 0x004f180001087983 */ /* 0x000ea20000300a00 */
[----:B---3--:R-:W-:Y:S03]  /*29e30*/  HMMA.16816.F32 R16, R12, R20, R16 ;  /* 0x000000140c10723c */ /* 0x008fe60000001810 */
[----:B------:R0:W-:Y:S04]  /*29e40*/  STL.64 [R1+0x4ed0], R20 ;  /* 0x004ed01401007387 */ /* 0x0001e80000100a00 */
[----:B0-----:R-:W3:Y:S11]  /*29e50*/  LDL.LU R20, [R1+0xf0] ;  /* 0x0000f00001147983 */ /* 0x001ef60000300800 */
[----:B------:R-:W-:Y:S05]  /*29e60*/  @!UPT UIADD3 URZ, URZ, URZ, URZ ;  /* 0x0000003f3f3ff290 */ /* 0x000fea000fffe03f */
[----:B------:R2:W-:Y:S04]  /*29e70*/  STL.64 [R1+0x150], R16 ;  /* 0x0001501001007387 */ /* 0x0005e80000100a00 */
[----:B------:R0:W-:Y:S04]  /*29e80*/  STL.64 [R1+0x158], R18 ;  /* 0x0001581201007387 */ /* 0x0001e80000100a00 */
[----:B------:R-:W3:Y:S04]  /*29e90*/  LDL.LU R21, [R1+0xf4] ;  /* 0x0000f40001157983 */ /* 0x000ee80000300800 */
[----:B------:R-:W3:Y:S01]  /*29ea0*/  LDL.LU R22, [R1+0xf8] ;  /* 0x0000f80001167983 */ /* 0x000ee20000300800 */
[----:B--2---:R-:W-:Y:S01]  /*29eb0*/  IMAD.MOV.U32 R16, RZ, RZ, R9 ;  /* 0x000000ffff107224 */ /* 0x004fe200078e0009 */
[----:B----4-:R-:W-:-:S02]  /*29ec0*/  MOV R17, R10 ;  /* 0x0000000a00117202 */ /* 0x010fc40000000f00 */
[----:B------:R-:W3:Y:S01]  /*29ed0*/  LDL.LU R23, [R1+0xfc] ;  /* 0x0000fc0001177983 */ /* 0x000ee20000300800 */
[----:B0-----:R-:W-:Y:S01]  /*29ee0*/  MOV R18, R11 ;  /* 0x0000000b00127202 */ /* 0x001fe20000000f00 */
[----:B------:R-:W-:Y:S02]  /*29ef0*/  IMAD.MOV.U32 R19, RZ, RZ, R0 ;  /* 0x000000ffff137224 */ /* 0x000fe400078e0000 */
[----:B------:R-:W2:Y:S04]  /*29f00*/  LDL.LU R9, [R1+0x4f14] ;  /* 0x004f140001097983 */ /* 0x000ea80000300800 */
[----:B------:R-:W4:Y:S04]  /*29f10*/  LDL.LU R10, [R1+0x4f10] ;  /* 0x004f1000010a7983 */ /* 0x000f280000300800 */
[----:B------:R-:W2:Y:S04]  /*29f20*/  LDL.LU R11, [R1+0x4f0c] ;  /* 0x004f0c00010b7983 */ /* 0x000ea80000300800 */
[----:B------:R-:W2:Y:S04]  /*29f30*/  LDL.LU R0, [R1+0x4f08] ;  /* 0x004f080001007983 */ /* 0x000ea80000300800 */
[----:B------:R-:W-:Y:S04]  /*29f40*/  STL.64 [R1+0x4e50], R18 ;  /* 0x004e501201007387 */ /* 0x000fe80000100a00 */
[----:B------:R0:W-:Y:S04]  /*29f50*/  STL.64 [R1+0x4e48], R16 ;  /* 0x004e481001007387 */ /* 0x0001e80000100a00 */
[----:B0-----:R-:W2:Y:S04]  /*29f60*/  LDL.LU R16, [R1+0x60] ;  /* 0x0000600001107983 */ /* 0x001ea80000300800 */
[----:B------:R-:W2:Y:S04]  /*29f70*/  LDL.LU R17, [R1+0x64] ;  /* 0x0000640001117983 */ /* 0x000ea80000300800 */
[----:B------:R-:W2:Y:S01]  /*29f80*/  LDL.LU R18, [R1+0x68] ;  /* 0x0000680001127983 */ /* 0x000ea20000300800 */
[----:B------:R-:W-:-:S03]  /*29f90*/  MOV R19, R8 ;  /* 0x0000000800137202 */ /* 0x000fc60000000f00 */
[----:B------:R-:W3:Y:S04]  /*29fa0*/  LDL.LU R8, [R1+0x4f04] ;  /* 0x004f040001087983 */ /* 0x000ee80000300800 */
[----:B--2---:R-:W-:Y:S04]  /*29fb0*/  STL.64 [R1+0x4e70], R18 ;  /* 0x004e701201007387 */ /* 0x004fe80000100a00 */
[----:B------:R0:W-:Y:S04]  /*29fc0*/  STL.64 [R1+0x4e68], R16 ;  /* 0x004e681001007387 */ /* 0x0001e80000100a00 */
[----:B0-----:R-:W2:Y:S04]  /*29fd0*/  LDL.LU R16, [R1+0x80] ;  /* 0x0000800001107983 */ /* 0x001ea80000300800 */
[----:B------:R-:W2:Y:S04]  /*29fe0*/  LDL.LU R17, [R1+0x84] ;  /* 0x0000840001117983 */ /* 0x000ea80000300800 */
[----:B------:R-:W2:Y:S04]  /*29ff0*/  LDL.LU R18, [R1+0x88] ;  /* 0x0000880001127983 */ /* 0x000ea80000300800 */
[----:B------:R-:W2:Y:S01]  /*2a000*/  LDL.LU R19, [R1+0x8c] ;  /* 0x00008c0001137983 */ /* 0x000ea20000300800 */
[----:B---3--:R-:W-:Y:S11]  /*2a010*/  HMMA.16816.F32 R20, R12, R4, R20 ;  /* 0x000000040c14723c */ /* 0x008ff60000001814 */
[----:B------:R-:W-:Y:S11]  /*2a020*/  @!UPT UIADD3 URZ, URZ, URZ, URZ ;  /* 0x0000003f3f3ff290 */ /* 0x000ff6000fffe03f */
[----:B------:R-:W-:Y:S02]  /*2a030*/  @!UPT UIADD3 URZ, URZ, URZ, URZ ;  /* 0x0000003f3f3ff290 */ /* 0x000fe4000fffe03f */
[----:B------:R-:W-:Y:S01]  /*2a040*/  MOV R15, R20 ;  /* 0x00000014000f7202 */ /* 0x000fe20000000f00 */
[----:B------:R-:W-:Y:S01]  /*2a050*/  IMAD.MOV.U32 R13, RZ, RZ, R22 ;  /* 0x000000ffff0d7224 */ /* 0x000fe200078e0016 */
[----:B------:R-:W-:Y:S02]  /*2a060*/  MOV R14, R21 ;  /* 0x00000015000e7202 */ /* 0x000fe40000000f00 */
[----:B------:R-:W-:Y:S01]  /*2a070*/  MOV R12, R23 ;  /* 0x00000017000c7202 */ /* 0x000fe20000000f00 */
[----:B--2---:R-:W-:Y:S04]  /*2a080*/  STL.64 [R1+0x4e80], R18 ;  /* 0x004e801201007387 */ /* 0x004fe80000100a00 */
[----:B------:R0:W-:Y:S02]  /*2a090*/  STL.64 [R1+0x4e78], R16 ;  /* 0x004e781001007387 */ /* 0x0001e40000100a00 */
[----:B0-----:R-:W-:Y:S01]  /*2a0a0*/  MOV R16, R7 ;  /* 0x0000000700107202 */ /* 0x001fe20000000f00 */
[----:B------:R-:W-:-:S05]  /*2a0b0*/  IMAD.MOV.U32 R17, RZ, RZ, R6 ;  /* 0x000000ffff117224 */ /* 0x000fca00078e0006 */
[----:B------:R0:W-:Y:S04]  /*2a0c0*/  STL.64 [R1+0x4ed8], R16 ;  /* 0x004ed81001007387 */ /* 0x0001e80000100a00 */
        /* <DEDUP_REMOVED lines=8> */
[----:B------:R0:W-:Y:S04]  /*2a150*/  STL.64 [R1+0x4ec8], R4 ;  /* 0x004ec80401007387 */ /* 0x0001e80000100a00 */
[----:B0-----:R-:W2:Y:S04]  /*2a160*/  LDL.LU R4, [R1+0xc0] ;  /* 0x0000c00001047983 */ /* 0x001ea80000300800 */
[----:B------:R-:W2:Y:S04]  /*2a170*/  LDL.LU R5, [R1+0xc4] ;  /* 0x0000c40001057983 */ /* 0x000ea80000300800 */
[----:B------:R-:W2:Y:S04]  /*2a180*/  LDL.LU R6, [R1+0xc8] ;  /* 0x0000c80001067983 */ /* 0x000ea80000300800 */
[----:B------:R-:W2:Y:S04]  /*2a190*/  LDL.LU R7, [R1+0xcc] ;  /* 0x0000cc0001077983 */ /* 0x000ea80000300800 */
[----:B------:R0:W-:Y:S04]  /*2a1a0*/  STL [R1+0x4de8], R12 ;  /* 0x004de80c01007387 */ /* 0x0001e80000100800 */
[----:B------:R4:W-:Y:S04]  /*2a1b0*/  STL [R1+0x4de4], R14 ;  /* 0x004de40e01007387 */ /* 0x0009e80000100800 */
[----:B------:R1:W-:Y:S01]  /*2a1c0*/  STL [R1+0x4de0], R15 ;  /* 0x004de00f01007387 */ /* 0x0003e20000100800 */
[----:B0-----:R-:W-:-:S03]  /*2a1d0*/  MOV R12, R0 ;  /* 0x00000000000c7202 */ /* 0x001fc60000000f00 */
[----:B------:R0:W-:Y:S01]  /*2a1e0*/  STL [R1+0x4ddc], R13 ;  /* 0x004ddc0d01007387 */ /* 0x0001e20000100800 */
[----:B----4-:R-:W-:-:S03]  /*2a1f0*/  MOV R14, R10 ;  /* 0x0000000a000e7202 */ /* 0x010fc60000000f00 */
[----:B------:R-:W4:Y:S01]  /*2a200*/  LDL.LU R0, [R1+0x4f00] ;  /* 0x004f000001007983 */ /* 0x000f220000300800 */
[----:B-1----:R-:W-:Y:S01]  /*2a210*/  MOV R15, R9 ;  /* 0x00000009000f7202 */ /* 0x002fe20000000f00 */
[----:B0-----:R-:W-:Y:S02]  /*2a220*/  IMAD.MOV.U32 R13, RZ, RZ, R11 ;  /* 0x000000ffff0d7224 */ /* 0x001fe400078e000b */
[----:B------:R-:W2:Y:S04]  /*2a230*/  LDL.LU R11, [R1+0x4efc] ;  /* 0x004efc00010b7983 */ /* 0x000ea80000300800 */
[----:B------:R-:W2:Y:S04]  /*2a240*/  LDL.LU R10, [R1+0x4ef8] ;  /* 0x004ef800010a7983 */ /* 0x000ea80000300800 */
[----:B------:R-:W2:Y:S04]  /*2a250*/  LDL.LU R9, [R1+0x4ef4] ;  /* 0x004ef40001097983 */ /* 0x000ea80000300800 */
[----:B------:R-:W-:Y:S04]  /*2a260*/  STL.64 [R1+0x4e90], R14 ;  /* 0x004e900e01007387 */ /* 0x000fe80000100a00 */
[----:B------:R0:W-:Y:S04]  /*2a270*/  STL.64 [R1+0x4e88], R12 ;  /* 0x004e880c01007387 */ /* 0x0001e80000100a00 */
[----:B0-----:R-:W2:Y:S04]  /*2a280*/  LDL.LU R12, [R1+0x90] ;  /* 0x00009000010c7983 */ /* 0x001ea80000300800 */
[----:B------:R-:W2:Y:S04]  /*2a290*/  LDL.LU R13, [R1+0x94] ;  /* 0x00009400010d7983 */ /* 0x000ea80000300800 */
[----:B------:R-:W2:Y:S01]  /*2a2a0*/  LDL.LU R14, [R1+0x98] ;  /* 0x00009800010e7983 */ /* 0x000ea20000300800 */
[----:B------:R-:W-:-:S03]  /*2a2b0*/  IMAD.MOV.U32 R15, RZ, RZ, R8 ;  /* 0x000000ffff0f7224 */ /* 0x000fc600078e0008 */
[----:B------:R-:W3:Y:S04]  /*2a2c0*/  LDL.LU R8, [R1+0x4ef0] ;  /* 0x004ef00001087983 */ /* 0x000ee80000300800 */
[----:B--2---:R0:W-:Y:S04]  /*2a2d0*/  STL.64 [R1+0x4ea0], R14 ;  /* 0x004ea00e01007387 */ /* 0x0041e80000100a00 */
[----:B------:R1:W-:Y:S01]  /*2a2e0*/  STL.64 [R1+0x4e98], R12 ;  /* 0x004e980c01007387 */ /* 0x0003e20000100a00 */
[----:B0-----:R-:W-:Y:S01]  /*2a2f0*/  IMAD.MOV.U32 R14, RZ, RZ, R11 ;  /* 0x000000ffff0e7224 */ /* 0x001fe200078e000b */
[----:B-1----:R-:W-:-:S02]  /*2a300*/  MOV R12, R9 ;  /* 0x00000009000c7202 */ /* 0x002fc40000000f00 */
[----:B------:R-:W3:Y:S01]  /*2a310*/  LDL.LU R9, [R1+0x4eec] ;  /* 0x004eec0001097983 */ /* 0x000ee20000300800 */
[----:B------:R-:W-:-:S03]  /*2a320*/  MOV R13, R10 ;  /* 0x0000000a000d7202 */ /* 0x000fc60000000f00 */
[----:B------:R-:W3:Y:S04]  /*2a330*/  LDL.LU R10, [R1+0x4ee8] ;  /* 0x004ee800010a7983 */ /* 0x000ee80000300800 */
[----:B------:R-:W3:Y:S01]  /*2a340*/  LDL.LU R11, [R1+0x4ee4] ;  /* 0x004ee400010b7983 */ /* 0x000ee20000300800 */
[----:B----4-:R-:W-:-:S03]  /*2a350*/  MOV R15, R0 ;  /* 0x00000000000f7202 */ /* 0x010fc60000000f00 */
[----:B------:R-:W2:Y:S04]  /*2a360*/  LDL.LU R0, [R1+0x4ee0] ;  /* 0x004ee00001007983 */ /* 0x000ea80000300800 */
[----:B------:R-:W-:Y:S04]  /*2a370*/  STL.64 [R1+0x4ec0], R14 ;  /* 0x004ec00e01007387 */ /* 0x000fe80000100a00 */
[----:B------:R0:W-:Y:S04]  /*2a380*/  STL.64 [R1+0x4eb8], R12 ;  /* 0x004eb80c01007387 */ /* 0x0001e80000100a00 */
[----:B0-----:R-:W4:Y:S04]  /*2a390*/  LDL.LU R12, [R1+0xb0] ;  /* 0x0000b000010c7983 */ /* 0x001f280000300800 */
[----:B------:R-:W4:Y:S04]  /*2a3a0*/  LDL.LU R13, [R1+0xb4] ;  /* 0x0000b400010d7983 */ /* 0x000f280000300800 */
[----:B------:R-:W4:Y:S04]  /*2a3b0*/  LDL.LU R14, [R1+0xb8] ;  /* 0x0000b800010e7983 */ /* 0x000f280000300800 */
[----:B------:R-:W4:Y:S01]  /*2a3c0*/  LDL.LU R15, [R1+0xbc] ;  /* 0x0000bc00010f7983 */ /* 0x000f220000300800 */
[C---:B---3--:R-:W-:Y:S11]  /*2a3d0*/  HMMA.16816.F32 R16, R8.reuse, R24, R16 ;  /* 0x000000180810723c */ /* 0x048ff60000001810 */
[----:B------:R-:W-:Y:S11]  /*2a3e0*/  @!UPT UIADD3 URZ, URZ, URZ, URZ ;  /* 0x0000003f3f3ff290 */ /* 0x000ff6000fffe03f */
[----:B------:R-:W-:Y:S01]  /*2a3f0*/  @!UPT UIADD3 URZ, URZ, URZ, URZ ;  /* 0x0000003f3f3ff290 */ /* 0x000fe2000fffe03f */
[----:B------:R0:W-:Y:S04]  /*2a400*/  STL.64 [R1+0x130], R16 ;  /* 0x0001301001007387 */ /* 0x0001e80000100a00 */
[----:B------:R-:W-:Y:S04]  /*2a410*/  STL.64 [R1+0x138], R18 ;  /* 0x0001381201007387 */ /* 0x000fe80000100a00 */
[----:B0-----:R-:W3:Y:S02]  /*2a420*/  LDL.LU.64 R16, [R1+0x4ed8] ;  /* 0x004ed80001107983 */ /* 0x001ee40000300a00 */
        /* <DEDUP_REMOVED lines=10> */
[----:B------:R1:W-:Y:S04]  /*2a4d0*/  STL.64 [R1+0x118], R6 ;  /* 0x0001180601007387 */ /* 0x0003e80000100a00 */
[----:B0-----:R-:W4:Y:S02]  /*2a4e0*/  LDL.LU.64 R4, [R1+0x4ec8] ;  /* 0x004ec80001047983 */ /* 0x001f240000300a00 */
[----:B----4-:R-:W-:Y:S02]  /*2a4f0*/  HMMA.16816.F32 R8, R8, R4, R12 ;  /* 0x000000040808723c */ /* 0x010fe4000000180c */
[----:B------:R-:W3:Y:S04]  /*2a500*/  LDL.LU.64 R14, [R1+0x4ec0] ;  /* 0x004ec000010e7983 */ /* 0x000ee80000300a00 */
[----:B------:R-:W3:Y:S04]  /*2a510*/  LDL.LU.64 R12, [R1+0x4eb8] ;  /* 0x004eb800010c7983 */ /* 0x000ee80000300a00 */
[----:B-1----:R-:W3:Y:S04]  /*2a520*/  LDL.LU.64 R6, [R1+0x4eb0] ;  /* 0x004eb00001067983 */ /* 0x002ee80000300a00 */
[----:B------:R-:W3:Y:S09]  /*2a530*/  LDL.LU.64 R4, [R1+0x4ea8] ;  /* 0x004ea80001047983 */ /* 0x000ef20000300a00 */
[----:B------:R0:W-:Y:S04]  /*2a540*/  STL.64 [R1+0x100], R8 ;  /* 0x0001000801007387 */ /* 0x0001e80000100a00 */
[----:B------:R1:W-:Y:S04]  /*2a550*/  STL.64 [R1+0x108], R10 ;  /* 0x0001080a01007387 */ /* 0x0003e80000100a00 */
[----:B0-----:R-:W4:Y:S04]  /*2a560*/  LDL.LU.64 R8, [R1+0x20] ;  /* 0x0000200001087983 */ /* 0x001f280000300a00 */
[----:B-1----:R-:W2:Y:S01]  /*2a570*/  LDL.LU.64 R10, [R1+0x28] ;  /* 0x00002800010a7983 */ /* 0x002ea20000300a00 */
[C---:B---3--:R-:W-:Y:S11]  /*2a580*/  HMMA.16816.F32 R12, R4.reuse, R24, R12 ;  /* 0x00000018040c723c */ /* 0x048ff6000000180c */
[----:B------:R-:W-:Y:S11]  /*2a590*/  @!UPT UIADD3 URZ, URZ, URZ, URZ ;  /* 0x0000003f3f3ff290 */ /* 0x000ff6000fffe03f */
[----:B------:R-:W-:Y:S01]  /*2a5a0*/  @!UPT UIADD3 URZ, URZ, URZ, URZ ;  /* 0x0000003f3f3ff290 */ /* 0x000fe2000fffe03f */
[----:B------:R-:W-:Y:S04]  /*2a5b0*/  STL.64 [R1+0xf0], R12 ;  /* 0x0000f00c01007387 */ /* 0x000fe80000100a00 */
[----:B------:R0:W-:Y:S04]  /*2a5c0*/  STL.64 [R1+0xf8], R14 ;  /* 0x0000f80e01007387 */ /* 0x0001e80000100a00 */
[----:B0-----:R-:W3:Y:S04]  /*2a5d0*/  LDL.LU.64 R14, [R1+0x4ea0] ;  /* 0x004ea000010e7983 */ /* 0x001ee80000300a00 */
[----:B------:R-:W3:Y:S02]  /*2a5e0*/  LDL.LU.64 R12, [R1+0x4e98] ;  /* 0x004e9800010c7983 */ /* 0x000ee40000300a00 */
[C---:B---3--:R-:W-:Y:S02]  /*2a5f0*/  HMMA.16816.F32 R16, R4.reuse, R16, R12 ;  /* 0x000000100410723c */ /* 0x048fe4000000180c */
[----:B------:R-:W4:Y:S04]  /*2a600*/  LDL.LU.64 R14, [R1+0x4e90] ;  /* 0x004e9000010e7983 */ /* 0x000f280000300a00 */
[----:B------:R-:W4:Y:S11]  /*2a610*/  LDL.LU.64 R12, [R1+0x4e88] ;  /* 0x004e8800010c7983 */ /* 0x000f360000300a00 */
[----:B------:R-:W-:Y:S06]  /*2a620*/  @!UPT UIADD3 URZ, URZ, URZ, URZ ;  /* 0x0000003f3f3ff290 */ /* 0x000fec000fffe03f */
[----:B------:R-:W-:Y:S04]  /*2a630*/  STL.64 [R1+0xe0], R16 ;  /* 0x0000e01001007387 */ /* 0x000fe80000100a00 */
[----:B------:R0:W-:Y:S04]  /*2a640*/  STL.64 [R1+0xe8], R18 ;  /* 0x0000e81201007387 */ /* 0x0001e80000100a00 */
[----:B0-----:R-:W3:Y:S04]  /*2a650*/  LDL.LU.64 R18, [R1+0x4e80] ;  /* 0x004e800001127983 */ /* 0x001ee80000300a00 */
[----:B------:R-:W3:Y:S02]  /*2a660*/  LDL.LU.64 R16, [R1+0x4e78] ;  /* 0x004e780001107983 */ /* 0x000ee40000300a00 */
[C---:B---3--:R-:W-:Y:S02]  /*2a670*/  HMMA.16816.F32 R20, R4.reuse, R20, R16 ;  /* 0x000000140414723c */ /* 0x048fe40000001810 */
[----:B------:R-:W3:Y:S04]  /*2a680*/  LDL.LU.64 R18, [R1+0x4e70] ;  /* 0x004e700001127983 */ /* 0x000ee80000300a00 */
[----:B------:R-:W3:Y:S11]  /*2a690*/  LDL.LU.64 R16, [R1+0x4e68] ;  /* 0x004e680001107983 */ /* 0x000ef60000300a00 */
[----:B------:R-:W-:Y:S06]  /*2a6a0*/  @!UPT UIADD3 URZ, URZ, URZ, URZ ;  /* 0x0000003f3f3ff290 */ /* 0x000fec000fffe03f */
[----:B------:R-:W-:Y:S04]  /*2a6b0*/  STL.64 [R1+0xd0], R20 ;  /* 0x0000d01401007387 */ /* 0x000fe80000100a00 */
[----:B------:R0:W-:Y:S04]  /*2a6c0*/  STL.64 [R1+0xd8], R22 ;  /* 0x0000d81601007387 */ /* 0x0001e80000100a00 */
[----:B0-----:R-:W3:Y:S04]  /*2a6d0*/  LDL.LU.64 R22, [R1+0x4e60] ;  /* 0x004e600001167983 */ /* 0x001ee80000300a00 */
[----:B------:R-:W3:Y:S01]  /*2a6e0*/  LDL.LU.64 R20, [R1+0x4e58] ;  /* 0x004e580001147983 */ /* 0x000ee20000300a00 */
[----:B----4-:R-:W-:Y:S11]  /*2a6f0*/  HMMA.16816.F32 R4, R4, R8, R12 ;  /* 0x000000080404723c */ /* 0x010ff6000000180c */
[----:B------:R-:W-:Y:S11]  /*2a700*/  @!UPT UIADD3 URZ, URZ, URZ, URZ ;  /* 0x0000003f3f3ff290 */ /* 0x000ff6000fffe03f */
[----:B------:R-:W-:Y:S02]  /*2a710*/  @!UPT UIADD3 URZ, URZ, URZ, URZ ;  /* 0x0000003f3f3ff290 */ /* 0x000fe4000fffe03f */
[----:B------:R-:W-:Y:S01]  /*2a720*/  MOV R13, R7 ;  /* 0x00000007000d7202 */ /* 0x000fe20000000f00 */
[----:B------:R-:W-:Y:S01]  /*2a730*/  IMAD.MOV.U32 R14, RZ, RZ, R5 ;  /* 0x000000ffff0e7224 */ /* 0x000fe200078e0005 */
[----:B------:R-:W-:Y:S02]  /*2a740*/  MOV R15, R6 ;  /* 0x00000006000f7202 */ /* 0x000fe40000000f00 */
[----:B------:R-:W-:Y:S01]  /*2a750*/  MOV R12, R4 ;  /* 0x00000004000c7202 */ /* 0x000fe20000000f00 */
[----:B------:R-:W4:Y:S04]  /*2a760*/  LDL.64 R6, [R1+0x38] ;  /* 0x0000380001067983 */ /* 0x000f280000100a00 */
[----:B------:R-:W-:Y:S04]  /*2a770*/  STL [R1+0x4df8], R13 ;  /* 0x004df80d01007387 */ /* 0x000fe80000100800 */
[----:B------:R0:W-:Y:S04]  /*2a780*/  STL [R1+0x4df4], R15 ;  /* 0x004df40f01007387 */ /* 0x0001e80000100800 */
[----:B------:R1:W-:Y:S04]  /*2a790*/  STL [R1+0x4df0], R14 ;  /* 0x004df00e01007387 */ /* 0x0003e80000100800 */
[----:B------:R-:W-:Y:S04]  /*2a7a0*/  STL [R1+0x4dec], R12 ;  /* 0x004dec0c01007387 */ /* 0x000fe80000100800 */
[----:B0-----:R-:W2:Y:S04]  /*2a7b0*/  LDL R15, [R1+0x4c] ;  /* 0x00004c00010f7983 */ /* 0x001ea80000100800 */
[----:B-1----:R-:W2:Y:S01]  /*2a7c0*/  LDL R14, [R1+0x48] ;  /* 0x00004800010e7983 */ /* 0x002ea20000100800 */
[C---:B---3--:R-:W-:Y:S03]  /*2a7d0*/  HMMA.16816.F32 R24, R20.reuse, R26, R16 ;  /* 0x0000001a1418723c */ /* 0x048fe60000001810 */
[----:B------:R-:W2:Y:S04]  /*2a7e0*/  LDL.LU.64 R18, [R1+0x4e50] ;  /* 0x004e500001127983 */ /* 0x000ea80000300a00 */
[----:B------:R-:W2:Y:S11]  /*2a7f0*/  LDL.LU.64 R16, [R1+0x4e48] ;  /* 0x004e480001107983 */ /* 0x000eb60000300a00 */
[----:B------:R-:W-:Y:S05]  /*2a800*/  @!UPT UIADD3 URZ, URZ, URZ, URZ ;  /* 0x0000003f3f3ff290 */ /* 0x000fea000fffe03f */
[----:B------:R-:W-:Y:S04]  /*2a810*/  STL.64 [R1+0xb0], R24 ;  /* 0x0000b01801007387 */ /* 0x000fe80000100a00 */
[----:B------:R0:W-:Y:S04]  /*2a820*/  STL.64 [R1+0xb8], R26 ;  /* 0x0000b81a01007387 */ /* 0x0001e80000100a00 */
[----:B0-----:R-:W3:Y:S04]  /*2a830*/  LDL.LU.64 R26, [R1+0x4e40] ;  /* 0x004e4000011a7983 */ /* 0x001ee80000300a00 */
[----:B------:R-:W3:Y:S01]  /*2a840*/  LDL.LU.64 R24, [R1+0x4e38] ;  /* 0x004e380001187983 */ /* 0x000ee20000300a00 */
[C---:B--2---:R-:W-:Y:S03]  /*2a850*/  HMMA.16816.F32 R12, R20.reuse, R14, R16 ;  /* 0x0000000e140c723c */ /* 0x044fe60000001810 */
[----:B------:R-:W2:Y:S04]  /*2a860*/  LDL.LU.64 R18, [R1+0x4e30] ;  /* 0x004e300001127983 */ /* 0x000ea80000300a00 */
[----:B------:R-:W2:Y:S01]  /*2a870*/  LDL.LU.64 R16, [R1+0x4e28] ;  /* 0x004e280001107983 */ /* 0x000ea20000300a00 */
[----:B----4-:R-:W-:Y:S11]  /*2a880*/  MOV R29, R6 ;  /* 0x00000006001d7202 */ /* 0x010ff60000000f00 */
[----:B------:R-:W-:Y:S04]  /*2a890*/  @!UPT UIADD3 URZ, URZ, URZ, URZ ;  /* 0x0000003f3f3ff290 */ /* 0x000fe8000fffe03f */
[----:B------:R-:W-:Y:S04]  /*2a8a0*/  STL.64 [R1+0xa0], R12 ;  /* 0x0000a00c01007387 */ /* 0x000fe80000100a00 */
[----:B------:R0:W-:Y:S01]  /*2a8b0*/  STL.64 [R1+0xa8], R14 ;  /* 0x0000a80e01007387 */ /* 0x0001e20000100a00 */
[C---:B---3--:R-:W-:Y:S08]  /*2a8c0*/  HMMA.16816.F32 R24, R20.reuse, R10, R24 ;  /* 0x0000000a1418723c */ /* 0x048ff00000001818 */
[----:B--2---:R-:W-:Y:S01]  /*2a8d0*/  HMMA.16816.F32 R16, R20, R6, R16 ;  /* 0x000000061410723c */ /* 0x004fe20000001810 */
[----:B------:R-:W1:Y:S11]  /*2a8e0*/  LDSM.16.MT88.4 R4, [R0+0x22800] ;  /* 0x022800000004783b */ /* 0x000e760000004200 */
[----:B------:R-:W-:Y:S11]  /*2a8f0*/  @!UPT UIADD3 URZ, URZ, URZ, URZ ;  /* 0x0000003f3f3ff290 */ /* 0x000ff6000fffe03f */
[----:B------:R-:W-:Y:S01]  /*2a900*/  @!UPT UIADD3 URZ, URZ, URZ, URZ ;  /* 0x0000003f3f3ff290 */ /* 0x000fe2000fffe03f */
[----:B0-----:R-:W-:Y:S01]  /*2a910*/  MOV R15, R17 ;  /* 0x00000011000f7202 */ /* 0x001fe20000000f00 */
[----:B------:R-:W-:Y:S01]  /*2a920*/  IMAD.MOV.U32 R13, RZ, RZ, R16 ;  /* 0x000000ffff0d7224 */ /* 0x000fe200078e0010 */
[----:B------:R-:W-:Y:S01]  /*2a930*/  MOV R14, R18 ;  /* 0x00000012000e7202 */ /* 0x000fe20000000f00 */
[----:B------:R-:W-:-:S04]  /*2a940*/  IMAD.MOV.U32 R12, RZ, RZ, R19 ;  /* 0x000000ffff0c7224 */ /* 0x000fc800078e0013 */
[----:B------:R0:W-:Y:S04]  /*2a950*/  STL.64 [R1+0x4e08], R14 ;  /* 0x004e080e01007387 */ /* 0x0001e80000100a00 */
[----:B------:R2:W-:Y:S01]  /*2a960*/  STL.64 [R1+0x4e00], R12 ;  /* 0x004e000c01007387 */ /* 0x0005e20000100a00 */
[----:B0-----:R-:W-:Y:S01]  /*2a970*/  IMAD.MOV.U32 R14, RZ, RZ, R2 ;  /* 0x000000ffff0e7224 */ /* 0x001fe200078e0002 */
[----:B------:R-:W-:Y:S02]  /*2a980*/  MOV R15, R28 ;  /* 0x0000001c000f7202 */ /* 0x000fe40000000f00 */
[----:B--2---:R-:W2:Y:S01]  /*2a990*/  LDL.LU R12, [R1+0x170] ;  /* 0x00017000010c7983 */ /* 0x004ea20000300800 */
[----:B------:R-:W-:-:S03]  /*2a9a0*/  MOV R13, R3 ;  /* 0x00000003000d7202 */ /* 0x000fc60000000f00 */
[----:B------:R-:W3:Y:S04]  /*2a9b0*/  LDL.LU R3, [R1+0x4e20] ;  /* 0x004e200001037983 */ /* 0x000ee80000300800 */
[----:B------:R-:W4:Y:S04]  /*2a9c0*/  LDL.LU R2, [R1+0x4e1c] ;  /* 0x004e1c0001027983 */ /* 0x000f280000300800 */
[----:B------:R-:W2:Y:S04]  /*2a9d0*/  LDL.LU R28, [R1+0x4e18] ;  /* 0x004e1800011c7983 */ /* 0x000ea80000300800 */
[----:B-1----:R-:W-:Y:S04]  /*2a9e0*/  STL.64 [R1+0x4dc8], R6 ;  /* 0x004dc80601007387 */ /* 0x002fe80000100a00 */
[----:B------:R0:W-:Y:S04]  /*2a9f0*/  STL.64 [R1+0x4dc0], R4 ;  /* 0x004dc00401007387 */ /* 0x0001e80000100a00 */
[----:B------:R-:W2:Y:S01]  /*2aa00*/  LDL.LU.64 R22, [R1+0x48] ;  /* 0x0000480001167983 */ /* 0x000ea20000300a00 */
[----:B0-----:R-:W-:Y:S01]  /*2aa10*/  MOV R5, R10 ;  /* 0x0000000a00057202 */ /* 0x001fe20000000f00 */
[----:B------:R-:W-:-:S02]  /*2aa20*/  IMAD.MOV.U32 R4, RZ, RZ, R11 ;  /* 0x000000ffff047224 */ /* 0x000fc400078e000b */
[----:B---3--:R-:W-:Y:S04]  /*2aa30*/  LDSM.16.MT88.4 R16, [R3+0x23000] ;  /* 0x023000000310783b */ /* 0x008fe80000004200 */
[----:B----4-:R-:W0:Y:S04]  /*2aa40*/  LDSM.16.MT88.4 R8, [R2+0x22800] ;  /* 0x022800000208783b */ /* 0x010e280000004200 */
[----:B--2---:R1:W-:Y:S04]  /*2aa50*/  STL.64 [R1+0x4e10], R22 ;  /* 0x004e101601007387 */ /* 0x0043e80000100a00 */
[----:B------:R-:W2:Y:S04]  /*2aa60*/  LDL.LU.64 R20, [R1] ;  /* 0x0000000001147983 */ /* 0x000ea80000300a00 */
[----:B-1----:R-:W3:Y:S04]  /*2aa70*/  LDL.LU.64 R22, [R1+0x8] ;  /* 0x0000080001167983 */ /* 0x002ee80000300a00 */
[----:B------:R-:W-:Y:S04]  /*2aa80*/  STL [R1+0x4cf4], R24 ;  /* 0x004cf41801007387 */ /* 0x000fe80000100800 */
[----:B------:R-:W-:Y:S04]  /*2aa90*/  STL [R1+0x4cf0], R25 ;  /* 0x004cf01901007387 */ /* 0x000fe80000100800 */
[----:B------:R-:W-:Y:S04]  /*2aaa0*/  STL [R1+0x4cec], R26 ;  /* 0x004cec1a01007387 */ /* 0x000fe80000100800 */
[----:B------:R1:W-:Y:S04]  /*2aab0*/  STL [R1+0x4ce8], R27 ;  /* 0x004ce81b01007387 */ /* 0x0003e80000100800 */
[----:B-1----:R-:W2:Y:S04]  /*2aac0*/  LDL.LU.64 R26, [R1+0x58] ;  /* 0x00005800011a7983 */ /* 0x002ea80000300a00 */
[----:B0-----:R-:W-:Y:S04]  /*2aad0*/  STL.64 [R1+0x4d90], R10 ;  /* 0x004d900a01007387 */ /* 0x001fe80000100a00 */
[----:B------:R-:W-:Y:S04]  /*2aae0*/  STL.64 [R1+0x4d88], R8 ;  /* 0x004d880801007387 */ /* 0x000fe80000100a00 */
[----:B------:R-:W0:Y:S04]  /*2aaf0*/  LDSM.16.M88.4 R8, [R28+0x80] ;  /* 0x000080001c08783b */ /* 0x000e280000000200 */
[----:B------:R1:W-:Y:S02]  /*2ab00*/  STL.64 [R1+0x4d28], R18 ;  /* 0x004d281201007387 */ /* 0x0003e40000100a00 */
[----:B-1----:R-:W-:-:S02]  /*2ab10*/  MOV R18, R5 ;  /* 0x0000000500127202 */ /* 0x002fc40000000f00 */
[----:B------:R-:W-:Y:S02]  /*2ab20*/  MOV R19, R4 ;  /* 0x0000000400137202 */ /* 0x000fe40000000f00 */
[----:B------:R-:W1:Y:S04]  /*2ab30*/  LDSM.16.M88.4 R4, [R28+0x8080] ;  /* 0x008080001c04783b */ /* 0x000e680000000200 */
[----:B------:R-:W-:Y:S04]  /*2ab40*/  STL.64 [R1+0x4d20], R16 ;  /* 0x004d201001007387 */ /* 0x000fe80000100a00 */
[----:B0-----:R-:W-:Y:S04]  /*2ab50*/  STL.64 [R1+0x10], R8 ;  /* 0x0000100801007387 */ /* 0x001fe80000100a00 */
[----:B------:R-:W-:Y:S04]  /*2ab60*/  STL.64 [R1+0x18], R10 ;  /* 0x0000180a01007387 */ /* 0x000fe80000100a00 */
[----:B-1----:R-:W-:Y:S04]  /*2ab70*/  STL.64 [R1+0x60], R4 ;  /* 0x0000600401007387 */ /* 0x002fe80000100a00 */
[----:B------:R3:W-:Y:S02]  /*2ab80*/  STL.64 [R1+0x68], R6 ;  /* 0x0000680601007387 */ /* 0x0007e40000100a00 */
[----:B---3--:R-:W-:Y:S01]  /*2ab90*/  MOV R6, R22 ;  /* 0x0000001600067202 */ /* 0x008fe20000000f00 */
[----:B------:R-:W-:Y:S01]  /*2aba0*/  IMAD.MOV.U32 R7, RZ, RZ, R23 ;  /* 0x000000ffff077224 */ /* 0x000fe200078e0017 */
[----:B--2---:R-:W-:Y:S01]  /*2abb0*/  HMMA.16816.F32 R8, R20, R26, R12 ;  /* 0x0000001a1408723c */ /* 0x004fe2000000180c */
[----:B------:R-:W2:Y:S01]  /*2abc0*/  LDL.LU.64 R22, [R1+0x4e10] ;  /* 0x004e100001167983 */ /* 0x000ea20000300a00 */
[----:B------:R-:W-:-:S02]  /*2abd0*/  MOV R5, R26 ;  /* 0x0000001a00057202 */ /* 0x000fc40000000f00 */
[----:B------:R-:W-:Y:S11]  /*2abe0*/  MOV R4, R27 ;  /* 0x0000001b00047202 */ /* 0x000ff60000000f00 */
[----:B------:R-:W-:Y:S08]  /*2abf0*/  @!UPT UIADD3 URZ, URZ, URZ, URZ ;  /* 0x0000003f3f3ff290 */ /* 0x000ff0000fffe03f */
[----:B------:R0:W-:Y:S01]  /*2ac00*/  STL.64 [R1+0x1b8], R10 ;  /* 0x0001b80a01007387 */ /* 0x0001e20000100a00 */
[----:B------:R-:W-:Y:S01]  /*2ac10*/  IMAD.MOV.U32 R26, RZ, RZ, R8 ;  /* 0x000000ffff1a7224 */ /* 0x000fe200078e0008 */
[----:B------:R-:W-:Y:S02]  /*2ac20*/  MOV R27, R9 ;  /* 0x00000009001b7202 */ /* 0x000fe40000000f00 */
[----:B------:R-:W3:Y:S04]  /*2ac30*/  LDL.LU R8, [R1+0x150] ;  /* 0x0001500001087983 */ /* 0x000ee80000300800 */
[----:B------:R-:W3:Y:S04]  /*2ac40*/  LDL.LU R9, [R1+0x154] ;  /* 0x0001540001097983 */ /* 0x000ee80000300800 */
[----:B0-----:R-:W3:Y:S04]  /*2ac50*/  LDL.LU R10, [R1+0x158] ;  /* 0x00015800010a7983 */ /* 0x001ee80000300800 */
[----:B------:R-:W3:Y:S04]  /*2ac60*/  LDL.LU R11, [R1+0x15c] ;  /* 0x00015c00010b7983 */ /* 0x000ee80000300800 */
[----:B------:R-:W-:Y:S04]  /*2ac70*/  STL.64 [R1+0x4dd0], R4 ;  /* 0x004dd00401007387 */ /* 0x000fe80000100a00 */
[----:B------:R0:W-:Y:S04]  /*2ac80*/  STL [R1+0x4cfc], R26 ;  /* 0x004cfc1a01007387 */ /* 0x0001e80000100800 */
[----:B------:R1:W-:Y:S04]  /*2ac90*/  STL [R1+0x4cf8], R27 ;  /* 0x004cf81b01007387 */ /* 0x0003e80000100800 */
[----:B------:R-:W4:Y:S04]  /*2aca0*/  LDL.LU R24, [R1+0x160] ;  /* 0x0001600001187983 */ /* 0x000f280000300800 */
[----:B------:R-:W4:Y:S04]  /*2acb0*/  LDL.LU R25, [R1+0x164] ;  /* 0x0001640001197983 */ /* 0x000f280000300800 */
[----:B0-----:R-:W4:Y:S04]  /*2acc0*/  LDL.LU R26, [R1+0x168] ;  /* 0x00016800011a7983 */ /* 0x001f280000300800 */
[----:B-1----:R-:W4:Y:S01]  /*2acd0*/  LDL.LU R27, [R1+0x16c] ;  /* 0x00016c00011b7983 */ /* 0x002f220000300800 */
[----:B------:R-:W-:Y:S01]  /*2ace0*/  IMAD.MOV.U32 R13, RZ, RZ, R20 ;  /* 0x000000ffff0d7224 */ /* 0x000fe200078e0014 */
[----:B------:R-:W-:-:S04]  /*2acf0*/  MOV R12, R21 ;  /* 0x00000015000c7202 */ /* 0x000fc80000000f00 */
[----:B------:R-:W-:Y:S01]  /*2ad00*/  MOV R4, R13 ;  /* 0x0000000d00047202 */ /* 0x000fe20000000f00 */
[----:B------:R-:W-:Y:S02]  /*2ad10*/  IMAD.MOV.U32 R5, RZ, RZ, R12 ;  /* 0x000000ffff057224 */ /* 0x000fe400078e000c */
[----:B------:R-:W0:Y:S04]  /*2ad20*/  LDSM.16.M88.4 R12, [R28+0x10080] ;  /* 0x010080001c0c783b */ /* 0x000e280000000200 */
[----:B0-----:R-:W-:Y:S04]  /*2ad30*/  STL.64 [R1+0x80], R12 ;  /* 0x0000800c01007387 */ /* 0x001fe80000100a00 */
[----:B------:R0:W-:Y:S04]  /*2ad40*/  STL.64 [R1+0x88], R14 ;  /* 0x0000880e01007387 */ /* 0x0001e80000100a00 */
[----:B0-----:R-:W3:Y:S04]  /*2ad50*/  LDL.LU.64 R14, [R1+0x4e08] ;  /* 0x004e0800010e7983 */ /* 0x001ee80000300a00 */
[----:B------:R-:W3:Y:S01]  /*2ad60*/  LDL.LU.64 R12, [R1+0x4e00] ;  /* 0x004e0000010c7983 */ /* 0x000ee20000300a00 */
[----:B--2---:R-:W-:-:S02]  /*2ad70*/  MOV R17, R22 ;  /* 0x0000001600117202 */ /* 0x004fc40000000f00 */
[----:B------:R-:W-:Y:S01]  /*2ad80*/  MOV R16, R23 ;  /* 0x0000001700107202 */ /* 0x000fe20000000f00 */
[----:B----4-:R-:W-:Y:S11]  /*2ad90*/  HMMA.16816.F32 R24, R4, R22, R24 ;  /* 0x000000160418723c */ /* 0x010ff60000001818 */
[----:B------:R-:W-:Y:S11]  /*2ada0*/  @!UPT UIADD3 URZ, URZ, URZ, URZ ;  /* 0x0000003f3f3ff290 */ /* 0x000ff6000fffe03f */
[----:B------:R-:W-:Y:S01]  /*2adb0*/  @!UPT UIADD3 URZ, URZ, URZ, URZ ;  /* 0x0000003f3f3ff290 */ /* 0x000fe2000fffe03f */
[----:B------:R-:W-:Y:S04]  /*2adc0*/  STL.64 [R1+0x1a0], R24 ;  /* 0x0001a01801007387 */ /* 0x000fe80000100a00 */
[----:B------:R-:W-:Y:S04]  /*2add0*/  STL.64 [R1+0x1a8], R26 ;  /* 0x0001a81a01007387 */ /* 0x000fe80000100a00 */
[----:B------:R-:W0:Y:S01]  /*2ade0*/  LDSM.16.M88.4 R24, [R28+0x18080] ;  /* 0x018080001c18783b */ /* 0x000e220000000200 */
[----:B---3--:R-:W-:Y:S01]  /*2adf0*/  MOV R22, R14 ;  /* 0x0000000e00167202 */ /* 0x008fe20000000f00 */
[----:B------:R-:W-:-:S02]  /*2ae00*/  IMAD.MOV.U32 R20, RZ, RZ, R13 ;  /* 0x000000ffff147224 */ /* 0x000fc400078e000d */
[----:B------:R-:W2:Y:S01]  /*2ae10*/  LDL.LU R13, [R1+0x4df8] ;  /* 0x004df800010d7983 */ /* 0x000ea20000300800 */
[----:B------:R-:W-:Y:S01]  /*2ae20*/  IMAD.MOV.U32 R23, RZ, RZ, R12 ;  /* 0x000000ffff177224 */ /* 0x000fe200078e000c */
[----:B------:R-:W-:Y:S02]  /*2ae30*/  MOV R21, R15 ;  /* 0x0000000f00157202 */ /* 0x000fe40000000f00 */
[----:B0-----:R-:W-:Y:S04]  /*2ae40*/  STL.64 [R1+0x90], R24 ;  /* 0x0000901801007387 */ /* 0x001fe80000100a00 */
[----:B------:R-:W-:Y:S04]  /*2ae50*/  STL.64 [R1+0x98], R26 ;  /* 0x0000981a01007387 */ /* 0x000fe80000100a00 */
[----:B------:R-:W3:Y:S04]  /*2ae60*/  LDL.LU R15, [R1+0x4df4] ;  /* 0x004df400010f7983 */ /* 0x000ee80000300800 */
[----:B------:R-:W4:Y:S04]  /*2ae70*/  LDL.LU R14, [R1+0x4df0] ;  /* 0x004df000010e7983 */ /* 0x000f280000300800 */
[----:B------:R-:W2:Y:S04]  /*2ae80*/  LDL.LU R12, [R1+0x4dec] ;  /* 0x004dec00010c7983 */ /* 0x000ea80000300800 */
[----:B------:R-:W-:Y:S04]  /*2ae90*/  STL.64 [R1+0x4d08], R22 ;  /* 0x004d081601007387 */ /* 0x000fe80000100a00 */
[----:B------:R0:W-:Y:S04]  /*2aea0*/  STL.64 [R1+0x4d00], R20 ;  /* 0x004d001401007387 */ /* 0x0001e80000100a00 */
[----:B0-----:R-:W2:Y:S04]  /*2aeb0*/  LDL.LU R20, [R1+0xb0] ;  /* 0x0000b00001147983 */ /* 0x001ea80000300800 */
[----:B------:R-:W2:Y:S04]  /*2aec0*/  LDL.LU R21, [R1+0xb4] ;  /* 0x0000b40001157983 */ /* 0x000ea80000300800 */
[----:B------:R-:W2:Y:S04]  /*2aed0*/  LDL.LU R22, [R1+0xb8] ;  /* 0x0000b80001167983 */ /* 0x000ea80000300800 */
[----:B------:R-:W2:Y:S04]  /*2aee0*/  LDL.LU R23, [R1+0xbc] ;  /* 0x0000bc0001177983 */ /* 0x000ea80000300800 */
[----:B--2---:R3:W-:Y:S04]  /*2aef0*/  STL.64 [R1+0x4d38], R22 ;  /* 0x004d381601007387 */ /* 0x0047e80000100a00 */
[----:B------:R0:W-:Y:S01]  /*2af00*/  STL.64 [R1+0x4d30], R20 ;  /* 0x004d301401007387 */ /* 0x0001e20000100a00 */
[----:B---3--:R-:W-:Y:S01]  /*2af10*/  IMAD.MOV.U32 R22, RZ, RZ, R15 ;  /* 0x000000ffff167224 */ /* 0x008fe200078e000f */
[----:B------:R-:W-:-:S02]  /*2af20*/  MOV R23, R13 ;  /* 0x0000000d00177202 */ /* 0x000fc40000000f00 */
[----:B0-----:R-:W-:Y:S02]  /*2af30*/  MOV R20, R12 ;  /* 0x0000000c00147202 */ /* 0x001fe40000000f00 */
[----:B------:R-:W2:Y:S01]  /*2af40*/  LDL.LU R12, [R1+0x4de8] ;  /* 0x004de800010c7983 */ /* 0x000ea20000300800 */
[----:B----4-:R-:W-:-:S03]  /*2af50*/  MOV R21, R14 ;  /* 0x0000000e00157202 */ /* 0x010fc60000000f00 */
[----:B------:R-:W3:Y:S04]  /*2af60*/  LDL.LU R14, [R1+0x4de4] ;  /* 0x004de400010e7983 */ /* 0x000ee80000300800 */
[----:B------:R-:W4:Y:S04]  /*2af70*/  LDL.LU R15, [R1+0x4de0] ;  /* 0x004de000010f7983 */ /* 0x000f280000300800 */
[----:B------:R-:W4:Y:S04]  /*2af80*/  LDL.LU R13, [R1+0x4ddc] ;  /* 0x004ddc00010d7983 */ /* 0x000f280000300800 */
[----:B------:R0:W-:Y:S04]  /*2af90*/  STL.64 [R1+0x4d48], R22 ;  /* 0x004d481601007387 */ /* 0x0001e80000100a00 */
[----:B------:R-:W-:Y:S01]  /*2afa0*/  STL.64 [R1+0x4d40], R20 ;  /* 0x004d401401007387 */ /* 0x000fe20000100a00 */
[----:B0-----:R-:W-:-:S03]  /*2afb0*/  MOV R22, R29 ;  /* 0x0000001d00167202 */ /* 0x001fc60000000f00 */
[----:B------:R-:W4:Y:S04]  /*2afc0*/  LDL.LU R29, [R1+0x4dd8] ;  /* 0x004dd800011d7983 */ /* 0x000f280000300800 */
[----:B------:R-:W4:Y:S04]  /*2afd0*/  LDL.LU R23, [R1+0x3c] ;  /* 0x00003c0001177983 */ /* 0x000f280000300800 */
[----:B------:R-:W-:Y:S01]  /*2afe0*/  STL [R1+0x4900], R28 ;  /* 0x0049001c01007387 */ /* 0x000fe20000100800 */
[----:B--2---:R-:W-:Y:S01]  /*2aff0*/  IMAD.MOV.U32 R27, RZ, RZ, R12 ;  /* 0x000000ffff1b7224 */ /* 0x004fe200078e000c */
[----:B---3--:R-:W-:Y:S01]  /*2b000*/  MOV R25, R14 ;  /* 0x0000000e00197202 */ /* 0x008fe20000000f00 */
[----:B----4-:R-:W-:Y:S01]  /*2b010*/  IMAD.MOV.U32 R24, RZ, RZ, R15 ;  /* 0x000000ffff187224 */ /* 0x010fe200078e000f */
[----:B------:R-:W-:-:S02]  /*2b020*/  MOV R26, R13 ;  /* 0x0000000d001a7202 */ /* 0x000fc40000000f00 */
[----:B------:R-:W0:Y:S01]  /*2b030*/  LDSM.16.MT88.4 R12, [R29+0x23000] ;  /* 0x023000001d0c783b */ /* 0x000e220000004200 */
[C---:B------:R-:W-:Y:S11]  /*2b040*/  HMMA.16816.F32 R8, R4.reuse, R22, R8 ;  /* 0x000000160408723c */ /* 0x040ff60000001808 */
[----:B------:R-:W-:Y:S11]  /*2b050*/  @!UPT UIADD3 URZ, URZ, URZ, URZ ;  /* 0x0000003f3f3ff290 */ /* 0x000ff6000fffe03f */
[----:B------:R-:W-:Y:S01]  /*2b060*/  @!UPT UIADD3 URZ, URZ, URZ, URZ ;  /* 0x0000003f3f3ff290 */ /* 0x000fe2000fffe03f */
[----:B------:R-:W-:Y:S04]  /*2b070*/  STL.64 [R1+0x190], R8 ;  /* 0x0001900801007387 */ /* 0x000fe80000100a00 */
[----:B------:R-:W-:Y:S04]  /*2b080*/  STL.64 [R1+0x198], R10 ;  /* 0x0001980a01007387 */ /* 0x000fe80000100a00 */
[----:B------:R-:W-:Y:S04]  /*2b090*/  STL.64 [R1+0x4da8], R22 ;  /* 0x004da81601007387 */ /* 0x000fe80000100a00 */
[----:B0-----:R-:W-:Y:S04]  /*2b0a0*/  STL [R1+0x4ce4], R14 ;  /* 0x004ce40e01007387 */ /* 0x001fe80000100800 */
[----:B------:R-:W-:Y:S04]  /*2b0b0*/  STL [R1+0x4ce0], R15 ;  /* 0x004ce00f01007387 */ /* 0x000fe80000100800 */
[----:B------:R0:W-:Y:S04]  /*2b0c0*/  STL.64 [R1+0x4d50], R12 ;  /* 0x004d500c01007387 */ /* 0x0001e80000100a00 */
[----:B0-----:R-:W2:Y:S04]  /*2b0d0*/  LDL.LU R12, [R1+0xd0] ;  /* 0x0000d000010c7983 */ /* 0x001ea80000300800 */
[----:B------:R-:W2:Y:S04]  /*2b0e0*/  LDL.LU R13, [R1+0xd4] ;  /* 0x0000d400010d7983 */ /* 0x000ea80000300800 */
[----:B------:R-:W3:Y:S04]  /*2b0f0*/  LDL.LU R14, [R1+0xd8] ;  /* 0x0000d800010e7983 */ /* 0x000ee80000300800 */
[----:B------:R-:W3:Y:S04]  /*2b100*/  LDL.LU R15, [R1+0xdc] ;  /* 0x0000dc00010f7983 */ /* 0x000ee80000300800 */
[----:B------:R-:W4:Y:S04]  /*2b110*/  LDL.LU R20, [R1+0x120] ;  /* 0x0001200001147983 */ /* 0x000f280000300800 */
[----:B------:R-:W4:Y:S04]  /*2b120*/  LDL.LU R21, [R1+0x124] ;  /* 0x0001240001157983 */ /* 0x000f280000300800 */
[----:B------:R-:W2:Y:S04]  /*2b130*/  LDL.LU R22, [R1+0x128] ;  /* 0x0001280001167983 */ /* 0x000ea80000300800 */
[----:B------:R-:W2:Y:S01]  /*2b140*/  LDL.LU R23, [R1+0x12c] ;  /* 0x00012c0001177983 */ /* 0x000ea20000300800 */
[----:B------:R-:W-:Y:S03]  /*2b150*/  HMMA.16816.F32 R4, R4, R18, R24 ;  /* 0x000000120404723c */ /* 0x000fe60000001818 */
[----:B--2---:R-:W-:Y:S04]  /*2b160*/  STL.64 [R1+0x4db8], R22 ;  /* 0x004db81601007387 */ /* 0x004fe80000100a00 */
[----:B----4-:R0:W-:Y:S04]  /*2b170*/  STL.64 [R1+0x4db0], R20 ;  /* 0x004db01401007387 */ /* 0x0101e80000100a00 */
[----:B0-----:R-:W2:Y:S04]  /*2b180*/  LDL.LU R20, [R1+0x130] ;  /* 0x0001300001147983 */ /* 0x001ea80000300800 */
[----:B------:R-:W2:Y:S04]  /*2b190*/  LDL.LU R21, [R1+0x134] ;  /* 0x0001340001157983 */ /* 0x000ea80000300800 */
[----:B------:R-:W2:Y:S04]  /*2b1a0*/  LDL.LU R22, [R1+0x138] ;  /* 0x0001380001167983 */ /* 0x000ea80000300800 */
[----:B------:R-:W2:Y:S04]  /*2b1b0*/  LDL.LU R23, [R1+0x13c] ;  /* 0x00013c0001177983 */ /* 0x000ea80000300800 */
[----:B------:R-:W4:Y:S04]  /*2b1c0*/  LDL.LU R8, [R1+0x100] ;  /* 0x0001000001087983 */ /* 0x000f280000300800 */
[----:B------:R-:W4:Y:S04]  /*2b1d0*/  LDL.LU R9, [R1+0x104] ;  /* 0x0001040001097983 */ /* 0x000f280000300800 */
[----:B------:R-:W2:Y:S04]  /*2b1e0*/  LDL.LU R10, [R1+0x108] ;  /* 0x00010800010a7983 */ /* 0x000ea80000300800 */
[----:B------:R-:W2:Y:S01]  /*2b1f0*/  LDL.LU R11, [R1+0x10c] ;  /* 0x00010c00010b7983 */ /* 0x000ea20000300800 */
[----:B------:R-:W-:Y:S01]  /*2b200*/  IMAD.MOV.U32 R26, RZ, RZ, R4 ;  /* 0x000000ffff1a7224 */ /* 0x000fe200078e0004 */
[----:B------:R-:W-:Y:S01]  /*2b210*/  MOV R27, R5 ;  /* 0x00000005001b7202 */ /* 0x000fe20000000f00 */
[----:B------:R-:W-:Y:S01]  /*2b220*/  IMAD.MOV.U32 R25, RZ, RZ, R7 ;  /* 0x000000ffff197224 */ /* 0x000fe200078e0007 */
[----:B------:R-:W-:Y:S01]  /*2b230*/  MOV R24, R6 ;  /* 0x0000000600187202 */ /* 0x000fe20000000f00 */
[----:B--2---:R-:W-:Y:S04]  /*2b240*/  STL.64 [R1+0x4da0], R10 ;  /* 0x004da00a01007387 */ /* 0x004fe80000100a00 */
[----:B----4-:R0:W-:Y:S04]  /*2b250*/  STL.64 [R1+0x4d98], R8 ;  /* 0x004d980801007387 */ /* 0x0101e80000100a00 */
[----:B0-----:R-:W2:Y:S04]  /*2b260*/  LDL.LU R8, [R1+0x110] ;  /* 0x0001100001087983 */ /* 0x001ea80000300800 */
[----:B------:R-:W2:Y:S04]  /*2b270*/  LDL.LU R9, [R1+0x114] ;  /* 0x0001140001097983 */ /* 0x000ea80000300800 */
[----:B------:R-:W2:Y:S04]  /*2b280*/  LDL.LU R10, [R1+0x118] ;  /* 0x00011800010a7983 */ /* 0x000ea80000300800 */
[----:B------:R-:W2:Y:S04]  /*2b290*/  LDL.LU R11, [R1+0x11c] ;  /* 0x00011c00010b7983 */ /* 0x000ea80000300800 */
[----:B---3--:R-:W-:Y:S04]  /*2b2a0*/  STL.64 [R1+0x4d60], R14 ;  /* 0x004d600e01007387 */ /* 0x008fe80000100a00 */
[----:B------:R-:W-:Y:S04]  /*2b2b0*/  STL.64 [R1+0x4d58], R12 ;  /* 0x004d580c01007387 */ /* 0x000fe80000100a00 */
[----:B------:R-:W3:Y:S04]  /*2b2c0*/  LDL.LU.64 R4, [R1+0x4dd0] ;  /* 0x004dd00001047983 */ /* 0x000ee80000300a00 */
[----:B------:R-:W-:Y:S04]  /*2b2d0*/  STL.64 [R1+0x4d18], R26 ;  /* 0x004d181a01007387 */ /* 0x000fe80000100a00 */
[----:B------:R0:W-:Y:S04]  /*2b2e0*/  STL.64 [R1+0x4d10], R24 ;  /* 0x004d101801007387 */ /* 0x0001e80000100a00 */
[----:B0-----:R-:W4:Y:S04]  /*2b2f0*/  LDL.64 R24, [R1+0x10] ;  /* 0x0000100001187983 */ /* 0x001f280000100a00 */
[----:B----4-:R0:W-:Y:S04]  /*2b300*/  STL.64 [R1+0x4d68], R24 ;  /* 0x004d681801007387 */ /* 0x0101e80000100a00 */
[----:B0-----:R-:W4:Y:S04]  /*2b310*/  LDL.LU R24, [R1+0xe0] ;  /* 0x0000e00001187983 */ /* 0x001f280000300800 */
[----:B------:R-:W4:Y:S04]  /*2b320*/  LDL.LU R25, [R1+0xe4] ;  /* 0x0000e40001197983 */ /* 0x000f280000300800 */
[----:B------:R-:W2:Y:S04]  /*2b330*/  LDL.LU R26, [R1+0xe8] ;  /* 0x0000e800011a7983 */ /* 0x000ea80000300800 */
[----:B------:R-:W2:Y:S04]  /*2b340*/  LDL.LU R27, [R1+0xec] ;  /* 0x0000ec00011b7983 */ /* 0x000ea80000300800 */
[----:B--2---:R3:W-:Y:S02]  /*2b350*/  STL.64 [R1+0x4d78], R26 ;  /* 0x004d781a01007387 */ /* 0x0047e40000100a00 */
[----:B---3--:R-:W-:-:S02]  /*2b360*/  MOV R26, R5 ;  /* 0x00000005001a7202 */ /* 0x008fc40000000f00 */
[----:B------:R-:W-:Y:S02]  /*2b370*/  MOV R27, R4 ;  /* 0x00000004001b7202 */ /* 0x000fe40000000f00 */
[----:B------:R-:W0:Y:S04]  /*2b380*/  LDSM.16.MT88.4 R4, [R0+0x23000] ;  /* 0x023000000004783b */ /* 0x000e280000004200 */
[----:B----4-:R-:W-:Y:S04]  /*2b390*/  STL.64 [R1+0x4d70], R24 ;  /* 0x004d701801007387 */ /* 0x010fe80000100a00 */
[----:B0-----:R-:W-:Y:S04]  /*2b3a0*/  STL.64 [R1], R4 ;  /* 0x0000000401007387 */ /* 0x001fe80000100a00 */
[----:B------:R0:W-:Y:S04]  /*2b3b0*/  STL.64 [R1+0x8], R6 ;  /* 0x0000080601007387 */ /* 0x0001e80000100a00 */
[----:B0-----:R-:W2:Y:S04]  /*2b3c0*/  LDL.LU.64 R6, [R1+0x4dc8] ;  /* 0x004dc80001067983 */ /* 0x001ea80000300a00 */
[----:B------:R-:W2:Y:S02]  /*2b3d0*/  LDL.LU.64 R4, [R1+0x4dc0] ;  /* 0x004dc00001047983 */ /* 0x000ea40000300a00 */
[----:B--2---:R-:W-:Y:S11]  /*2b3e0*/  HMMA.16816.F32 R20, R4, R26, R20 ;  /* 0x0000001a0414723c */ /* 0x004ff60000001814 */
[----:B------:R-:W-:Y:S11]  /*2b3f0*/  @!UPT UIADD3 URZ, URZ, URZ, URZ ;  /* 0x0000003f3f3ff290 */ /* 0x000ff6000fffe03f */
[----:B------:R-:W-:Y:S01]  /*2b400*/  @!UPT UIADD3 URZ, URZ, URZ, URZ ;  /* 0x0000003f3f3ff290 */ /* 0x000fe2000fffe03f */
[----:B------:R-:W-:Y:S04]  /*2b410*/  STL.64 [R1+0x170], R20 ;  /* 0x0001701401007387 */ /* 0x000fe80000100a00 */
[----:B------:R0:W-:Y:S04]  /*2b420*/  STL.64 [R1+0x178], R22 ;  /* 0x0001781601007387 */ /* 0x0001e80000100a00 */
[----:B0-----:R-:W2:Y:S04]  /*2b430*/  LDL.LU.64 R22, [R1+0x4db8] ;  /* 0x004db80001167983 */ /* 0x001ea80000300a00 */
[----:B------:R-:W2:Y:S01]  /*2b440*/  LDL.LU.64 R20, [R1+0x4db0] ;  /* 0x004db00001147983 */ /* 0x000ea20000300a00 */
[----:B------:R-:W-:-:S02]  /*2b450*/  MOV R14, R17 ;  /* 0x00000011000e7202 */ /* 0x000fc40000000f00 */
[----:B------:R-:W-:-:S07]  /*2b460*/  MOV R15, R16 ;  /* 0x00000010000f7202 */ /* 0x000fce0000000f00 */
[C---:B--2---:R-:W-:Y:S11]  /*2b470*/  HMMA.16816.F32 R20, R4.reuse, R14, R20 ;  /* 0x0000000e0414723c */ /* 0x044ff60000001814 */
[----:B------:R-:W-:Y:S11]  /*2b480*/  @!UPT UIADD3 URZ, URZ, URZ, URZ ;  /* 0x0000003f3f3ff290 */ /* 0x000ff6000fffe03f */
[----:B------:R-:W-:Y:S01]  /*2b490*/  @!UPT UIADD3 URZ, URZ, URZ, URZ ;  /* 0x0000003f3f3ff290 */ /* 0x000fe2000fffe03f */
[----:B------:R-:W-:Y:S04]  /*2b4a0*/  STL.64 [R1+0x160], R20 ;  /* 0x0001601401007387 */ /* 0x000fe80000100a00 */
[----:B------:R0:W-:Y:S04]  /*2b4b0*/  STL.64 [R1+0x168], R22 ;  /* 0x0001681601007387 */ /* 0x0001e80000100a00 */
[----:B0-----:R-:W2:Y:S04]  /*2b4c0*/  LDL.LU.64 R22, [R1+0x4da8] ;  /* 0x004da80001167983 */ /* 0x001ea80000300a00 */
[----:B------:R0:W-:Y:S04]  /*2b4d0*/  STL.64 [R1+0x4d80], R14 ;  /* 0x004d800e01007387 */ /* 0x0001e80000100a00 */
[----:B------:R-:W3:Y:S04]  /*2b4e0*/  LDL.LU R12, [R1+0xf0] ;  /* 0x0000f000010c7983 */ /* 0x000ee80000300800 */
[----:B------:R-:W3:Y:S04]  /*2b4f0*/  LDL.LU R13, [R1+0xf4] ;  /* 0x0000f400010d7983 */ /* 0x000ee80000300800 */
[----:B0-----:R-:W3:Y:S04]  /*2b500*/  LDL.LU R14, [R1+0xf8] ;  /* 0x0000f800010e7983 */ /* 0x001ee80000300800 */
[----:B------:R-:W3:Y:S01]  /*2b510*/  LDL.LU R15, [R1+0xfc] ;  /* 0x0000fc00010f7983 */ /* 0x000ee20000300800 */
[C---:B--2---:R-:W-:Y:S11]  /*2b520*/  HMMA.16816.F32 R8, R4.reuse, R22, R8 ;  /* 0x000000160408723c */ /* 0x044ff60000001808 */
[----:B------:R-:W-:Y:S11]  /*2b530*/  @!UPT UIADD3 URZ, URZ, URZ, URZ ;  /* 0x0000003f3f3ff290 */ /* 0x000ff6000fffe03f */
[----:B------:R-:W-:Y:S01]  /*2b540*/  @!UPT UIADD3 URZ, URZ, URZ, URZ ;  /* 0x0000003f3f3ff290 */ /* 0x000fe2000fffe03f */
[----:B------:R-:W-:Y:S04]  /*2b550*/  STL.64 [R1+0x150], R8 ;  /* 0x0001500801007387 */ /* 0x000fe80000100a00 */
[----:B------:R0:W-:Y:S04]  /*2b560*/  STL.64 [R1+0x158], R10 ;  /* 0x0001580a01007387 */ /* 0x0001e80000100a00 */
[----:B0-----:R-:W2:Y:S04]  /*2b570*/  LDL.LU.64 R10, [R1+0x4da0] ;  /* 0x004da000010a7983 */ /* 0x001ea80000300a00 */
[----:B------:R-:W2:Y:S02]  /*2b580*/  LDL.LU.64 R8, [R1+0x4d98] ;  /* 0x004d980001087983 */ /* 0x000ea40000300a00 */
[----:B--2---:R-:W-:Y:S02]  /*2b590*/  HMMA.16816.F32 R4, R4, R18, R8 ;  /* 0x000000120404723c */ /* 0x004fe40000001808 */
[----:B------:R-:W3:Y:S04]  /*2b5a0*/  LDL.LU.64 R10, [R1+0x4d90] ;  /* 0x004d9000010a7983 */ /* 0x000ee80000300a00 */
[----:B------:R-:W3:Y:S11]  /*2b5b0*/  LDL.LU.64 R8, [R1+0x4d88] ;  /* 0x004d880001087983 */ /* 0x000ef60000300a00 */
[----:B------:R-:W-:Y:S06]  /*2b5c0*/  @!UPT UIADD3 URZ, URZ, URZ, URZ ;  /* 0x0000003f3f3ff290 */ /* 0x000fec000fffe03f */
[----:B------:R0:W-:Y:S04]  /*2b5d0*/  STL.64 [R1+0x140], R4 ;  /* 0x0001400401007387 */ /* 0x0001e80000100a00 */
[----:B------:R1:W-:Y:S04]  /*2b5e0*/  STL.64 [R1+0x148], R6 ;  /* 0x0001480601007387 */ /* 0x0003e80000100a00 */
[----:B0-----:R-:W2:Y:S04]  /*2b5f0*/  LDL.LU R4, [R1+0xa0] ;  /* 0x0000a00001047983 */ /* 0x001ea80000300800 */
[----:B------:R-:W2:Y:S04]  /*2b600*/  LDL.LU R5, [R1+0xa4] ;  /* 0x0000a40001057983 */ /* 0x000ea80000300800 */
[----:B-1----:R-:W2:Y:S04]  /*2b610*/  LDL.LU R6, [R1+0xa8] ;  /* 0x0000a80001067983 */ /* 0x002ea80000300800 */
[----:B------:R-:W2:Y:S01]  /*2b620*/  LDL.LU R7, [R1+0xac] ;  /* 0x0000ac0001077983 */ /* 0x000ea20000300800 */
[C---:B---3--:R-:W-:Y:S03]  /*2b630*/  HMMA.16816.F32 R24, R8.reuse, R26, R12 ;  /* 0x0000001a0818723c */ /* 0x048fe6000000180c */
[----:B------:R-:W3:Y:S11]  /*2b640*/  LDL.LU.64 R14, [R1+0x4d80] ;  /* 0x004d8000010e7983 */ /* 0x000ef60000300a00 */
[----:B------:R-:W-:Y:S09]  /*2b650*/  @!UPT UIADD3 URZ, URZ, URZ, URZ ;  /* 0x0000003f3f3ff290 */ /* 0x000ff2000fffe03f */
[----:B------:R-:W-:Y:S04]  /*2b660*/  STL.64 [R1+0x130], R24 ;  /* 0x0001301801007387 */ /* 0x000fe80000100a00 */
[----:B------:R0:W-:Y:S04]  /*2b670*/  STL.64 [R1+0x138], R26 ;  /* 0x0001381a01007387 */ /* 0x0001e80000100a00 */
[----:B0-----:R-:W3:Y:S04]  /*2b680*/  LDL.LU.64 R26, [R1+0x4d78] ;  /* 0x004d7800011a7983 */ /* 0x001ee80000300a00 */
[----:B------:R-:W3:Y:S02]  /*2b690*/  LDL.LU.64 R24, [R1+0x4d70] ;  /* 0x004d700001187983 */ /* 0x000ee40000300a00 */
[C---:B---3--:R-:W-:Y:S02]  /*2b6a0*/  HMMA.16816.F32 R12, R8.reuse, R14, R24 ;  /* 0x0000000e080c723c */ /* 0x048fe40000001818 */
[----:B------:R-:W3:Y:S11]  /*2b6b0*/  LDL.LU.64 R24, [R1+0x4d68] ;  /* 0x004d680001187983 */ /* 0x000ef60000300a00 */
[----:B------:R-:W-:Y:S10]  /*2b6c0*/  @!UPT UIADD3 URZ, URZ, URZ, URZ ;  /* 0x0000003f3f3ff290 */ /* 0x000ff4000fffe03f */
[----:B------:R-:W-:Y:S04]  /*2b6d0*/  STL.64 [R1+0xe0], R12 ;  /* 0x0000e00c01007387 */ /* 0x000fe80000100a00 */
[----:B------:R0:W-:Y:S04]  /*2b6e0*/  STL.64 [R1+0xe8], R14 ;  /* 0x0000e80e01007387 */ /* 0x0001e80000100a00 */
[----:B0-----:R-:W4:Y:S04]  /*2b6f0*/  LDL.LU.64 R14, [R1+0x4d60] ;  /* 0x004d6000010e7983 */ /* 0x001f280000300a00 */
[----:B------:R-:W4:Y:S02]  /*2b700*/  LDL.LU.64 R12, [R1+0x4d58] ;  /* 0x004d5800010c7983 */ /* 0x000f240000300a00 */
[C---:B----4-:R-:W-:Y:S02]  /*2b710*/  HMMA.16816.F32 R20, R8.reuse, R22, R12 ;  /* 0x000000160814723c */ /* 0x050fe4000000180c */
[----:B------:R-:W4:Y:S11]  /*2b720*/  LDL.LU.64 R12, [R1+0x4d50] ;  /* 0x004d5000010c7983 */ /* 0x000f360000300a00 */
[----:B------:R-:W-:Y:S10]  /*2b730*/  @!UPT UIADD3 URZ, URZ, URZ, URZ ;  /* 0x0000003f3f3ff290 */ /* 0x000ff4000fffe03f */
[----:B------:R-:W-:Y:S04]  /*2b740*/  STL.64 [R1+0x120], R20 ;  /* 0x0001201401007387 */ /* 0x000fe80000100a00 */
[----:B------:R0:W-:Y:S04]  /*2b750*/  STL.64 [R1+0x128], R22 ;  /* 0x0001281601007387 */ /* 0x0001e80000100a00 */
[----:B0-----:R-:W2:Y:S04]  /*2b760*/  LDL.LU.64 R22, [R1+0x4d48] ;  /* 0x004d480001167983 */ /* 0x001ea80000300a00 */
[----:B------:R-:W2:Y:S02]  /*2b770*/  LDL.LU.64 R20, [R1+0x4d40] ;  /* 0x004d400001147983 */ /* 0x000ea40000300a00 */
[----:B--2---:R-:W-:Y:S02]  /*2b780*/  HMMA.16816.F32 R8, R8, R18, R20 ;  /* 0x000000120808723c */ /* 0x004fe40000001814 */
[----:B------:R-:W2:Y:S04]  /*2b790*/  LDL.LU.64 R22, [R1+0x4d38] ;  /* 0x004d380001167983 */ /* 0x000ea80000300a00 */
[----:B------:R-:W2:Y:S04]  /*2b7a0*/  LDL.LU.64 R20, [R1+0x4d30] ;  /* 0x004d300001147983 */ /* 0x000ea80000300a00 */
[----:B------:R-:W2:Y:S04]  /*2b7b0*/  LDL.LU.64 R18, [R1+0x4d28] ;  /* 0x004d280001127983 */ /* 0x000ea80000300a00 */
[----:B------:R-:W2:Y:S09]  /*2b7c0*/  LDL.LU.64 R16, [R1+0x4d20] ;  /* 0x004d200001107983 */ /* 0x000eb20000300a00 */
[----:B------:R0:W-:Y:S04]  /*2b7d0*/  STL.64 [R1+0x110], R8 ;  /* 0x0001100801007387 */ /* 0x0001e80000100a00 */
[----:B------:R-:W-:Y:S04]  /*2b7e0*/  STL.64 [R1+0x118], R10 ;  /* 0x0001180a01007387 */ /* 0x000fe80000100a00 */
[----:B0-----:R-:W4:Y:S01]  /*2b7f0*/  LDL.64 R8, [R1+0x60] ;  /* 0x0000600001087983 */ /* 0x001f220000100a00 */
[----:B---3--:R-:W-:Y:S01]  /*2b800*/  IMAD.MOV.U32 R14, RZ, RZ, R24 ;  /* 0x000000ffff0e7224 */ /* 0x008fe200078e0018 */
[----:B------:R-:W-:-:S02]  /*2b810*/  MOV R15, R25 ;  /* 0x00000019000f7202 */ /* 0x000fc40000000f00 */
[----:B------:R-:W3:Y:S01]  /*2b820*/  LDL.LU.64 R26, [R1+0x4d18] ;  /* 0x004d1800011a7983 */ /* 0x000ee20000300a00 */
[C---:B--2---:R-:W-:Y:S03]  /*2b830*/  HMMA.16816.F32 R20, R16.reuse, R24, R20 ;  /* 0x000000181014723c */ /* 0x044fe60000001814 */
[----:B------:R-:W2:Y:S05]  /*2b840*/  LDL.LU.64 R24, [R1+0x4d10] ;  /* 0x004d100001187983 */ /* 0x000eaa0000300a00 */
[----:B----4-:R-:W-:Y:S11]  /*2b850*/  HMMA.16816.F32 R4, R16, R8, R4 ;  /* 0x000000081004723c */ /* 0x010ff60000001804 */
[----:B------:R-:W-:Y:S04]  /*2b860*/  @!UPT UIADD3 URZ, URZ, URZ, URZ ;  /* 0x0000003f3f3ff290 */ /* 0x000fe8000fffe03f */
[----:B------:R-:W-:Y:S01]  /*2b870*/  STL.64 [R1+0x100], R20 ;  /* 0x0001001401007387 */ /* 0x000fe20000100a00 */
[----:B------:R-:W-:-:S03]  /*2b880*/  MOV R28, R23 ;  /* 0x00000017001c7202 */ /* 0x000fc60000000f00 */
[----:B------:R0:W-:Y:S04]  /*2b890*/  STL [R1+0x108], R22 ;  /* 0x0001081601007387 */ /* 0x0001e80000100800 */
[----:B0-----:R-:W4:Y:S04]  /*2b8a0*/  LDL.LU.64 R22, [R1+0x4d08] ;  /* 0x004d080001167983 */ /* 0x001f280000300a00 */
[----:B------:R-:W4:Y:S04]  /*2b8b0*/  LDL.LU.64 R20, [R1+0x4d00] ;  /* 0x004d000001147983 */ /* 0x000f280000300a00 */
[----:B------:R-:W-:Y:S04]  /*2b8c0*/  STL [R1+0x4c60], R28 ;  /* 0x004c601c01007387 */ /* 0x000fe80000100800 */
[----:B------:R0:W-:Y:S04]  /*2b8d0*/  STL.64 [R1+0xf0], R4 ;  /* 0x0000f00401007387 */ /* 0x0001e80000100a00 */
[----:B------:R1:W-:Y:S01]  /*2b8e0*/  STL.64 [R1+0xf8], R6 ;  /* 0x0000f80601007387 */ /* 0x0003e20000100a00 */
[----:B0-----:R-:W-:Y:S01]  /*2b8f0*/  MOV R5, R9 ;  /* 0x0000000900057202 */ /* 0x001fe20000000f00 */
[----:B-1----:R-:W-:-:S02]  /*2b900*/  IMAD.MOV.U32 R6, RZ, RZ, R8 ;  /* 0x000000ffff067224 */ /* 0x002fc400078e0008 */
[----:B------:R-:W0:Y:S04]  /*2b910*/  LDSM.16.MT88.4 R8, [R2+0x23000] ;  /* 0x023000000208783b */ /* 0x000e280000004200 */
[----:B0-----:R-:W-:Y:S04]  /*2b920*/  STL.64 [R1+0x4c90], R10 ;  /* 0x004c900a01007387 */ /* 0x001fe80000100a00 */
[----:B------:R0:W-:Y:S04]  /*2b930*/  STL.64 [R1+0x4c88], R8 ;  /* 0x004c880801007387 */ /* 0x0001e80000100a00 */
[----:B0-----:R-:W4:Y:S02]  /*2b940*/  LDL.LU.64 R8, [R1+0x80] ;  /* 0x0000800001087983 */ /* 0x001f240000300a00 */
[----:B----4-:R-:W-:Y:S11]  /*2b950*/  HMMA.16816.F32 R20, R16, R8, R20 ;  /* 0x000000081014723c */ /* 0x010ff60000001814 */
[----:B------:R-:W-:Y:S11]  /*2b960*/  @!UPT UIADD3 URZ, URZ, URZ, URZ ;  /* 0x0000003f3f3ff290 */ /* 0x000ff6000fffe03f */
[----:B------:R-:W-:Y:S01]  /*2b970*/  @!UPT UIADD3 URZ, URZ, URZ, URZ ;  /* 0x0000003f3f3ff290 */ /* 0x000fe2000fffe03f */
[----:B------:R-:W-:Y:S01]  /*2b980*/  STL.64 [R1+0xd0], R20 ;  /* 0x0000d01401007387 */ /* 0x000fe20000100a00 */
[----:B------:R-:W-:-:S03]  /*2b990*/  MOV R28, R23 ;  /* 0x00000017001c7202 */ /* 0x000fc60000000f00 */
[----:B------:R-:W-:Y:S04]  /*2b9a0*/  STL [R1+0xd8], R22 ;  /* 0x0000d81601007387 */ /* 0x000fe80000100800 */
[----:B------:R-:W0:Y:S01]  /*2b9b0*/  LDSM.16.MT88.4 R20, [R3+0x23800] ;  /* 0x023800000314783b */ /* 0x000e220000004200 */
[----:B------:R-:W-:-:S03]  /*2b9c0*/  IMAD.MOV.U32 R4, RZ, RZ, R8 ;  /* 0x000000ffff047224 */ /* 0x000fc600078e0008 */
[----:B------:R-:W-:Y:S01]  /*2b9d0*/  STL [R1+0x4c64], R28 ;  /* 0x004c641c01007387 */ /* 0x000fe20000100800 */
[----:B------:R-:W-:Y:S01]  /*2b9e0*/  MOV R7, R9 ;  /* 0x0000000900077202 */ /* 0x000fe20000000f00 */
[----:B---3--:R-:W-:Y:S01]  /*2b9f0*/  IMAD.MOV.U32 R8, RZ, RZ, R26 ;  /* 0x000000ffff087224 */ /* 0x008fe200078e001a */
[----:B------:R-:W-:Y:S01]  /*2ba00*/  MOV R9, R27 ;  /* 0x0000001b00097202 */ /* 0x000fe20000000f00 */
[----:B0-----:R-:W-:Y:S04]  /*2ba10*/  STL.64 [R1+0x4c48], R22 ;  /* 0x004c481601007387 */ /* 0x001fe80000100a00 */
[----:B------:R0:W-:Y:S04]  /*2ba20*/  STL.64 [R1+0x4c40], R20 ;  /* 0x004c401401007387 */ /* 0x0001e80000100a00 */
[----:B0-----:R-:W3:Y:S04]  /*2ba30*/  LDL.LU R20, [R1+0x90] ;  /* 0x0000900001147983 */ /* 0x001ee80000300800 */
[----:B------:R-:W3:Y:S04]  /*2ba40*/  LDL.LU R21, [R1+0x94] ;  /* 0x0000940001157983 */ /* 0x000ee80000300800 */
[----:B------:R-:W4:Y:S04]  /*2ba50*/  LDL.LU R26, [R1+0x4cfc] ;  /* 0x004cfc00011a7983 */ /* 0x000f280000300800 */
[----:B------:R-:W3:Y:S01]  /*2ba60*/  LDL.LU R27, [R1+0x4cf8] ;  /* 0x004cf800011b7983 */ /* 0x000ee20000300800 */
[----:B--2---:R-:W-:Y:S01]  /*2ba70*/  MOV R10, R24 ;  /* 0x00000018000a7202 */ /* 0x004fe20000000f00 */
[----:B------:R-:W-:-:S02]  /*2ba80*/  IMAD.MOV.U32 R11, RZ, RZ, R25 ;  /* 0x000000ffff0b7224 */ /* 0x000fc400078e0019 */
[----:B------:R-:W2:Y:S04]  /*2ba90*/  LDL.LU R24, [R1+0x4cf4] ;  /* 0x004cf40001187983 */ /* 0x000ea80000300800 */
[----:B------:R-:W2:Y:S04]  /*2baa0*/  LDL.LU R25, [R1+0x4cf0] ;  /* 0x004cf00001197983 */ /* 0x000ea80000300800 */
[----:B------:R-:W-:Y:S04]  /*2bab0*/  STL.64 [R1+0x4cc8], R10 ;  /* 0x004cc80a01007387 */ /* 0x000fe80000100a00 */
[----:B------:R0:W-:Y:S02]  /*2bac0*/  STL.64 [R1+0x4cc0], R8 ;  /* 0x004cc00801007387 */ /* 0x0001e40000100a00 */
[----:B0-----:R-:W-:-:S02]  /*2bad0*/  MOV R8, R6 ;  /* 0x0000000600087202 */ /* 0x001fc40000000f00 */
[----:B------:R-:W-:-:S05]  /*2bae0*/  MOV R9, R5 ;  /* 0x0000000500097202 */ /* 0x000fca0000000f00 */
[----:B------:R4:W-:Y:S01]  /*2baf0*/  STL.64 [R1+0x4cd8], R8 ;  /* 0x004cd80801007387 */ /* 0x0009e20000100a00 */
[----:B------:R-:W-:Y:S01]  /*2bb00*/  MOV R28, R7 ;  /* 0x00000007001c7202 */ /* 0x000fe20000000f00 */
[----:B----4-:R-:W-:Y:S02]  /*2bb10*/  IMAD.MOV.U32 R8, RZ, RZ, R26 ;  /* 0x000000ffff087224 */ /* 0x010fe400078e001a */
[----:B------:R-:W2:Y:S01]  /*2bb20*/  LDL.LU R26, [R1+0x4cec] ;  /* 0x004cec00011a7983 */ /* 0x000ea20000300800 */
[----:B---3--:R-:W-:-:S03]  /*2bb30*/  MOV R9, R27 ;  /* 0x0000001b00097202 */ /* 0x008fc60000000f00 */
[----:B------:R-:W2:Y:S04]  /*2bb40*/  LDL.LU R27, [R1+0x4ce8] ;  /* 0x004ce800011b7983 */ /* 0x000ea80000300800 */
[----:B------:R-:W3:Y:S04]  /*2bb50*/  LDL.LU R10, [R1+0x1b8] ;  /* 0x0001b800010a7983 */ /* 0x000ee80000300800 */
[----:B------:R-:W3:Y:S04]  /*2bb60*/  LDL.LU R11, [R1+0x1bc] ;  /* 0x0001bc00010b7983 */ /* 0x000ee80000300800 */
[----:B------:R0:W-:Y:S02]  /*2bb70*/  STL [R1+0x4b54], R3 ;  /* 0x004b540301007387 */ /* 0x0001e40000100800 */
[----:B0-----:R-:W-:-:S02]  /*2bb80*/  MOV R3, R4 ;  /* 0x0000000400037202 */ /* 0x001fc40000000f00 */
[----:B------:R-:W0:Y:S04]  /*2bb90*/  LDSM.16.MT88.4 R4, [R29+0x23800] ;  /* 0x023800001d04783b */ /* 0x000e280000004200 */
[----:B0-----:R-:W-:Y:S04]  /*2bba0*/  STL.64 [R1+0x4bf8], R6 ;  /* 0x004bf80601007387 */ /* 0x001fe80000100a00 */
[----:B------:R2:W-:Y:S04]  /*2bbb0*/  STL.64 [R1+0x4bf0], R4 ;  /* 0x004bf00401007387 */ /* 0x0005e80000100a00 */
[----:B------:R-:W-:Y:S01]  /*2bbc0*/  STL [R1+0x4b38], R29 ;  /* 0x004b381d01007387 */ /* 0x000fe20000100800 */
[----:B--2---:R-:W-:Y:S03]  /*2bbd0*/  HMMA.16816.F32 R4, R16, R20, R24 ;  /* 0x000000141004723c */ /* 0x004fe60000001818 */
[----:B------:R-:W0:Y:S04]  /*2bbe0*/  LDSM.16.MT88.4 R16, [R0+0x23800] ;  /* 0x023800000010783b */ /* 0x000e280000004200 */
[----:B------:R-:W-:Y:S01]  /*2bbf0*/  IMAD.MOV.U32 R24, RZ, RZ, R14 ;  /* 0x000000ffff187224 */ /* 0x000fe200078e000e */
[----:B------:R-:W-:Y:S01]  /*2bc00*/  MOV R25, R15 ;  /* 0x0000000f00197202 */ /* 0x000fe20000000f00 */
[----:B------:R-:W3:Y:S04]  /*2bc10*/  LDL.LU R14, [R1+0x4ce4] ;  /* 0x004ce400010e7983 */ /* 0x000ee80000300800 */
[----:B------:R-:W3:Y:S04]  /*2bc20*/  LDL.LU R15, [R1+0x4ce0] ;  /* 0x004ce000010f7983 */ /* 0x000ee80000300800 */
[----:B------:R1:W-:Y:S04]  /*2bc30*/  STL.64 [R1+0x4cd0], R20 ;  /* 0x004cd01401007387 */ /* 0x0003e80000100a00 */
[----:B-1----:R-:W2:Y:S04]  /*2bc40*/  LDL.LU R20, [R1+0x1a0] ;  /* 0x0001a00001147983 */ /* 0x002ea80000300800 */
[----:B------:R-:W2:Y:S04]  /*2bc50*/  LDL.LU R21, [R1+0x1a4] ;  /* 0x0001a40001157983 */ /* 0x000ea80000300800 */
[----:B------:R-:W2:Y:S04]  /*2bc60*/  LDL.LU R22, [R1+0x1a8] ;  /* 0x0001a80001167983 */ /* 0x000ea80000300800 */
[----:B------:R-:W2:Y:S04]  /*2bc70*/  LDL.LU R23, [R1+0x1ac] ;  /* 0x0001ac0001177983 */ /* 0x000ea80000300800 */
[----:B------:R1:W-:Y:S04]  /*2bc80*/  STL.64 [R1+0x4c08], R6 ;  /* 0x004c080601007387 */ /* 0x0003e80000100a00 */
[----:B------:R-:W-:Y:S04]  /*2bc90*/  STL.64 [R1+0x4c00], R4 ;  /* 0x004c000401007387 */ /* 0x000fe80000100a00 */
[----:B-1----:R-:W4:Y:S04]  /*2bca0*/  LDL R6, [R1+0x88] ;  /* 0x0000880001067983 */ /* 0x002f280000100800 */
[----:B----4-:R-:W-:Y:S04]  /*2bcb0*/  STL [R1+0x4c68], R6 ;  /* 0x004c680601007387 */ /* 0x010fe80000100800 */
[----:B------:R-:W4:Y:S01]  /*2bcc0*/  LDL R7, [R1+0x8c] ;  /* 0x00008c0001077983 */ /* 0x000f220000100800 */
[----:B---3--:R-:W-:Y:S03]  /*2bcd0*/  HMMA.16816.F32 R24, R12, R24, R8 ;  /* 0x000000180c18723c */ /* 0x008fe60000001808 */
[----:B----4-:R-:W-:Y:S04]  /*2bce0*/  STL [R1+0x4c6c], R7 ;  /* 0x004c6c0701007387 */ /* 0x010fe80000100800 */
[----:B0-----:R-:W-:Y:S04]  /*2bcf0*/  STL.64 [R1+0x4ba8], R18 ;  /* 0x004ba81201007387 */ /* 0x001fe80000100a00 */
[----:B------:R0:W-:Y:S04]  /*2bd00*/  STL.64 [R1+0x4ba0], R16 ;  /* 0x004ba01001007387 */ /* 0x0001e80000100a00 */
[----:B0-----:R-:W3:Y:S04]  /*2bd10*/  LDL.LU R16, [R1+0x190] ;  /* 0x0001900001107983 */ /* 0x001ee80000300800 */
[----:B------:R-:W3:Y:S04]  /*2bd20*/  LDL.LU R17, [R1+0x194] ;  /* 0x0001940001117983 */ /* 0x000ee80000300800 */
[----:B------:R-:W3:Y:S04]  /*2bd30*/  LDL.LU R18, [R1+0x198] ;  /* 0x0001980001127983 */ /* 0x000ee80000300800 */
[----:B------:R-:W3:Y:S04]  /*2bd40*/  LDL.LU R19, [R1+0x19c] ;  /* 0x00019c0001137983 */ /* 0x000ee80000300800 */
[----:B------:R0:W-:Y:S04]  /*2bd50*/  STL [R1+0x4b3c], R0 ;  /* 0x004b3c0001007387 */ /* 0x0001e80000100800 */
[----:B------:R-:W2:Y:S01]  /*2bd60*/  LDL.LU.64 R8, [R1+0x4cd8] ;  /* 0x004cd80001087983 */ /* 0x000ea20000300a00 */
[----:B------:R-:W-:-:S03]  /*2bd70*/  MOV R29, R26 ;  /* 0x0000001a001d7202 */ /* 0x000fc60000000f00 */
[----:B------:R1:W-:Y:S01]  /*2bd80*/  STL.64 [R1+0xb0], R24 ;  /* 0x0000b01801007387 */ /* 0x0003e20000100a00 */
[----:B0-----:R-:W-:-:S03]  /*2bd90*/  MOV R0, R27 ;  /* 0x0000001b00007202 */ /* 0x001fc60000000f00 */
[----:B-1----:R-:W4:Y:S04]  /*2bda0*/  LDL.LU R24, [R1+0x170] ;  /* 0x0001700001187983 */ /* 0x002f280000300800 */
[----:B------:R-:W4:Y:S04]  /*2bdb0*/  LDL.LU R25, [R1+0x174] ;  /* 0x0001740001197983 */ /* 0x000f280000300800 */
[----:B------:R-:W4:Y:S04]  /*2bdc0*/  LDL.LU R26, [R1+0x178] ;  /* 0x00017800011a7983 */ /* 0x000f280000300800 */
[----:B------:R-:W4:Y:S04]  /*2bdd0*/  LDL.LU R27, [R1+0x17c] ;  /* 0x00017c00011b7983 */ /* 0x000f280000300800 */
[----:B------:R-:W-:Y:S04]  /*2bde0*/  STL [R1+0x4c74], R0 ;  /* 0x004c740001007387 */ /* 0x000fe80000100800 */
[----:B------:R-:W-:Y:S01]  /*2bdf0*/  STL [R1+0x4c70], R29 ;  /* 0x004c701d01007387 */ /* 0x000fe20000100800 */
[----:B--2---:R-:W-:Y:S03]  /*2be00*/  HMMA.16816.F32 R8, R12, R8, R20 ;  /* 0x000000080c08723c */ /* 0x004fe60000001814 */
[----:B------:R-:W2:Y:S11]  /*2be10*/  LDL.LU.64 R20, [R1+0x4cd0] ;  /* 0x004cd00001147983 */ /* 0x000eb60000300a00 */
[----:B------:R-:W-:Y:S09]  /*2be20*/  @!UPT UIADD3 URZ, URZ, URZ, URZ ;  /* 0x0000003f3f3ff290 */ /* 0x000ff2000fffe03f */
[----:B------:R-:W-:Y:S04]  /*2be30*/  STL.64 [R1+0xa0], R8 ;  /* 0x0000a00801007387 */ /* 0x000fe80000100a00 */
[----:B------:R0:W-:Y:S04]  /*2be40*/  STL.64 [R1+0xa8], R10 ;  /* 0x0000a80a01007387 */ /* 0x0001e80000100a00 */
[----:B0-----:R-:W4:Y:S04]  /*2be50*/  LDL.LU.64 R10, [R1+0x4cc8] ;  /* 0x004cc800010a7983 */ /* 0x001f280000300a00 */
[----:B------:R-:W4:Y:S01]  /*2be60*/  LDL.LU.64 R8, [R1+0x4cc0] ;  /* 0x004cc00001087983 */ /* 0x000f220000300a00 */
[----:B------:R-:W-:Y:S01]  /*2be70*/  MOV R4, R3 ;  /* 0x0000000300047202 */ /* 0x000fe20000000f00 */
[----:B------:R-:W-:-:S07]  /*2be80*/  IMAD.MOV.U32 R5, RZ, RZ, R28 ;  /* 0x000000ffff057224 */ /* 0x000fce00078e001c */
[C---:B---3--:R-:W-:Y:S01]  /*2be90*/  HMMA.16816.F32 R16, R12.reuse, R4, R16 ;  /* 0x000000040c10723c */ /* 0x048fe20000001810 */
[----:B------:R0:W-:Y:S04]  /*2bea0*/  STL.64 [R1+0x4cb8], R4 ;  /* 0x004cb80401007387 */ /* 0x0001e80000100a00 */
[----:B0-----:R-:W3:Y:S11]  /*2beb0*/  LDL.LU.64 R4, [R1+0x10] ;  /* 0x0000100001047983 */ /* 0x001ef60000300a00 */
[----:B------:R-:W-:Y:S07]  /*2bec0*/  @!UPT UIADD3 URZ, URZ, URZ, URZ ;  /* 0x0000003f3f3ff290 */ /* 0x000fee000fffe03f */
[----:B------:R-:W-:Y:S04]  /*2bed0*/  STL.64 [R1+0x70], R16 ;  /* 0x0000701001007387 */ /* 0x000fe80000100a00 */
[----:B------:R4:W-:Y:S04]  /*2bee0*/  STL.64 [R1+0x78], R18 ;  /* 0x0000781201007387 */ /* 0x0009e80000100a00 */
[----:B--2---:R0:W-:Y:S01]  /*2bef0*/  STL.64 [R1+0x4ca8], R20 ;  /* 0x004ca81401007387 */ /* 0x0041e20000100a00 */
[----:B----4-:R-:W-:Y:S03]  /*2bf00*/  HMMA.16816.F32 R16, R12, R20, R8 ;  /* 0x000000140c10723c */ /* 0x010fe60000001808 */
[----:B0-----:R-:W2:Y:S04]  /*2bf10*/  LDL.64 R20, [R1+0x60] ;  /* 0x0000600001147983 */ /* 0x001ea80000100a00 */
[----:B--2---:R-:W-:Y:S04]  /*2bf20*/  STL.64 [R1+0x4cb0], R20 ;  /* 0x004cb01401007387 */ /* 0x004fe80000100a00 */
[----:B------:R-:W2:Y:S04]  /*2bf30*/  LDL.LU R8, [R1+0x140] ;  /* 0x0001400001087983 */ /* 0x000ea80000300800 */
[----:B------:R-:W2:Y:S04]  /*2bf40*/  LDL.LU R9, [R1+0x144] ;  /* 0x0001440001097983 */ /* 0x000ea80000300800 */
[----:B------:R-:W4:Y:S04]  /*2bf50*/  LDL.LU R10, [R1+0x148] ;  /* 0x00014800010a7983 */ /* 0x000f280000300800 */
[----:B------:R-:W4:Y:S04]  /*2bf60*/  LDL.LU R11, [R1+0x14c] ;  /* 0x00014c00010b7983 */ /* 0x000f280000300800 */
[----:B----4-:R-:W-:Y:S04]  /*2bf70*/  STL.64 [R1+0x4ca0], R10 ;  /* 0x004ca00a01007387 */ /* 0x010fe80000100a00 */
[----:B--2---:R0:W-:Y:S04]  /*2bf80*/  STL.64 [R1+0x4c98], R8 ;  /* 0x004c980801007387 */ /* 0x0041e80000100a00 */
[----:B0-----:R-:W2:Y:S04]  /*2bf90*/  LDL.LU R8, [R1+0x150] ;  /* 0x0001500001087983 */ /* 0x001ea80000300800 */
[----:B------:R-:W2:Y:S04]  /*2bfa0*/  LDL.LU R9, [R1+0x154] ;  /* 0x0001540001097983 */ /* 0x000ea80000300800 */
[----:B------:R-:W2:Y:S04]  /*2bfb0*/  LDL.LU R10, [R1+0x158] ;  /* 0x00015800010a7983 */ /* 0x000ea80000300800 */
[----:B------:R-:W2:Y:S04]  /*2bfc0*/  LDL.LU R11, [R1+0x15c] ;  /* 0x00015c00010b7983 */ /* 0x000ea80000300800 */
[----:B------:R-:W3:Y:S04]  /*2bfd0*/  LDL.LU R12, [R1] ;  /* 0x00000000010c7983 */ /* 0x000ee80000300800 */
[----:B------:R-:W3:Y:S04]  /*2bfe0*/  LDL.LU R13, [R1+0x4] ;  /* 0x00000400010d7983 */ /* 0x000ee80000300800 */
[----:B------:R-:W3:Y:S04]  /*2bff0*/  LDL.LU R14, [R1+0x8] ;  /* 0x00000800010e7983 */ /* 0x000ee80000300800 */
[----:B------:R-:W3:Y:S04]  /*2c000*/  LDL.LU R15, [R1+0xc] ;  /* 0x00000c00010f7983 */ /* 0x000ee80000300800 */
[----:B------:R-:W-:Y:S04]  /*2c010*/  STL.64 [R1+0x4bb8], R18 ;  /* 0x004bb81201007387 */ /* 0x000fe80000100a00 */
[----:B------:R0:W-:Y:S04]  /*2c020*/  STL.64 [R1+0x4bb0], R16 ;  /* 0x004bb01001007387 */ /* 0x0001e80000100a00 */
[----:B0-----:R-:W4:Y:S04]  /*2c030*/  LDL.LU R16, [R1+0x160] ;  /* 0x0001600001107983 */ /* 0x001f280000300800 */
[----:B------:R-:W4:Y:S04]  /*2c040*/  LDL.LU R17, [R1+0x164] ;  /* 0x0001640001117983 */ /* 0x000f280000300800 */
[----:B------:R-:W4:Y:S04]  /*2c050*/  LDL.LU R18, [R1+0x168] ;  /* 0x0001680001127983 */ /* 0x000f280000300800 */
[----:B------:R-:W4:Y:S01]  /*2c060*/  LDL.LU R19, [R1+0x16c] ;  /* 0x00016c0001137983 */ /* 0x000f220000300800 */
[----:B---3--:R-:W-:Y:S07]  /*2c070*/  HMMA.16816.F32 R20, R12, R4, R24 ;  /* 0x000000040c14723c */ /* 0x008fee0000001818 */
[----:B------:R-:W-:Y:S01]  /*2c080*/  IMAD.MOV.U32 R25, RZ, RZ, R4 ;  /* 0x000000ffff197224 */ /* 0x000fe200078e0004 */
[----:B------:R-:W-:-:S02]  /*2c090*/  MOV R24, R5 ;  /* 0x0000000500187202 */ /* 0x000fc40000000f00 */
[----:B------:R-:W2:Y:S11]  /*2c0a0*/  LDL.LU.64 R4, [R1+0x4cb8] ;  /* 0x004cb80001047983 */ /* 0x000eb60000300a00 */
[----:B------:R-:W-:Y:S03]  /*2c0b0*/  @!UPT UIADD3 URZ, URZ, URZ, URZ ;  /* 0x0000003f3f3ff290 */ /* 0x000fe6000fffe03f */
[----:B------:R-:W-:Y:S01]  /*2c0c0*/  MOV R29, R20 ;  /* 0x00000014001d7202 */ /* 0x000fe20000000f00 */
[----:B------:R-:W-:Y:S02]  /*2c0d0*/  IMAD.MOV.U32 R7, RZ, RZ, R21 ;  /* 0x000000ffff077224 */ /* 0x000fe400078e0015 */
[----:B------:R-:W4:Y:S01]  /*2c0e0*/  LDL.LU.64 R20, [R1+0x4cb0] ;  /* 0x004cb00001147983 */ /* 0x000f220000300a00 */
[----:B------:R-:W-:Y:S02]  /*2c0f0*/  MOV R6, R22 ;  /* 0x0000001600067202 */ /* 0x000fe40000000f00 */
[----:B------:R-:W-:Y:S01]  /*2c100*/  MOV R28, R23 ;  /* 0x00000017001c7202 */ /* 0x000fe20000000f00 */
[C---:B--2---:R-:W-:Y:S08]  /*2c110*/  HMMA.16816.F32 R8, R12.reuse, R4, R8 ;  /* 0x000000040c08723c */ /* 0x044ff00000001808 */
[----:B----4-:R-:W-:Y:S01]  /*2c120*/  HMMA.16816.F32 R16, R12, R20, R16 ;  /* 0x000000140c10723c */ /* 0x010fe20000001810 */
[----:B------:R-:W-:-:S02]  /*2c130*/  IMAD.MOV.U32 R3, RZ, RZ, R21 ;  /* 0x000000ffff037224 */ /* 0x000fc400078e0015 */
[----:B------:R-:W2:Y:S11]  /*2c140*/  LDL.LU.64 R20, [R1+0x4ca8] ;  /* 0x004ca80001147983 */ /* 0x000eb60000300a00 */
[----:B------:R-:W-:Y:S09]  /*2c150*/  @!UPT UIADD3 URZ, URZ, URZ, URZ ;  /* 0x0000003f3f3ff290 */ /* 0x000ff2000fffe03f */
[----:B------:R0:W-:Y:S01]  /*2c160*/  STL [R1+0x30], R16 ;  /* 0x0000301001007387 */ /* 0x0001e20000100800 */
[----:B------:R-:W-:Y:S01]  /*2c170*/  MOV R0, R17 ;  /* 0x0000001100007202 */ /* 0x000fe20000000f00 */
[----:B------:R-:W-:Y:S01]  /*2c180*/  IMAD.MOV.U32 R22, RZ, RZ, R19 ;  /* 0x000000ffff167224 */ /* 0x000fe200078e0013 */
[----:B------:R-:W-:Y:S01]  /*2c190*/  MOV R23, R18 ;  /* 0x0000001200177202 */ /* 0x000fe20000000f00 */
[----:B------:R-:W-:Y:S01]  /*2c1a0*/  IMAD.MOV.U32 R17, RZ, RZ, R10 ;  /* 0x000000ffff117224 */ /* 0x000fe200078e000a */
[----:B------:R-:W-:Y:S02]  /*2c1b0*/  MOV R19, R8 ;  /* 0x0000000800137202 */ /* 0x000fe40000000f00 */
[----:B------:R-:W-:Y:S02]  /*2c1c0*/  MOV R18, R9 ;  /* 0x0000000900127202 */ /* 0x000fe40000000f00 */
[----:B0-----:R-:W-:Y:S02]  /*2c1d0*/  MOV R16, R11 ;  /* 0x0000000b00107202 */ /* 0x001fe40000000f00 */
[----:B------:R-:W2:Y:S04]  /*2c1e0*/  LDL.LU.64 R10, [R1+0x4ca0] ;  /* 0x004ca000010a7983 */ /* 0x000ea80000300a00 */
[----:B------:R-:W2:Y:S04]  /*2c1f0*/  LDL.LU.64 R8, [R1+0x4c98] ;  /* 0x004c980001087983 */ /* 0x000ea80000300a00 */
[----:B------:R-:W-:Y:S04]  /*2c200*/  STL.64 [R1+0x4c80], R6 ;  /* 0x004c800601007387 */ /* 0x000fe80000100a00 */
[----:B------:R0:W-:Y:S02]  /*2c210*/  STL.64 [R1+0x4c78], R4 ;  /* 0x004c780401007387 */ /* 0x0001e40000100a00 */
[----:B0-----:R-:W-:Y:S01]  /*2c220*/  MOV R4, R25 ;  /* 0x0000001900047202 */ /* 0x001fe20000000f00 */
[----:B------:R-:W-:-:S02]  /*2c230*/  IMAD.MOV.U32 R5, RZ, RZ, R24 ;  /* 0x000000ffff057224 */ /* 0x000fc400078e0018 */
[----:B------:R-:W0:Y:S04]  /*2c240*/  LDSM.16.MT88.4 R24, [R2+0x23800] ;  /* 0x023800000218783b */ /* 0x000e280000004200 */
[----:B------:R-:W-:Y:S04]  /*2c250*/  STL [R1+0x4b40], R2 ;  /* 0x004b400201007387 */ /* 0x000fe80000100800 */
[----:B0-----:R-:W-:Y:S04]  /*2c260*/  STL.64 [R1+0x4b30], R26 ;  /* 0x004b301a01007387 */ /* 0x001fe80000100a00 */
[----:B------:R0:W-:Y:S04]  /*2c270*/  STL.64 [R1+0x4b28], R24 ;  /* 0x004b281801007387 */ /* 0x0001e80000100a00 */
[----:B0-----:R-:W3:Y:S04]  /*2c280*/  LDL.LU R24, [R1+0x130] ;  /* 0x0001300001187983 */ /* 0x001ee80000300800 */
[----:B------:R-:W3:Y:S04]  /*2c290*/  LDL.LU R25, [R1+0x134] ;  /* 0x0001340001197983 */ /* 0x000ee80000300800 */
[----:B------:R-:W3:Y:S04]  /*2c2a0*/  LDL.LU R26, [R1+0x138] ;  /* 0x00013800011a7983 */ /* 0x000ee80000300800 */
[----:B------:R-:W3:Y:S01]  /*2c2b0*/  LDL.LU R27, [R1+0x13c] ;  /* 0x00013c00011b7983 */ /* 0x000ee20000300800 */
[----:B--2---:R-:W-:Y:S03]  /*2c2c0*/  HMMA.16816.F32 R12, R12, R20, R8 ;  /* 0x000000140c0c723c */ /* 0x004fe60000001808 */
[----:B------:R-:W3:Y:S04]  /*2c2d0*/  LDL.LU.64 R10, [R1+0x4c90] ;  /* 0x004c9000010a7983 */ /* 0x000ee80000300a00 */
[----:B------:R-:W3:Y:S04]  /*2c2e0*/  LDL.LU.64 R8, [R1+0x4c88] ;  /* 0x004c880001087983 */ /* 0x000ee80000300a00 */
[----:B------:R-:W-:Y:S11]  /*2c2f0*/  STL.64 [R1+0x4c58], R20 ;  /* 0x004c581401007387 */ /* 0x000ff60000100a00 */
[----:B------:R-:W-:Y:S01]  /*2c300*/  @!UPT UIADD3 URZ, URZ, URZ, URZ ;  /* 0x0000003f3f3ff290 */ /* 0x000fe2000fffe03f */
[----:B------:R-:W-:Y:S04]  /*2c310*/  STL.64 [R1+0x4b70], R14 ;  /* 0x004b700e01007387 */ /* 0x000fe80000100a00 */
[----:B------:R0:W-:Y:S04]  /*2c320*/  STL.64 [R1+0x4b68], R12 ;  /* 0x004b680c01007387 */ /* 0x0001e80000100a00 */
[----:B0-----:R-:W2:Y:S01]  /*2c330*/  LDL.LU R12, [R1+0x60] ;  /* 0x00006000010c7983 */ /* 0x001ea20000300800 */
[----:B---3--:R-:W-:Y:S11]  /*2c340*/  HMMA.16816.F32 R4, R8, R4, R24 ;  /* 0x000000040804723c */ /* 0x008ff60000001818 */
[----:B------:R-:W-:Y:S11]  /*2c350*/  @!UPT UIADD3 URZ, URZ, URZ, URZ ;  /* 0x0000003f3f3ff290 */ /* 0x000ff6000fffe03f */
[----:B------:R-:W-:Y:S02]  /*2c360*/  @!UPT UIADD3 URZ, URZ, URZ, URZ ;  /* 0x0000003f3f3ff290 */ /* 0x000fe4000fffe03f */
[----:B------:R-:W-:Y:S01]  /*2c370*/  MOV R24, R7 ;  /* 0x0000000700187202 */ /* 0x000fe20000000f00 */
[----:B------:R-:W-:Y:S01]  /*2c380*/  IMAD.MOV.U32 R26, RZ, RZ, R5 ;  /* 0x000000ffff1a7224 */ /* 0x000fe200078e0005 */
[----:B------:R-:W-:Y:S02]  /*2c390*/  MOV R27, R4 ;  /* 0x00000004001b7202 */ /* 0x000fe40000000f00 */
[----:B------:R-:W-:Y:S02]  /*2c3a0*/  MOV R25, R6 ;  /* 0x0000000600197202 */ /* 0x000fe40000000f00 */
[----:B------:R-:W3:Y:S04]  /*2c3b0*/  LDL.LU.64 R6, [R1+0x4c80] ;  /* 0x004c800001067983 */ /* 0x000ee80000300a00 */
[----:B------:R-:W4:Y:S04]  /*2c3c0*/  LDL.LU.64 R4, [R1+0x4c78] ;  /* 0x004c780001047983 */ /* 0x000f280000300a00 */
[----:B------:R0:W-:Y:S04]  /*2c3d0*/  STL [R1+0x4b50], R24 ;  /* 0x004b501801007387 */ /* 0x0001e80000100800 */
[----:B------:R-:W-:Y:S04]  /*2c3e0*/  STL [R1+0x4b4c], R26 ;  /* 0x004b4c1a01007387 */ /* 0x000fe80000100800 */
[----:B------:R-:W-:Y:S04]  /*2c3f0*/  STL [R1+0x4b48], R27 ;  /* 0x004b481b01007387 */ /* 0x000fe80000100800 */
[----:B------:R1:W-:Y:S04]  /*2c400*/  STL [R1+0x4b44], R25 ;  /* 0x004b441901007387 */ /* 0x0003e80000100800 */
[----:B0-----:R-:W2:Y:S04]  /*2c410*/  LDL.LU R24, [R1+0xe0] ;  /* 0x0000e00001187983 */ /* 0x001ea80000300800 */
[----:B-1----:R-:W2:Y:S04]  /*2c420*/  LDL.LU R25, [R1+0xe4] ;  /* 0x0000e40001197983 */ /* 0x002ea80000300800 */
[----:B------:R-:W2:Y:S04]  /*2c430*/  LDL.LU R26, [R1+0xe8] ;  /* 0x0000e800011a7983 */ /* 0x000ea80000300800 */
[----:B------:R-:W2:Y:S01]  /*2c440*/  LDL.LU R27, [R1+0xec] ;  /* 0x0000ec00011b7983 */ /* 0x000ea20000300800 */
[----:B------:R-:W-:-:S07]  /*2c450*/  MOV R13, R3 ;  /* 0x00000003000d7202 */ /* 0x000fce0000000f00 */
[----:B--2---:R-:W-:Y:S11]  /*2c460*/  HMMA.16816.F32 R12, R8, R12, R24 ;  /* 0x0000000c080c723c */ /* 0x004ff60000001818 */
[----:B------:R-:W-:Y:S11]  /*2c470*/  @!UPT UIADD3 URZ, URZ, URZ, URZ ;  /* 0x0000003f3f3ff290 */ /* 0x000ff6000fffe03f */
[----:B------:R-:W-:Y:S01]  /*2c480*/  @!UPT UIADD3 URZ, URZ, URZ, URZ ;  /* 0x0000003f3f3ff290 */ /* 0x000fe2000fffe03f */
[----:B------:R0:W-:Y:S01]  /*2c490*/  STL [R1+0xe4], R13 ;  /* 0x0000e40d01007387 */ /* 0x0001e20000100800 */
[----:B------:R-:W-:-:S03]  /*2c4a0*/  IMAD.MOV.U32 R3, RZ, RZ, R12 ;  /* 0x000000ffff037224 */ /* 0x000fc600078e000c */
[----:B------:R1:W-:Y:S01]  /*2c4b0*/  STL.64 [R1+0xe8], R14 ;  /* 0x0000e80e01007387 */ /* 0x0003e20000100a00 */
[----:B------:R-:W-:Y:S02]  /*2c4c0*/  MOV R12, R19 ;  /* 0x00000013000c7202 */ /* 0x000fe40000000f00 */
[----:B0-----:R-:W-:Y:S02]  /*2c4d0*/  MOV R13, R18 ;  /* 0x00000012000d7202 */ /* 0x001fe40000000f00 */
[----:B-1----:R-:W-:Y:S01]  /*2c4e0*/  MOV R15, R16 ;  /* 0x00000010000f7202 */ /* 0x002fe20000000f00 */
[----:B------:R-:W-:Y:S01]  /*2c4f0*/  IMAD.MOV.U32 R14, RZ, RZ, R17 ;  /* 0x000000ffff0e7224 */ /* 0x000fe200078e0011 */
[----:B------:R-:W2:Y:S04]  /*2c500*/  LDL.LU R16, [R1+0x70] ;  /* 0x0000700001107983 */ /* 0x000ea80000300800 */
[----:B------:R-:W2:Y:S04]  /*2c510*/  LDL.LU R17, [R1+0x74] ;  /* 0x0000740001117983 */ /* 0x000ea80000300800 */
[----:B------:R-:W2:Y:S04]  /*2c520*/  LDL.LU R18, [R1+0x78] ;  /* 0x0000780001127983 */ /* 0x000ea80000300800 */
[----:B------:R-:W2:Y:S04]  /*2c530*/  LDL.LU R19, [R1+0x7c] ;  /* 0x00007c0001137983 */ /* 0x000ea80000300800 */
[----:B--2---:R-:W-:Y:S04]  /*2c540*/  STL.64 [R1+0x4bc8], R18 ;  /* 0x004bc81201007387 */ /* 0x004fe80000100a00 */
[----:B------:R0:W-:Y:S04]  /*2c550*/  STL.64 [R1+0x4bc0], R16 ;  /* 0x004bc01001007387 */ /* 0x0001e80000100a00 */
[----:B0-----:R-:W2:Y:S04]  /*2c560*/  LDL.LU R16, [R1+0xa0] ;  /* 0x0000a00001107983 */ /* 0x001ea80000300800 */
[----:B------:R-:W2:Y:S04]  /*2c570*/  LDL.LU R17, [R1+0xa4] ;  /* 0x0000a40001117983 */ /* 0x000ea80000300800 */
[----:B------:R-:W2:Y:S04]  /*2c580*/  LDL.LU R18, [R1+0xa8] ;  /* 0x0000a80001127983 */ /* 0x000ea80000300800 */
[----:B------:R-:W2:Y:S04]  /*2c590*/  LDL.LU R19, [R1+0xac] ;  /* 0x0000ac0001137983 */ /* 0x000ea80000300800 */
[----:B--2---:R0:W-:Y:S04]  /*2c5a0*/  STL.64 [R1+0x4bd8], R18 ;  /* 0x004bd81201007387 */ /* 0x0041e80000100a00 */
[----:B------:R-:W-:Y:S04]  /*2c5b0*/  STL.64 [R1+0x4bd0], R16 ;  /* 0x004bd01001007387 */ /* 0x000fe80000100a00 */
[----:B0-----:R-:W2:Y:S04]  /*2c5c0*/  LDL R18, [R1+0x18] ;  /* 0x0000180001127983 */ /* 0x001ea80000100800 */
[----:B------:R-:W2:Y:S04]  /*2c5d0*/  LDL R19, [R1+0x1c] ;  /* 0x00001c0001137983 */ /* 0x000ea80000100800 */
[----:B--2---:R-:W-:Y:S04]  /*2c5e0*/  STL.64 [R1+0x4c50], R18 ;  /* 0x004c501201007387 */ /* 0x004fe80000100a00 */
[----:B------:R-:W-:Y:S04]  /*2c5f0*/  STL.64 [R1+0x4b80], R14 ;  /* 0x004b800e01007387 */ /* 0x000fe80000100a00 */
[----:B------:R0:W-:Y:S04]  /*2c600*/  STL.64 [R1+0x4b78], R12 ;  /* 0x004b780c01007387 */ /* 0x0001e80000100a00 */
[----:B0-----:R-:W2:Y:S01]  /*2c610*/  LDL.LU R12, [R1+0x30] ;  /* 0x00003000010c7983 */ /* 0x001ea20000300800 */
[----:B------:R-:W-:-:S03]  /*2c620*/  MOV R13, R0 ;  /* 0x00000000000d7202 */ /* 0x000fc60000000f00 */
[----:B------:R-:W4:Y:S01]  /*2c630*/  LDL.LU R0, [R1+0x4c74] ;  /* 0x004c740001007983 */ /* 0x000f220000300800 */
[----:B------:R-:W-:-:S03]  /*2c640*/  IMAD.MOV.U32 R14, RZ, RZ, R23 ;  /* 0x000000ffff0e7224 */ /* 0x000fc600078e0017 */
[----:B------:R-:W4:Y:S01]  /*2c650*/  LDL.LU R16, [R1+0x110] ;  /* 0x0001100001107983 */ /* 0x000f220000300800 */
[----:B------:R-:W-:-:S03]  /*2c660*/  MOV R15, R22 ;  /* 0x00000016000f7202 */ /* 0x000fc60000000f00 */
[----:B------:R-:W4:Y:S04]  /*2c670*/  LDL.LU R17, [R1+0x114] ;  /* 0x0001140001117983 */ /* 0x000f280000300800 */
[----:B------:R-:W4:Y:S04]  /*2c680*/  LDL.LU R18, [R1+0x118] ;  /* 0x0001180001127983 */ /* 0x000f280000300800 */
[----:B------:R-:W4:Y:S04]  /*2c690*/  LDL.LU R19, [R1+0x11c] ;  /* 0x00011c0001137983 */ /* 0x000f280000300800 */
[----:B------:R-:W4:Y:S04]  /*2c6a0*/  LDL.LU R20, [R1+0x120] ;  /* 0x0001200001147983 */ /* 0x000f280000300800 */
[----:B------:R-:W4:Y:S04]  /*2c6b0*/  LDL.LU R21, [R1+0x124] ;  /* 0x0001240001157983 */ /* 0x000f280000300800 */
[----:B------:R-:W4:Y:S04]  /*2c6c0*/  LDL.LU R22, [R1+0x128] ;  /* 0x0001280001167983 */ /* 0x000f280000300800 */
[----:B------:R-:W4:Y:S04]  /*2c6d0*/  LDL.LU R23, [R1+0x12c] ;  /* 0x00012c0001177983 */ /* 0x000f280000300800 */
[----:B------:R3:W-:Y:S02]  /*2c6e0*/  STL.64 [R1+0x4b90], R14 ;  /* 0x004b900e01007387 */ /* 0x0007e40000100a00 */
[----:B---3--:R-:W-:-:S02]  /*2c6f0*/  MOV R14, R6 ;  /* 0x00000006000e7202 */ /* 0x008fc40000000f00 */
[----:B------:R-:W-:Y:S01]  /*2c700*/  MOV R15, R28 ;  /* 0x0000001c000f7202 */ /* 0x000fe20000000f00 */
[----:B--2---:R0:W-:Y:S02]  /*2c710*/  STL.64 [R1+0x4b88], R12 ;  /* 0x004b880c01007387 */ /* 0x0041e40000100a00 */
[----:B0-----:R-:W-:Y:S01]  /*2c720*/  MOV R12, R29 ;  /* 0x0000001d000c7202 */ /* 0x001fe20000000f00 */
[----:B------:R-:W-:Y:S01]  /*2c730*/  IMAD.MOV.U32 R13, RZ, RZ, R7 ;  /* 0x000000ffff0d7224 */ /* 0x000fe200078e0007 */
[----:B------:R-:W2:Y:S04]  /*2c740*/  LDL.LU R29, [R1+0x4c70] ;  /* 0x004c7000011d7983 */ /* 0x000ea80000300800 */
[----:B------:R-:W3:Y:S04]  /*2c750*/  LDL.LU R7, [R1+0x4c6c] ;  /* 0x004c6c0001077983 */ /* 0x000ee80000300800 */
[----:B------:R-:W3:Y:S04]  /*2c760*/  LDL.LU R6, [R1+0x4c68] ;  /* 0x004c680001067983 */ /* 0x000ee80000300800 */
[----:B------:R-:W3:Y:S04]  /*2c770*/  LDL.LU R28, [R1+0x4c64] ;  /* 0x004c6400011c7983 */ /* 0x000ee80000300800 */
[----:B------:R-:W-:Y:S04]  /*2c780*/  STL.64 [R1+0x4be8], R14 ;  /* 0x004be80e01007387 */ /* 0x000fe80000100a00 */
[----:B------:R0:W-:Y:S04]  /*2c790*/  STL.64 [R1+0x4be0], R12 ;  /* 0x004be00c01007387 */ /* 0x0001e80000100a00 */
[----:B0-----:R-:W3:Y:S04]  /*2c7a0*/  LDL.LU R12, [R1+0xb0] ;  /* 0x0000b000010c7983 */ /* 0x001ee80000300800 */
[----:B------:R-:W3:Y:S01]  /*2c7b0*/  LDL.LU R13, [R1+0xb4] ;  /* 0x0000b400010d7983 */ /* 0x000ee20000300800 */
[----:B----4-:R-:W-:Y:S01]  /*2c7c0*/  MOV R15, R0 ;  /* 0x00000000000f7202 */ /* 0x010fe20000000f00 */
[----:B--2---:R-:W-:-:S05]  /*2c7d0*/  IMAD.MOV.U32 R14, RZ, RZ, R29 ;  /* 0x000000ffff0e7224 */ /* 0x004fca00078e001d */
[----:B------:R-:W-:Y:S04]  /*2c7e0*/  STL.64 [R1+0x4c18], R14 ;  /* 0x004c180e01007387 */ /* 0x000fe80000100a00 */
[----:B---3--:R0:W-:Y:S04]  /*2c7f0*/  STL.64 [R1+0x4c10], R12 ;  /* 0x004c100c01007387 */ /* 0x0081e80000100a00 */
[----:B0-----:R-:W2:Y:S04]  /*2c800*/  LDL.LU R12, [R1+0xd0] ;  /* 0x0000d000010c7983 */ /* 0x001ea80000300800 */
[----:B------:R-:W2:Y:S04]  /*2c810*/  LDL.LU R13, [R1+0xd4] ;  /* 0x0000d400010d7983 */ /* 0x000ea80000300800 */
[----:B------:R-:W3:Y:S01]  /*2c820*/  LDL.LU R14, [R1+0xd8] ;  /* 0x0000d800010e7983 */ /* 0x000ee20000300800 */
[----:B------:R-:W-:-:S03]  /*2c830*/  MOV R15, R28 ;  /* 0x0000001c000f7202 */ /* 0x000fc60000000f00 */
[----:B------:R-:W4:Y:S01]  /*2c840*/  LDL.LU R28, [R1+0x4c60] ;  /* 0x004c6000011c7983 */ /* 0x000f220000300800 */
[----:B------:R-:W-:Y:S03]  /*2c850*/  HMMA.16816.F32 R20, R8, R4, R20 ;  /* 0x000000040814723c */ /* 0x000fe60000001814 */
[----:B---3--:R-:W-:Y:S04]  /*2c860*/  STL.64 [R1+0x4c28], R14 ;  /* 0x004c280e01007387 */ /* 0x008fe80000100a00 */
[----:B--2---:R0:W-:Y:S04]  /*2c870*/  STL.64 [R1+0x4c20], R12 ;  /* 0x004c200c01007387 */ /* 0x0041e80000100a00 */
[----:B0-----:R-:W2:Y:S04]  /*2c880*/  LDL.LU R12, [R1+0xf0] ;  /* 0x0000f000010c7983 */ /* 0x001ea80000300800 */
[----:B------:R-:W2:Y:S04]  /*2c890*/  LDL.LU R13, [R1+0xf4] ;  /* 0x0000f400010d7983 */ /* 0x000ea80000300800 */
[----:B------:R-:W3:Y:S04]  /*2c8a0*/  LDL.LU R14, [R1+0xf8] ;  /* 0x0000f800010e7983 */ /* 0x000ee80000300800 */
[----:B------:R-:W3:Y:S01]  /*2c8b0*/  LDL.LU R15, [R1+0xfc] ;  /* 0x0000fc00010f7983 */ /* 0x000ee20000300800 */
[----:B------:R-:W-:-:S02]  /*2c8c0*/  MOV R25, R20 ;  /* 0x0000001400197202 */ /* 0x000fc40000000f00 */
[----:B------:R-:W-:Y:S01]  /*2c8d0*/  MOV R2, R21 ;  /* 0x0000001500027202 */ /* 0x000fe20000000f00 */
[----:B---3--:R-:W-:Y:S04]  /*2c8e0*/  STL.64 [R1+0x4c38], R14 ;  /* 0x004c380e01007387 */ /* 0x008fe80000100a00 */
[----:B--2---:R0:W-:Y:S04]  /*2c8f0*/  STL.64 [R1+0x4c30], R12 ;  /* 0x004c300c01007387 */ /* 0x0041e80000100a00 */
[----:B0-----:R-:W2:Y:S04]  /*2c900*/  LDL.LU R12, [R1+0x100] ;  /* 0x00010000010c7983 */ /* 0x001ea80000300800 */
[----:B------:R-:W2:Y:S04]  /*2c910*/  LDL.LU R13, [R1+0x104] ;  /* 0x00010400010d7983 */ /* 0x000ea80000300800 */
[----:B------:R-:W2:Y:S04]  /*2c920*/  LDL.LU R14, [R1+0x108] ;  /* 0x00010800010e7983 */ /* 0x000ea80000300800 */
[----:B------:R-:W3:Y:S01]  /*2c930*/  LDL.LU.64 R20, [R1+0x4c58] ;  /* 0x004c580001147983 */ /* 0x000ee20000300a00 */
[----:B------:R-:W-:Y:S01]  /*2c940*/  IMAD.MOV.U32 R0, RZ, RZ, R22 ;  /* 0x000000ffff007224 */ /* 0x000fe200078e0016 */
[----:B------:R-:W-:Y:S01]  /*2c950*/  MOV R29, R23 ;  /* 0x00000017001d7202 */ /* 0x000fe20000000f00 */
[----:B----4-:R-:W-:Y:S01]  /*2c960*/  IMAD.MOV.U32 R15, RZ, RZ, R28 ;  /* 0x000000ffff0f7224 */ /* 0x010fe200078e001c */
[----:B---3--:R-:W-:Y:S01]  /*2c970*/  HMMA.16816.F32 R8, R8, R20, R16 ;  /* 0x000000140808723c */ /* 0x008fe20000001810 */
[----:B------:R-:W2:Y:S04]  /*2c980*/  LDL.LU.64 R18, [R1+0x4c50] ;  /* 0x004c500001127983 */ /* 0x000ea80000300a00 */
[----:B------:R-:W2:Y:S04]  /*2c990*/  LDL.LU.64 R22, [R1+0x4c48] ;  /* 0x004c480001167983 */ /* 0x000ea80000300a00 */
[----:B------:R-:W2:Y:S11]  /*2c9a0*/  LDL.LU.64 R20, [R1+0x4c40] ;  /* 0x004c400001147983 */ /* 0x000eb60000300a00 */
[----:B------:R-:W-:Y:S04]  /*2c9b0*/  @!UPT UIADD3 URZ, URZ, URZ, URZ ;  /* 0x0000003f3f3ff290 */ /* 0x000fe8000fffe03f */
[----:B------:R-:W-:Y:S01]  /*2c9c0*/  IMAD.MOV.U32 R26, RZ, RZ, R9 ;  /* 0x000000ffff1a7224 */ /* 0x000fe200078e0009 */
[----:B------:R-:W-:Y:S02]  /*2c9d0*/  MOV R27, R10 ;  /* 0x0000000a001b7202 */ /* 0x000fe40000000f00 */
[----:B------:R-:W-:-:S03]  /*2c9e0*/  MOV R24, R8 ;  /* 0x0000000800187202 */ /* 0x000fc60000000f00 */
[----:B------:R0:W-:Y:S01]  /*2c9f0*/  STL.64 [R1+0x4b60], R26 ;  /* 0x004b601a01007387 */ /* 0x0001e20000100a00 */
[----:B------:R-:W-:-:S03]  /*2ca00*/  MOV R8, R11 ;  /* 0x0000000b00087202 */ /* 0x000fc60000000f00 */
[----:B------:R-:W-:Y:S04]  /*2ca10*/  STL.64 [R1+0x4b58], R24 ;  /* 0x004b581801007387 */ /* 0x000fe80000100a00 */
[----:B0-----:R-:W3:Y:S04]  /*2ca20*/  LDL.LU.64 R26, [R1+0x98] ;  /* 0x00009800011a7983 */ /* 0x001ee80000300a00 */
[----:B------:R-:W4:Y:S04]  /*2ca30*/  LDL.LU R10, [R1+0x68] ;  /* 0x00006800010a7983 */ /* 0x000f280000300800 */
[----:B------:R-:W4:Y:S01]  /*2ca40*/  LDL.LU R11, [R1+0x6c] ;  /* 0x00006c00010b7983 */ /* 0x000f220000300800 */
[C---:B--2---:R-:W-:Y:S11]  /*2ca50*/  HMMA.16816.F32 R12, R20.reuse, R18, R12 ;  /* 0x00000012140c723c */ /* 0x044ff6000000180c */
[----:B------:R-:W-:Y:S11]  /*2ca60*/  @!UPT UIADD3 URZ, URZ, URZ, URZ ;  /* 0x0000003f3f3ff290 */ /* 0x000ff6000fffe03f */
[----:B------:R-:W-:Y:S01]  /*2ca70*/  @!UPT UIADD3 URZ, URZ, URZ, URZ ;  /* 0x0000003f3f3ff290 */ /* 0x000fe2000fffe03f */
[----:B------:R-:W-:Y:S04]  /*2ca80*/  STL.64 [R1+0x190], R12 ;  /* 0x0001900c01007387 */ /* 0x000fe80000100a00 */
[----:B------:R0:W-:Y:S04]  /*2ca90*/  STL.64 [R1+0x198], R14 ;  /* 0x0001980e01007387 */ /* 0x0001e80000100a00 */
[----:B0-----:R-:W4:Y:S04]  /*2caa0*/  LDL.LU.64 R14, [R1+0x4c38] ;  /* 0x004c3800010e7983 */ /* 0x001f280000300a00 */
[----:B------:R-:W4:Y:S02]  /*2cab0*/  LDL.LU.64 R12, [R1+0x4c30] ;  /* 0x004c3000010c7983 */ /* 0x000f240000300a00 */
[C---:B----4-:R-:W-:Y:S11]  /*2cac0*/  HMMA.16816.F32 R12, R20.reuse, R10, R12 ;  /* 0x0000000a140c723c */ /* 0x050ff6000000180c */
[----:B------:R-:W-:Y:S11]  /*2cad0*/  @!UPT UIADD3 URZ, URZ, URZ, URZ ;  /* 0x0000003f3f3ff290 */ /* 0x000ff6000fffe03f */
[----:B------:R-:W-:Y:S01]  /*2cae0*/  @!UPT UIADD3 URZ, URZ, URZ, URZ ;  /* 0x0000003f3f3ff290 */ /* 0x000fe2000fffe03f */
[----:B------:R-:W-:Y:S04]  /*2caf0*/  STL.64 [R1+0x180], R12 ;  /* 0x0001800c01007387 */ /* 0x000fe80000100a00 */
[----:B------:R0:W-:Y:S04]  /*2cb00*/  STL.64 [R1+0x188], R14 ;  /* 0x0001880e01007387 */ /* 0x0001e80000100a00 */
[----:B0-----:R-:W2:Y:S04]  /*2cb10*/  LDL.LU.64 R14, [R1+0x4c28] ;  /* 0x004c2800010e7983 */ /* 0x001ea80000300a00 */
[----:B------:R-:W2:Y:S02]  /*2cb20*/  LDL.LU.64 R12, [R1+0x4c20] ;  /* 0x004c2000010c7983 */ /* 0x000ea40000300a00 */
[C---:B--2---:R-:W-:Y:S02]  /*2cb30*/  HMMA.16816.F32 R4, R20.reuse, R6, R12 ;  /* 0x000000061404723c */ /* 0x044fe4000000180c */
[----:B------:R-:W2:Y:S04]  /*2cb40*/  LDL.LU.64 R14, [R1+0x4c18] ;  /* 0x004c1800010e7983 */ /* 0x000ea80000300a00 */
[----:B------:R-:W2:Y:S11]  /*2cb50*/  LDL.LU.64 R12, [R1+0x4c10] ;  /* 0x004c1000010c7983 */ /* 0x000eb60000300a00 */
[----:B------:R-:W-:Y:S06]  /*2cb60*/  @!UPT UIADD3 URZ, URZ, URZ, URZ ;  /* 0x0000003f3f3ff290 */ /* 0x000fec000fffe03f */
        /* <DEDUP_REMOVED lines=8> */
[----:B------:R-:W-:Y:S04]  /*2cbf0*/  STL.64 [R1+0x160], R20 ;  /* 0x0001601401007387 */ /* 0x000fe80000100a00 */
[----:B------:R0:W-:Y:S04]  /*2cc00*/  STL.64 [R1+0x168], R22 ;  /* 0x0001681601007387 */ /* 0x0001e80000100a00 */
[----:B0-----:R-:W3:Y:S01]  /*2cc10*/  LDL.LU.64 R22, [R1+0x88] ;  /* 0x0000880001167983 */ /* 0x001ee20000300a00 */
[C---:B--2---:R-:W-:Y:S03]  /*2cc20*/  HMMA.16816.F32 R16, R4.reuse, R18, R12 ;  /* 0x000000120410723c */ /* 0x044fe6000000180c */
[----:B------:R-:W2:Y:S04]  /*2cc30*/  LDL.LU.64 R14, [R1+0x4be8] ;  /* 0x004be800010e7983 */ /* 0x000ea80000300a00 */
[----:B------:R-:W2:Y:S11]  /*2cc40*/  LDL.LU.64 R12, [R1+0x4be0] ;  /* 0x004be000010c7983 */ /* 0x000eb60000300a00 */
[----:B------:R-:W-:Y:S05]  /*2cc50*/  @!UPT UIADD3 URZ, URZ, URZ, URZ ;  /* 0x0000003f3f3ff290 */ /* 0x000fea000fffe03f */
        /* <DEDUP_REMOVED lines=19> */
[----:B0-----:R-:W4:Y:S01]  /*2cd90*/  LDL.LU.64 R22, [R1+0x18] ;  /* 0x0000180001167983 */ /* 0x001f220000300a00 */
[----:B---3--:R-:W-:Y:S03]  /*2cda0*/  HMMA.16816.F32 R4, R4, R26, R16 ;  /* 0x0000001a0404723c */ /* 0x008fe60000001810 */
[----:B------:R-:W2:Y:S04]  /*2cdb0*/  LDL.LU.64 R18, [R1+0x4ba8] ;  /* 0x004ba80001127983 */ /* 0x000ea80000300a00 */
[----:B------:R-:W2:Y:S04]  /*2cdc0*/  LDL.LU.64 R16, [R1+0x4ba0] ;  /* 0x004ba00001107983 */ /* 0x000ea80000300a00 */
[----:B------:R-:W3:Y:S11]  /*2cdd0*/  LDL R9, [R1+0x854] ;  /* 0x0008540001097983 */ /* 0x000ef60000100800 */
[----:B------:R-:W-:Y:S01]  /*2cde0*/  @!UPT UIADD3 URZ, URZ, URZ, URZ ;  /* 0x0000003f3f3ff290 */ /* 0x000fe2000fffe03f */
[----:B------:R4:W-:Y:S04]  /*2cdf0*/  STL.64 [R1+0x150], R4 ;  /* 0x0001500401007387 */ /* 0x0009e80000100a00 */
[----:B------:R-:W-:Y:S01]  /*2ce00*/  STL.64 [R1+0x158], R6 ;  /* 0x0001580601007387 */ /* 0x000fe20000100a00 */
[----:B----4-:R-:W-:Y:S01]  /*2ce10*/  IMAD.MOV.U32 R5, RZ, RZ, R22 ;  /* 0x000000ffff057224 */ /* 0x010fe200078e0016 */
[----:B------:R-:W-:Y:S01]  /*2ce20*/  MOV R4, R23 ;  /* 0x0000001700047202 */ /* 0x000fe20000000f00 */
[----:B--2---:R-:W-:Y:S01]  /*2ce30*/  HMMA.16816.F32 R12, R16, R22, R12 ;  /* 0x00000016100c723c */ /* 0x004fe2000000180c */
[----:B------:R-:W2:Y:S11]  /*2ce40*/  LDL.LU.64 R22, [R1+0x4b98] ;  /* 0x004b980001167983 */ /* 0x000eb60000300a00 */
[----:B------:R-:W-:Y:S11]  /*2ce50*/  @!UPT UIADD3 URZ, URZ, URZ, URZ ;  /* 0x0000003f3f3ff290 */ /* 0x000ff6000fffe03f */
[----:B------:R-:W-:Y:S01]  /*2ce60*/  STL.64 [R1+0xc0], R12 ;  /* 0x0000c00c01007387 */ /* 0x000fe20000100a00 */
[----:B------:R-:W-:-:S03]  /*2ce70*/  MOV R28, R15 ;  /* 0x0000000f001c7202 */ /* 0x000fc60000000f00 */
[----:B------:R0:W-:Y:S04]  /*2ce80*/  STL [R1+0xc8], R14 ;  /* 0x0000c80e01007387 */ /* 0x0001e80000100800 */
[----:B0-----:R-:W4:Y:S04]  /*2ce90*/  LDL.LU.64 R14, [R1+0x4b90] ;  /* 0x004b9000010e7983 */ /* 0x001f280000300a00 */
[----:B------:R-:W4:Y:S04]  /*2cea0*/  LDL.LU.64 R12, [R1+0x4b88] ;  /* 0x004b8800010c7983 */ /* 0x000f280000300a00 */
[----:B------:R-:W-:Y:S01]  /*2ceb0*/  STL [R1+0x4ac8], R28 ;  /* 0x004ac81c01007387 */ /* 0x000fe20000100800 */
[C---:B----4-:R-:W-:Y:S11]  /*2cec0*/  HMMA.16816.F32 R12, R16.reuse, R10, R12 ;  /* 0x0000000a100c723c */ /* 0x050ff6000000180c */
[----:B------:R-:W-:Y:S11]  /*2ced0*/  @!UPT UIADD3 URZ, URZ, URZ, URZ ;  /* 0x0000003f3f3ff290 */ /* 0x000ff6000fffe03f */
[----:B------:R-:W-:Y:S01]  /*2cee0*/  @!UPT UIADD3 URZ, URZ, URZ, URZ ;  /* 0x0000003f3f3ff290 */ /* 0x000fe2000fffe03f */
[----:B------:R-:W-:Y:S04]  /*2cef0*/  STL.64 [R1+0xd0], R12 ;  /* 0x0000d00c01007387 */ /* 0x000fe80000100a00 */
[----:B------:R0:W-:Y:S04]  /*2cf00*/  STL.64 [R1+0xd8], R14 ;  /* 0x0000d80e01007387 */ /* 0x0001e80000100a00 */
[----:B0-----:R-:W2:Y:S04]  /*2cf10*/  LDL.LU.64 R14, [R1+0x4b80] ;  /* 0x004b8000010e7983 */ /* 0x001ea80000300a00 */
[----:B------:R-:W2:Y:S04]  /*2cf20*/  LDL.LU.64 R12, [R1+0x4b78] ;  /* 0x004b7800010c7983 */ /* 0x000ea80000300a00 */
[----:B------:R-:W-:Y:S01]  /*2cf30*/  STL.64 [R1+0x4b00], R10 ;  /* 0x004b000a01007387 */ /* 0x000fe20000100a00 */
[----:B--2---:R-:W-:Y:S11]  /*2cf40*/  HMMA.16816.F32 R12, R16, R22, R12 ;  /* 0x00000016100c723c */ /* 0x004ff6000000180c */
[----:B------:R-:W-:Y:S11]  /*2cf50*/  @!UPT UIADD3 URZ, URZ, URZ, URZ ;  /* 0x0000003f3f3ff290 */ /* 0x000ff6000fffe03f */
[----:B------:R-:W-:Y:S01]  /*2cf60*/  @!UPT UIADD3 URZ, URZ, URZ, URZ ;  /* 0x0000003f3f3ff290 */ /* 0x000fe2000fffe03f */
[----:B------:R-:W-:Y:S04]  /*2cf70*/  STL.64 [R1+0xf0], R12 ;  /* 0x0000f00c01007387 */ /* 0x000fe80000100a00 */
[----:B------:R0:W-:Y:S04]  /*2cf80*/  STL.64 [R1+0xf8], R14 ;  /* 0x0000f80e01007387 */ /* 0x0001e80000100a00 */
[----:B0-----:R-:W2:Y:S04]  /*2cf90*/  LDL.LU.64 R14, [R1+0x4b70] ;  /* 0x004b7000010e7983 */ /* 0x001ea80000300a00 */
[----:B------:R-:W2:Y:S01]  /*2cfa0*/  LDL.LU.64 R12, [R1+0x4b68] ;  /* 0x004b6800010c7983 */ /* 0x000ea20000300a00 */
[----:B------:R-:W-:Y:S01]  /*2cfb0*/  IMAD.MOV.U32 R7, RZ, RZ, R22 ;  /* 0x000000ffff077224 */ /* 0x000fe200078e0016 */
[----:B------:R-:W-:-:S02]  /*2cfc0*/  MOV R6, R23 ;  /* 0x0000001700067202 */ /* 0x000fc40000000f00 */
[----:B---3--:R-:W-:Y:S01]  /*2cfd0*/  LDSM.16.M88.4 R20, [R9+0x100] ;  /* 0x000100000914783b */ /* 0x008fe20000000200 */
[----:B--2---:R-:W-:Y:S07]  /*2cfe0*/  HMMA.16816.F32 R16, R16, R26, R12 ;  /* 0x0000001a1010723c */ /* 0x004fee000000180c */
[----:B------:R-:W-:Y:S01]  /*2cff0*/  MOV R14, R7 ;  /* 0x00000007000e7202 */ /* 0x000fe20000000f00 */
[----:B------:R-:W-:Y:S01]  /*2d000*/  IMAD.MOV.U32 R12, RZ, RZ, R27 ;  /* 0x000000ffff0c7224 */ /* 0x000fe200078e001b */
[----:B------:R-:W-:-:S02]  /*2d010*/  MOV R15, R6 ;  /* 0x00000006000f7202 */ /* 0x000fc40000000f00 */
[----:B------:R-:W-:Y:S11]  /*2d020*/  MOV R13, R26 ;  /* 0x0000001a000d7202 */ /* 0x000ff60000000f00 */
[----:B------:R-:W-:Y:S01]  /*2d030*/  @!UPT UIADD3 URZ, URZ, URZ, URZ ;  /* 0x0000003f3f3ff290 */ /* 0x000fe2000fffe03f */
[----:B------:R-:W-:Y:S04]  /*2d040*/  STL.64 [R1+0x130], R16 ;  /* 0x0001301001007387 */ /* 0x000fe80000100a00 */
[----:B------:R-:W-:Y:S04]  /*2d050*/  STL.64 [R1+0x138], R18 ;  /* 0x0001381201007387 */ /* 0x000fe80000100a00 */
[----:B------:R-:W2:Y:S04]  /*2d060*/  LDL.LU.64 R26, [R1+0x4b60] ;  /* 0x004b6000011a7983 */ /* 0x000ea80000300a00 */
[----:B------:R-:W3:Y:S04]  /*2d070*/  LDL.LU.64 R24, [R1+0x4b58] ;  /* 0x004b580001187983 */ /* 0x000ee80000300a00 */
[----:B------:R-:W-:Y:S04]  /*2d080*/  STL.64 [R1+0x4af8], R14 ;  /* 0x004af80e01007387 */ /* 0x000fe80000100a00 */
[----:B------:R0:W-:Y:S02]  /*2d090*/  STL.64 [R1+0x4af0], R12 ;  /* 0x004af00c01007387 */ /* 0x0001e40000100a00 */
[----:B0-----:R-:W-:-:S02]  /*2d0a0*/  IMAD.MOV.U32 R12, RZ, RZ, R3 ;  /* 0x000000ffff0c7224 */ /* 0x001fc400078e0003 */
[----:B------:R-:W4:Y:S04]  /*2d0b0*/  LDL.LU R3, [R1+0x4b54] ;  /* 0x004b540001037983 */ /* 0x000f280000300800 */
[----:B------:R-:W2:Y:S04]  /*2d0c0*/  LDL.LU R13, [R1+0xe4] ;  /* 0x0000e400010d7983 */ /* 0x000ea80000300800 */
[----:B------:R-:W2:Y:S04]  /*2d0d0*/  LDL.LU R14, [R1+0xe8] ;  /* 0x0000e800010e7983 */ /* 0x000ea80000300800 */
[----:B------:R-:W2:Y:S04]  /*2d0e0*/  LDL.LU R15, [R1+0xec] ;  /* 0x0000ec00010f7983 */ /* 0x000ea80000300800 */
[----:B--2---:R0:W-:Y:S02]  /*2d0f0*/  STL.64 [R1+0x4b10], R14 ;  /* 0x004b100e01007387 */ /* 0x0041e40000100a00 */
[----:B0-----:R-:W-:-:S02]  /*2d100*/  MOV R14, R5 ;  /* 0x00000005000e7202 */ /* 0x001fc40000000f00 */
[----:B------:R-:W-:Y:S02]  /*2d110*/  MOV R15, R4 ;  /* 0x00000004000f7202 */ /* 0x000fe40000000f00 */
[----:B----4-:R-:W0:Y:S04]  /*2d120*/  LDSM.16.MT88.4 R4, [R3+0x24000] ;  /* 0x024000000304783b */ /* 0x010e280000004200 */
[----:B------:R-:W-:Y:S04]  /*2d130*/  STL.64 [R1+0x4b08], R12 ;  /* 0x004b080c01007387 */ /* 0x000fe80000100a00 */
[----:B0-----:R0:W-:Y:S04]  /*2d140*/  STL.64 [R1+0x4ad8], R6 ;  /* 0x004ad80601007387 */ /* 0x0011e80000100a00 */
[----:B------:R3:W-:Y:S01]  /*2d150*/  STL.64 [R1+0x4ad0], R4 ;  /* 0x004ad00401007387 */ /* 0x0007e20000100a00 */
[----:B0-----:R-:W-:Y:S01]  /*2d160*/  MOV R6, R27 ;  /* 0x0000001b00067202 */ /* 0x001fe20000000f00 */
[----:B------:R-:W-:-:S02]  /*2d170*/  IMAD.MOV.U32 R7, RZ, RZ, R8 ;  /* 0x000000ffff077224 */ /* 0x000fc400078e0008 */
[----:B---3--:R-:W-:Y:S01]  /*2d180*/  IMAD.MOV.U32 R4, RZ, RZ, R24 ;  /* 0x000000ffff047224 */ /* 0x008fe200078e0018 */
[----:B------:R-:W-:Y:S01]  /*2d190*/  MOV R5, R26 ;  /* 0x0000001a00057202 */ /* 0x000fe20000000f00 */
[----:B------:R-:W2:Y:S04]  /*2d1a0*/  LDL.LU R24, [R1+0x4b50] ;  /* 0x004b500001187983 */ /* 0x000ea80000300800 */
[----:B------:R-:W3:Y:S04]  /*2d1b0*/  LDL.LU R26, [R1+0x4b4c] ;  /* 0x004b4c00011a7983 */ /* 0x000ee80000300800 */
[----:B------:R-:W4:Y:S04]  /*2d1c0*/  LDL.LU R27, [R1+0x4b48] ;  /* 0x004b4800011b7983 */ /* 0x000f280000300800 */
[----:B------:R-:W-:Y:S04]  /*2d1d0*/  STL.64 [R1+0x4ae8], R6 ;  /* 0x004ae80601007387 */ /* 0x000fe80000100a00 */
[----:B------:R0:W-:Y:S02]  /*2d1e0*/  STL.64 [R1+0x4ae0], R4 ;  /* 0x004ae00401007387 */ /* 0x0001e40000100a00 */
[----:B0-----:R-:W-:-:S02]  /*2d1f0*/  MOV R4, R25 ;  /* 0x0000001900047202 */ /* 0x001fc40000000f00 */
[----:B------:R-:W4:Y:S01]  /*2d200*/  LDL.LU R25, [R1+0x4b44] ;  /* 0x004b440001197983 */ /* 0x000f220000300800 */
[----:B------:R-:W-:Y:S01]  /*2d210*/  IMAD.MOV.U32 R6, RZ, RZ, R0 ;  /* 0x000000ffff067224 */ /* 0x000fe200078e0000 */
[----:B------:R-:W-:Y:S02]  /*2d220*/  MOV R7, R29 ;  /* 0x0000001d00077202 */ /* 0x000fe40000000f00 */
[----:B------:R-:W-:Y:S02]  /*2d230*/  MOV R5, R2 ;  /* 0x0000000200057202 */ /* 0x000fe40000000f00 */
[----:B------:R-:W4:Y:S04]  /*2d240*/  LDL.LU R2, [R1+0x4b40] ;  /* 0x004b400001027983 */ /* 0x000f280000300800 */
[----:B------:R-:W4:Y:S04]  /*2d250*/  LDL.LU R0, [R1+0x4b3c] ;  /* 0x004b3c0001007983 */ /* 0x000f280000300800 */
[----:B------:R-:W4:Y:S01]  /*2d260*/  LDL.LU R29, [R1+0x4b38] ;  /* 0x004b3800011d7983 */ /* 0x000f220000300800 */
[----:B------:R-:W-:-:S03]  /*2d270*/  IMAD.MOV.U32 R17, RZ, RZ, R20 ;  /* 0x000000ffff117224 */ /* 0x000fc600078e0014 */
[----:B------:R-:W-:Y:S01]  /*2d280*/  STL.64 [R1+0x4b20], R6 ;  /* 0x004b200601007387 */ /* 0x000fe20000100a00 */
[----:B------:R-:W-:-:S03]  /*2d290*/  MOV R16, R21 ;  /* 0x0000001500107202 */ /* 0x000fc60000000f00 */
[----:B------:R-:W-:Y:S04]  /*2d2a0*/  STL.64 [R1+0x4b18], R4 ;  /* 0x004b180401007387 */ /* 0x000fe80000100a00 */
[----:B------:R-:W-:Y:S04]  /*2d2b0*/  STL.64 [R1+0x20], R20 ;  /* 0x0000201401007387 */ /* 0x000fe80000100a00 */
[----:B------:R-:W-:Y:S04]  /*2d2c0*/  STL.64 [R1+0x28], R22 ;  /* 0x0000281601007387 */ /* 0x000fe80000100a00 */
[----:B------:R-:W0:Y:S04]  /*2d2d0*/  LDSM.16.M88.4 R20, [R9+0x8100] ;  /* 0x008100000914783b */ /* 0x000e280000000200 */
[----:B0-----:R-:W-:Y:S04]  /*2d2e0*/  STL.64 [R1+0x70], R20 ;  /* 0x0000701401007387 */ /* 0x001fe80000100a00 */
[----:B------:R-:W-:Y:S01]  /*2d2f0*/  STL.64 [R1+0x78], R22 ;  /* 0x0000781601007387 */ /* 0x000fe20000100a00 */
[----:B--2---:R-:W-:Y:S01]  /*2d300*/  MOV R7, R24 ;  /* 0x0000001800077202 */ /* 0x004fe20000000f00 */
[----:B---3--:R-:W-:Y:S01]  /*2d310*/  IMAD.MOV.U32 R5, RZ, RZ, R26 ;  /* 0x000000ffff057224 */ /* 0x008fe200078e001a */
[----:B----4-:R-:W-:-:S02]  /*2d320*/  MOV R4, R27 ;  /* 0x0000001b00047202 */ /* 0x010fc40000000f00 */
[----:B------:R-:W-:Y:S02]  /*2d330*/  MOV R6, R25 ;  /* 0x0000001900067202 */ /* 0x000fe40000000f00 */
[----:B------:R-:W0:Y:S04]  /*2d340*/  LDSM.16.M88.4 R24, [R9+0x10100] ;  /* 0x010100000918783b */ /* 0x000e280000000200 */
[----:B------:R-:W1:Y:S04]  /*2d350*/  LDSM.16.M88.4 R8, [R9+0x18100] ;  /* 0x018100000908783b */ /* 0x000e680000000200 */
[----:B0-----:R-:W-:Y:S01]  /*2d360*/  STL.64 [R1+0x50], R24 ;  /* 0x0000501801007387 */ /* 0x001fe20000100a00 */
[----:B------:R-:W-:Y:S01]  /*2d370*/  MOV R21, R24 ;  /* 0x0000001800157202 */ /* 0x000fe20000000f00 */
[----:B------:R-:W-:-:S02]  /*2d380*/  IMAD.MOV.U32 R20, RZ, RZ, R25 ;  /* 0x000000ffff147224 */ /* 0x000fc400078e0019 */
[----:B------:R0:W-:Y:S04]  /*2d390*/  STL.64 [R1+0x58], R26 ;  /* 0x0000581a01007387 */ /* 0x0001e80000100a00 */
[----:B0-----:R-:W2:Y:S04]  /*2d3a0*/  LDL.LU.64 R26, [R1+0x4b30] ;  /* 0x004b3000011a7983 */ /* 0x001ea80000300a00 */
[----:B------:R-:W2:Y:S02]  /*2d3b0*/  LDL.LU.64 R24, [R1+0x4b28] ;  /* 0x004b280001187983 */ /* 0x000ea40000300a00 */
[----:B--2---:R-:W-:Y:S02]  /*2d3c0*/  HMMA.16816.F32 R12, R24, R14, R4 ;  /* 0x0000000e180c723c */ /* 0x004fe40000001804 */
[----:B------:R-:W2:Y:S04]  /*2d3d0*/  LDL.LU.64 R6, [R1+0x4b20] ;  /* 0x004b200001067983 */ /* 0x000ea80000300a00 */
[----:B------:R-:W2:Y:S11]  /*2d3e0*/  LDL.LU.64 R4, [R1+0x4b18] ;  /* 0x004b180001047983 */ /* 0x000eb60000300a00 */
[----:B------:R-:W-:Y:S06]  /*2d3f0*/  @!UPT UIADD3 URZ, URZ, URZ, URZ ;  /* 0x0000003f3f3ff290 */ /* 0x000fec000fffe03f */
[----:B------:R-:W-:Y:S04]  /*2d400*/  STL.64 [R1+0x110], R12 ;  /* 0x0001100c01007387 */ /* 0x000fe80000100a00 */
[----:B------:R0:W-:Y:S04]  /*2d410*/  STL.64 [R1+0x118], R14 ;  /* 0x0001180e01007387 */ /* 0x0001e80000100a00 */
[----:B0-----:R-:W3:Y:S04]  /*2d420*/  LDL.LU.64 R14, [R1+0x4b10] ;  /* 0x004b1000010e7983 */ /* 0x001ee80000300a00 */
[----:B------:R-:W3:Y:S04]  /*2d430*/  LDL.LU.64 R12, [R1+0x4b08] ;  /* 0x004b0800010c7983 */ /* 0x000ee80000300a00 */
[----:B-1----:R-:W-:Y:S04]  /*2d440*/  STL [R1], R8 ;  /* 0x0000000801007387 */ /* 0x002fe80000100800 */
[----:B------:R0:W-:Y:S04]  /*2d450*/  STL.64 [R1+0x8], R10 ;  /* 0x0000080a01007387 */ /* 0x0001e80000100a00 */
[----:B0-----:R-:W3:Y:S01]  /*2d460*/  LDL.LU.64 R10, [R1+0x4b00] ;  /* 0x004b0000010a7983 */ /* 0x001ee20000300a00 */
[----:B------:R-:W-:-:S02]  /*2d470*/  MOV R28, R9 ;  /* 0x00000009001c7202 */ /* 0x000fc40000000f00 */
[----:B---3--:R-:W-:Y:S01]  /*2d480*/  HMMA.16816.F32 R8, R24, R10, R12 ;  /* 0x0000000a1808723c */ /* 0x008fe2000000180c */
[----:B------:R-:W2:Y:S04]  /*2d490*/  LDL.LU.64 R14, [R1+0x4af8] ;  /* 0x004af800010e7983 */ /* 0x000ea80000300a00 */
[----:B------:R-:W3:Y:S11]  /*2d4a0*/  LDL.LU.64 R12, [R1+0x4af0] ;  /* 0x004af000010c7983 */ /* 0x000ef60000300a00 */
[----:B------:R-:W-:Y:S07]  /*2d4b0*/  @!UPT UIADD3 URZ, URZ, URZ, URZ ;  /* 0x0000003f3f3ff290 */ /* 0x000fee000fffe03f */
[----:B------:R-:W-:Y:S04]  /*2d4c0*/  STL.64 [R1+0x100], R8 ;  /* 0x0001000801007387 */ /* 0x000fe80000100a00 */
[----:B------:R-:W-:Y:S04]  /*2d4d0*/  STL.64 [R1+0x108], R10 ;  /* 0x0001080a01007387 */ /* 0x000fe80000100a00 */
[----:B------:R-:W0:Y:S04]  /*2d4e0*/  LDSM.16.MT88.4 R8, [R29+0x24000] ;  /* 0x024000001d08783b */ /* 0x000e280000004200 */
[----:B0-----:R3:W-:Y:S04]  /*2d4f0*/  STL.64 [R1+0x4ab0], R10 ;  /* 0x004ab00a01007387 */ /* 0x0017e80000100a00 */
[----:B------:R-:W-:Y:S01]  /*2d500*/  STL.64 [R1+0x4aa8], R8 ;  /* 0x004aa80801007387 */ /* 0x000fe20000100a00 */
[----:B---3--:R-:W-:Y:S01]  /*2d510*/  MOV R10, R13 ;  /* 0x0000000d000a7202 */ /* 0x008fe20000000f00 */
[----:B------:R-:W-:-:S02]  /*2d520*/  IMAD.MOV.U32 R11, RZ, RZ, R12 ;  /* 0x000000ffff0b7224 */ /* 0x000fc400078e000c */
[----:B--2---:R-:W-:Y:S01]  /*2d530*/  HMMA.16816.F32 R12, R24, R14, R4 ;  /* 0x0000000e180c723c */ /* 0x004fe20000001804 */
[----:B------:R-:W2:Y:S04]  /*2d540*/  LDL.LU.64 R6, [R1+0x4ae8] ;  /* 0x004ae80001067983 */ /* 0x000ea80000300a00 */
[----:B------:R-:W2:Y:S11]  /*2d550*/  LDL.LU.64 R4, [R1+0x4ae0] ;  /* 0x004ae00001047983 */ /* 0x000eb60000300a00 */
[----:B------:R-:W-:Y:S07]  /*2d560*/  @!UPT UIADD3 URZ, URZ, URZ, URZ ;  /* 0x0000003f3f3ff290 */ /* 0x000fee000fffe03f */
[----:B------:R-:W-:Y:S04]  /*2d570*/  STL.64 [R1+0xe0], R12 ;  /* 0x0000e00c01007387 */ /* 0x000fe80000100a00 */
[----:B------:R-:W-:Y:S04]  /*2d580*/  STL.64 [R1+0xe8], R14 ;  /* 0x0000e80e01007387 */ /* 0x000fe80000100a00 */
[----:B------:R-:W0:Y:S04]  /*2d590*/  LDSM.16.MT88.4 R12, [R0+0x24000] ;  /* 0x02400000000c783b */ /* 0x000e280000004200 */
[----:B0-----:R-:W-:Y:S04]  /*2d5a0*/  STL.64 [R1+0x4a88], R14 ;  /* 0x004a880e01007387 */ /* 0x001fe80000100a00 */
[----:B------:R0:W-:Y:S02]  /*2d5b0*/  STL.64 [R1+0x4a80], R12 ;  /* 0x004a800c01007387 */ /* 0x0001e40000100a00 */
[----:B0-----:R-:W-:-:S02]  /*2d5c0*/  MOV R12, R17 ;  /* 0x00000011000c7202 */ /* 0x001fc40000000f00 */
[----:B------:R-:W-:Y:S02]  /*2d5d0*/  MOV R13, R16 ;  /* 0x00000010000d7202 */ /* 0x000fe40000000f00 */
[----:B------:R-:W0:Y:S04]  /*2d5e0*/  LDSM.16.MT88.4 R16, [R2+0x24000] ;  /* 0x024000000210783b */ /* 0x000e280000004200 */
[----:B------:R-:W-:Y:S04]  /*2d5f0*/  STL [R1+0x4a28], R2 ;  /* 0x004a280201007387 */ /* 0x000fe80000100800 */
[----:B0-----:R-:W-:Y:S04]  /*2d600*/  STL.64 [R1+0x4a08], R18 ;  /* 0x004a081201007387 */ /* 0x001fe80000100a00 */
[----:B------:R0:W-:Y:S04]  /*2d610*/  STL.64 [R1+0x4a00], R16 ;  /* 0x004a001001007387 */ /* 0x0001e80000100a00 */
[----:B0-----:R-:W3:Y:S01]  /*2d620*/  LDL.64 R16, [R1+0x70] ;  /* 0x0000700001107983 */ /* 0x001ee20000100a00 */
[----:B--2---:R-:W-:Y:S03]  /*2d630*/  HMMA.16816.F32 R8, R24, R10, R4 ;  /* 0x0000000a1808723c */ /* 0x004fe60000001804 */
[----:B---3--:R0:W-:Y:S04]  /*2d640*/  STL.64 [R1+0x4ac0], R16 ;  /* 0x004ac01001007387 */ /* 0x0081e80000100a00 */
[----:B0-----:R-:W2:Y:S04]  /*2d650*/  LDL.LU R16, [R1+0x190] ;  /* 0x0001900001107983 */ /* 0x001ea80000300800 */
[----:B------:R-:W2:Y:S04]  /*2d660*/  LDL.LU R17, [R1+0x194] ;  /* 0x0001940001117983 */ /* 0x000ea80000300800 */
[----:B------:R-:W2:Y:S04]  /*2d670*/  LDL.LU R18, [R1+0x198] ;  /* 0x0001980001127983 */ /* 0x000ea80000300800 */
[----:B------:R-:W2:Y:S04]  /*2d680*/  LDL.LU R19, [R1+0x19c] ;  /* 0x00019c0001137983 */ /* 0x000ea80000300800 */
[----:B------:R-:W2:Y:S04]  /*2d690*/  LDL.LU.64 R6, [R1+0x4ad8] ;  /* 0x004ad80001067983 */ /* 0x000ea80000300a00 */
[----:B------:R-:W2:Y:S01]  /*2d6a0*/  LDL.LU.64 R4, [R1+0x4ad0] ;  /* 0x004ad00001047983 */ /* 0x000ea20000300a00 */
[----:B------:R-:W-:Y:S01]  /*2d6b0*/  IMAD.MOV.U32 R24, RZ, RZ, R21 ;  /* 0x000000ffff187224 */ /* 0x000fe200078e0015 */
[----:B------:R-:W-:-:S02]  /*2d6c0*/  MOV R25, R20 ;  /* 0x0000001400197202 */ /* 0x000fc40000000f00 */
[----:B------:R-:W0:Y:S04]  /*2d6d0*/  LDSM.16.MT88.4 R20, [R3+0x24800] ;  /* 0x024800000314783b */ /* 0x000e280000004200 */
[----:B------:R-:W-:Y:S04]  /*2d6e0*/  STL.64 [R1+0xb0], R8 ;  /* 0x0000b00801007387 */ /* 0x000fe80000100a00 */
[----:B------:R-:W-:Y:S04]  /*2d6f0*/  STL.64 [R1+0xb8], R10 ;  /* 0x0000b80a01007387 */ /* 0x000fe80000100a00 */
[----:B------:R1:W-:Y:S04]  /*2d700*/  STL.64 [R1+0x4ab8], R24 ;  /* 0x004ab81801007387 */ /* 0x0003e80000100a00 */
[----:B-1----:R-:W3:Y:S04]  /*2d710*/  LDL.LU R24, [R1+0x180] ;  /* 0x0001800001187983 */ /* 0x002ee80000300800 */
[----:B------:R-:W3:Y:S04]  /*2d720*/  LDL.LU R25, [R1+0x184] ;  /* 0x0001840001197983 */ /* 0x000ee80000300800 */
[----:B------:R-:W3:Y:S04]  /*2d730*/  LDL.LU R26, [R1+0x188] ;  /* 0x00018800011a7983 */ /* 0x000ee80000300800 */
[----:B------:R-:W3:Y:S04]  /*2d740*/  LDL.LU R27, [R1+0x18c] ;  /* 0x00018c00011b7983 */ /* 0x000ee80000300800 */
[----:B------:R-:W4:Y:S04]  /*2d750*/  LDL.LU R8, [R1+0x170] ;  /* 0x0001700001087983 */ /* 0x000f280000300800 */
[----:B------:R-:W4:Y:S04]  /*2d760*/  LDL.LU R9, [R1+0x174] ;  /* 0x0001740001097983 */ /* 0x000f280000300800 */
[----:B------:R-:W4:Y:S04]  /*2d770*/  LDL.LU R10, [R1+0x178] ;  /* 0x00017800010a7983 */ /* 0x000f280000300800 */
[----:B------:R-:W4:Y:S04]  /*2d780*/  LDL.LU R11, [R1+0x17c] ;  /* 0x00017c00010b7983 */ /* 0x000f280000300800 */
[----:B0-----:R-:W-:Y:S04]  /*2d790*/  STL.64 [R1+0x49b8], R22 ;  /* 0x0049b81601007387 */ /* 0x001fe80000100a00 */
[----:B------:R0:W-:Y:S04]  /*2d7a0*/  STL.64 [R1+0x49b0], R20 ;  /* 0x0049b01401007387 */ /* 0x0001e80000100a00 */
[----:B0-----:R-:W3:Y:S01]  /*2d7b0*/  LDL.LU R20, [R1] ;  /* 0x0000000001147983 */ /* 0x001ee20000300800 */
[----:B------:R-:W-:-:S03]  /*2d7c0*/  MOV R21, R28 ;  /* 0x0000001c00157202 */ /* 0x000fc60000000f00 */
[----:B------:R-:W3:Y:S04]  /*2d7d0*/  LDL.LU R28, [R1+0x4ac8] ;  /* 0x004ac800011c7983 */ /* 0x000ee80000300800 */
[----:B------:R-:W-:Y:S01]  /*2d7e0*/  STL [R1+0x4908], R3 ;  /* 0x0049080301007387 */ /* 0x000fe20000100800 */
[C---:B--2---:R-:W-:Y:S03]  /*2d7f0*/  HMMA.16816.F32 R12, R4.reuse, R12, R16 ;  /* 0x0000000c040c723c */ /* 0x044fe60000001810 */
[----:B------:R-:W3:Y:S11]  /*2d800*/  LDL.LU.64 R16, [R1+0x4ac0] ;  /* 0x004ac00001107983 */ /* 0x000ef60000300a00 */
[----:B------:R-:W-:Y:S09]  /*2d810*/  @!UPT UIADD3 URZ, URZ, URZ, URZ ;  /* 0x0000003f3f3ff290 */ /* 0x000ff2000fffe03f */
[----:B------:R0:W-:Y:S01]  /*2d820*/  STL [R1+0xa0], R12 ;  /* 0x0000a00c01007387 */ /* 0x0001e20000100800 */
[----:B------:R-:W-:Y:S01]  /*2d830*/  MOV R22, R15 ;  /* 0x0000000f00167202 */ /* 0x000fe20000000f00 */
[----:B------:R-:W-:Y:S01]  /*2d840*/  IMAD.MOV.U32 R2, RZ, RZ, R13 ;  /* 0x000000ffff027224 */ /* 0x000fe200078e000d */
[----:B------:R-:W-:Y:S01]  /*2d850*/  MOV R23, R14 ;  /* 0x0000000e00177202 */ /* 0x000fe20000000f00 */
[----:B0-----:R-:W2:Y:S04]  /*2d860*/  LDL.LU R12, [R1+0x1c0] ;  /* 0x0001c000010c7983 */ /* 0x001ea80000300800 */
[----:B------:R-:W2:Y:S04]  /*2d870*/  LDL.LU R13, [R1+0x1c4] ;  /* 0x0001c400010d7983 */ /* 0x000ea80000300800 */
[----:B------:R-:W2:Y:S04]  /*2d880*/  LDL.LU R14, [R1+0x1c8] ;  /* 0x0001c800010e7983 */ /* 0x000ea80000300800 */
[----:B------:R-:W2:Y:S04]  /*2d890*/  LDL.LU R15, [R1+0x1cc] ;  /* 0x0001cc00010f7983 */ /* 0x000ea80000300800 */
[----:B------:R-:W-:Y:S04]  /*2d8a0*/  STL [R1+0x4a34], R22 ;  /* 0x004a341601007387 */ /* 0x000fe80000100800 */
[----:B------:R-:W-:Y:S04]  /*2d8b0*/  STL [R1+0x4a30], R23 ;  /* 0x004a301701007387 */ /* 0x000fe80000100800 */
[----:B------:R-:W-:Y:S01]  /*2d8c0*/  STL [R1+0x4a2c], R2 ;  /* 0x004a2c0201007387 */ /* 0x000fe20000100800 */
[----:B---3--:R-:W-:Y:S11]  /*2d8d0*/  HMMA.16816.F32 R24, R4, R16, R24 ;  /* 0x000000100418723c */ /* 0x008ff60000001818 */
[----:B------:R-:W-:Y:S11]  /*2d8e0*/  @!UPT UIADD3 URZ, URZ, URZ, URZ ;  /* 0x0000003f3f3ff290 */ /* 0x000ff6000fffe03f */
[----:B------:R-:W-:Y:S01]  /*2d8f0*/  @!UPT UIADD3 URZ, URZ, URZ, URZ ;  /* 0x0000003f3f3ff290 */ /* 0x000fe2000fffe03f */
[----:B------:R0:W-:Y:S01]  /*2d900*/  STL [R1+0x90], R24 ;  /* 0x0000901801007387 */ /* 0x0001e20000100800 */
[----:B------:R-:W-:-:S03]  /*2d910*/  MOV R19, R25 ;  /* 0x0000001900137202 */ /* 0x000fc60000000f00 */
[----:B0-----:R-:W4:Y:S01]  /*2d920*/  LDL.LU.64 R24, [R1+0x4ab8] ;  /* 0x004ab80001187983 */ /* 0x001f220000300a00 */
[----:B------:R-:W-:Y:S01]  /*2d930*/  MOV R2, R17 ;  /* 0x0000001100027202 */ /* 0x000fe20000000f00 */
[----:B------:R-:W-:Y:S01]  /*2d940*/  IMAD.MOV.U32 R18, RZ, RZ, R26 ;  /* 0x000000ffff127224 */ /* 0x000fe200078e001a */
[----:B------:R-:W-:Y:S01]  /*2d950*/  MOV R17, R27 ;  /* 0x0000001b00117202 */ /* 0x000fe20000000f00 */
[----:B------:R-:W-:-:S04]  /*2d960*/  IMAD.MOV.U32 R3, RZ, RZ, R16 ;  /* 0x000000ffff037224 */ /* 0x000fc800078e0010 */
[----:B------:R0:W-:Y:S04]  /*2d970*/  STL [R1+0x4a40], R17 ;  /* 0x004a401101007387 */ /* 0x0001e80000100800 */
[----:B------:R1:W-:Y:S04]  /*2d980*/  STL [R1+0x4a3c], R18 ;  /* 0x004a3c1201007387 */ /* 0x0003e80000100800 */
[----:B------:R3:W-:Y:S04]  /*2d990*/  STL [R1+0x4a38], R19 ;  /* 0x004a381301007387 */ /* 0x0007e80000100800 */
[----:B------:R-:W2:Y:S04]  /*2d9a0*/  LDL.LU R16, [R1+0x160] ;  /* 0x0001600001107983 */ /* 0x000ea80000300800 */
[----:B0-----:R-:W2:Y:S04]  /*2d9b0*/  LDL.LU R17, [R1+0x164] ;  /* 0x0001640001117983 */ /* 0x001ea80000300800 */
[----:B-1----:R-:W2:Y:S04]  /*2d9c0*/  LDL.LU R18, [R1+0x168] ;  /* 0x0001680001127983 */ /* 0x002ea80000300800 */
[----:B---3--:R-:W2:Y:S01]  /*2d9d0*/  LDL.LU R19, [R1+0x16c] ;  /* 0x00016c0001137983 */ /* 0x008ea20000300800 */
[C---:B----4-:R-:W-:Y:S03]  /*2d9e0*/  HMMA.16816.F32 R24, R4.reuse, R24, R8 ;  /* 0x000000180418723c */ /* 0x050fe60000001808 */
[----:B------:R-:W3:Y:S04]  /*2d9f0*/  LDL.LU.64 R10, [R1+0x4ab0] ;  /* 0x004ab000010a7983 */ /* 0x000ee80000300a00 */
[----:B------:R-:W3:Y:S11]  /*2da00*/  LDL.LU.64 R8, [R1+0x4aa8] ;  /* 0x004aa80001087983 */ /* 0x000ef60000300a00 */
[----:B------:R-:W-:Y:S05]  /*2da10*/  @!UPT UIADD3 URZ, URZ, URZ, URZ ;  /* 0x0000003f3f3ff290 */ /* 0x000fea000fffe03f */
[----:B------:R-:W-:Y:S04]  /*2da20*/  STL.64 [R1+0x80], R24 ;  /* 0x0000801801007387 */ /* 0x000fe80000100a00 */
[----:B------:R-:W-:Y:S04]  /*2da30*/  STL.64 [R1+0x88], R26 ;  /* 0x0000881a01007387 */ /* 0x000fe80000100a00 */
[----:B------:R-:W0:Y:S04]  /*2da40*/  LDSM.16.MT88.4 R24, [R29+0x24800] ;  /* 0x024800001d18783b */ /* 0x000e280000004200 */
[----:B0-----:R-:W-:Y:S01]  /*2da50*/  STL.64 [R1+0x4968], R26 ;  /* 0x0049681a01007387 */ /* 0x001fe20000100a00 */
[----:B------:R2:W-:Y:S02]  /*2da60*/  STL.64 [R1+0x4960], R24 ;  /* 0x0049601801007387 */ /* 0x0005e40000100a00 */
[----:B--2---:R-:W-:Y:S01]  /*2da70*/  HMMA.16816.F32 R24, R4, R20, R16 ;  /* 0x000000140418723c */ /* 0x004fe20000001810 */
[----:B------:R-:W0:Y:S04]  /*2da80*/  LDSM.16.MT88.4 R4, [R0+0x24800] ;  /* 0x024800000004783b */ /* 0x000e280000004200 */
[----:B------:R-:W-:Y:S01]  /*2da90*/  STL [R1+0x48d8], R29 ;  /* 0x0048d81d01007387 */ /* 0x000fe20000100800 */
[----:B------:R-:W2:Y:S02]  /*2daa0*/  LDL.LU R16, [R1+0x1a0] ;  /* 0x0001a00001107983 */ /* 0x000ea40000300800 */
[----:B------:R-:W2:Y:S02]  /*2dab0*/  LDL.LU R17, [R1+0x1a4] ;  /* 0x0001a40001117983 */ /* 0x000ea40000300800 */
[----:B------:R-:W2:Y:S01]  /*2dac0*/  LDL.LU R18, [R1+0x1a8] ;  /* 0x0001a80001127983 */ /* 0x000ea20000300800 */
[----:B------:R-:W2:Y:S11]  /*2dad0*/  LDL.LU R19, [R1+0x1ac] ;  /* 0x0001ac0001137983 */ /* 0x000eb60000300800 */
[----:B------:R-:W-:Y:S01]  /*2dae0*/  @!UPT UIADD3 URZ, URZ, URZ, URZ ;  /* 0x0000003f3f3ff290 */ /* 0x000fe2000fffe03f */
[----:B------:R-:W-:Y:S01]  /*2daf0*/  STL.64 [R1+0x4978], R26 ;  /* 0x0049781a01007387 */ /* 0x000fe20000100a00 */
[----:B------:R-:W-:Y:S03]  /*2db00*/  STL.64 [R1+0x4970], R24 ;  /* 0x0049701801007387 */ /* 0x000fe60000100a00 */
[----:B0-----:R-:W-:Y:S01]  /*2db10*/  STL [R1+0x4914], R4 ;  /* 0x0049140401007387 */ /* 0x001fe20000100800 */
[----:B------:R0:W-:Y:S02]  /*2db20*/  STL [R1+0x4910], R5 ;  /* 0x0049100501007387 */ /* 0x0001e40000100800 */
[----:B------:R-:W-:Y:S02]  /*2db30*/  STL [R1+0x490c], R6 ;  /* 0x00490c0601007387 */ /* 0x000fe40000100800 */
[----:B------:R-:W-:Y:S01]  /*2db40*/  STL [R1+0x4904], R7 ;  /* 0x0049040701007387 */ /* 0x000fe20000100800 */
[----:B0-----:R-:W3:Y:S01]  /*2db50*/  LDL.LU.64 R4, [R1+0x20] ;  /* 0x0000200001047983 */ /* 0x001ee20000300a00 */
[----:B------:R-:W-:Y:S02]  /*2db60*/  STL [R1+0x48dc], R0 ;  /* 0x0048dc0001007387 */ /* 0x000fe40000100800 */
[----:B------:R-:W-:Y:S01]  /*2db70*/  IMAD.MOV.U32 R25, RZ, RZ, R2 ;  /* 0x000000ffff197224 */ /* 0x000fe200078e0002 */
[----:B---3--:R-:W-:Y:S01]  /*2db80*/  HMMA.16816.F32 R12, R8, R4, R12 ;  /* 0x00000004080c723c */ /* 0x008fe2000000180c */
[----:B------:R0:W-:Y:S04]  /*2db90*/  STL.64 [R1+0x4a90], R4 ;  /* 0x004a900401007387 */ /* 0x0001e80000100a00 */
[----:B0-----:R-:W2:Y:S11]  /*2dba0*/  LDL.64 R4, [R1+0x50] ;  /* 0x0000500001047983 */ /* 0x001eb60000100a00 */
[----:B------:R-:W-:Y:S08]  /*2dbb0*/  @!UPT UIADD3 URZ, URZ, URZ, URZ ;  /* 0x0000003f3f3ff290 */ /* 0x000ff0000fffe03f */
[----:B------:R-:W-:Y:S02]  /*2dbc0*/  MOV R22, R12 ;  /* 0x0000000c00167202 */ /* 0x000fe40000000f00 */
[----:B------:R-:W-:Y:S01]  /*2dbd0*/  MOV R23, R13 ;  /* 0x0000000d00177202 */ /* 0x000fe20000000f00 */
[----:B------:R-:W3:Y:S01]  /*2dbe0*/  LDL.LU R12, [R1+0x150] ;  /* 0x00015000010c7983 */ /* 0x000ee20000300800 */
[----:B------:R-:W-:Y:S02]  /*2dbf0*/  IMAD.MOV.U32 R2, RZ, RZ, R14 ;  /* 0x000000ffff027224 */ /* 0x000fe400078e000e */
[----:B------:R-:W3:Y:S01]  /*2dc00*/  LDL.LU R13, [R1+0x154] ;  /* 0x00015400010d7983 */ /* 0x000ee20000300800 */
[----:B------:R-:W-:Y:S01]  /*2dc10*/  MOV R29, R15 ;  /* 0x0000000f001d7202 */ /* 0x000fe20000000f00 */
[----:B------:R-:W4:Y:S01]  /*2dc20*/  LDL.LU R14, [R1+0x158] ;  /* 0x00015800010e7983 */ /* 0x000f220000300800 */
[----:B------:R-:W4:Y:S01]  /*2dc30*/  LDL.LU R15, [R1+0x15c] ;  /* 0x00015c00010f7983 */ /* 0x000f220000300800 */
[----:B------:R-:W-:-:S02]  /*2dc40*/  MOV R24, R3 ;  /* 0x0000000300187202 */ /* 0x000fc40000000f00 */
[----:B----4-:R-:W-:Y:S01]  /*2dc50*/  STL.64 [R1+0x4aa0], R14 ;  /* 0x004aa00e01007387 */ /* 0x010fe20000100a00 */
[----:B---3--:R0:W-:Y:S03]  /*2dc60*/  STL.64 [R1+0x4a98], R12 ;  /* 0x004a980c01007387 */ /* 0x0081e60000100a00 */
[----:B0-----:R-:W3:Y:S01]  /*2dc70*/  LDL.LU R12, [R1+0x1b0] ;  /* 0x0001b000010c7983 */ /* 0x001ee20000300800 */
[----:B------:R-:W3:Y:S02]  /*2dc80*/  LDL.LU R13, [R1+0x1b4] ;  /* 0x0001b400010d7983 */ /* 0x000ee40000300800 */
[----:B------:R-:W3:Y:S02]  /*2dc90*/  LDL.LU R14, [R1+0x1b8] ;  /* 0x0001b800010e7983 */ /* 0x000ee40000300800 */
[----:B------:R-:W3:Y:S01]  /*2dca0*/  LDL.LU R15, [R1+0x1bc] ;  /* 0x0001bc00010f7983 */ /* 0x000ee20000300800 */
[----:B------:R-:W-:Y:S01]  /*2dcb0*/  STL [R1+0x4a4c], R2 ;  /* 0x004a4c0201007387 */ /* 0x000fe20000100800 */
[----:B------:R-:W-:Y:S02]  /*2dcc0*/  STL [R1+0x4a48], R22 ;  /* 0x004a481601007387 */ /* 0x000fe40000100800 */
[----:B------:R-:W-:Y:S01]  /*2dcd0*/  STL [R1+0x4a44], R23 ;  /* 0x004a441701007387 */ /* 0x000fe20000100800 */
[C---:B---3--:R-:W-:Y:S11]  /*2dce0*/  HMMA.16816.F32 R12, R8.reuse, R24, R12 ;  /* 0x00000018080c723c */ /* 0x048ff6000000180c */
[----:B------:R-:W-:Y:S11]  /*2dcf0*/  @!UPT UIADD3 URZ, URZ, URZ, URZ ;  /* 0x0000003f3f3ff290 */ /* 0x000ff6000fffe03f */
[----:B------:R-:W-:Y:S02]  /*2dd00*/  @!UPT UIADD3 URZ, URZ, URZ, URZ ;  /* 0x0000003f3f3ff290 */ /* 0x000fe4000fffe03f */
[----:B------:R-:W-:Y:S01]  /*2dd10*/  MOV R27, R12 ;  /* 0x0000000c001b7202 */ /* 0x000fe20000000f00 */
[----:B------:R-:W-:Y:S01]  /*2dd20*/  IMAD.MOV.U32 R26, RZ, RZ, R13 ;  /* 0x000000ffff1a7224 */ /* 0x000fe200078e000d */
[----:B------:R-:W-:Y:S02]  /*2dd30*/  MOV R25, R14 ;  /* 0x0000000e00197202 */ /* 0x000fe40000000f00 */
[----:B------:R-:W-:Y:S02]  /*2dd40*/  MOV R24, R15 ;  /* 0x0000000f00187202 */ /* 0x000fe40000000f00 */
[----:B------:R-:W-:Y:S03]  /*2dd50*/  STL.64 [R1+0x4a58], R26 ;  /* 0x004a581a01007387 */ /* 0x000fe60000100a00 */
[----:B------:R0:W-:Y:S02]  /*2dd60*/  STL.64 [R1+0x4a50], R24 ;  /* 0x004a501801007387 */ /* 0x0001e40000100a00 */
[----:B0-----:R-:W3:Y:S01]  /*2dd70*/  LDL.LU R24, [R1+0xd0] ;  /* 0x0000d00001187983 */ /* 0x001ee20000300800 */
[----:B------:R-:W3:Y:S02]  /*2dd80*/  LDL.LU R25, [R1+0xd4] ;  /* 0x0000d40001197983 */ /* 0x000ee40000300800 */
[----:B------:R-:W4:Y:S02]  /*2dd90*/  LDL.LU R26, [R1+0xd8] ;  /* 0x0000d800011a7983 */ /* 0x000f240000300800 */
[----:B------:R-:W4:Y:S01]  /*2dda0*/  LDL.LU R27, [R1+0xdc] ;  /* 0x0000dc00011b7983 */ /* 0x000f220000300800 */
[----:B--2---:R-:W-:Y:S11]  /*2ddb0*/  HMMA.16816.F32 R12, R8, R4, R16 ;  /* 0x00000004080c723c */ /* 0x004ff60000001810 */
[----:B------:R-:W-:Y:S11]  /*2ddc0*/  @!UPT UIADD3 URZ, URZ, URZ, URZ ;  /* 0x0000003f3f3ff290 */ /* 0x000ff6000fffe03f */
[----:B------:R-:W-:Y:S02]  /*2ddd0*/  @!UPT UIADD3 URZ, URZ, URZ, URZ ;  /* 0x0000003f3f3ff290 */ /* 0x000fe4000fffe03f */
[----:B------:R-:W-:Y:S01]  /*2dde0*/  IMAD.MOV.U32 R18, RZ, RZ, R14 ;  /* 0x000000ffff127224 */ /* 0x000fe200078e000e */
[----:B------:R-:W-:Y:S02]  /*2ddf0*/  MOV R19, R15 ;  /* 0x0000000f00137202 */ /* 0x000fe40000000f00 */
[----:B------:R-:W-:Y:S02]  /*2de00*/  MOV R23, R12 ;  /* 0x0000000c00177202 */ /* 0x000fe40000000f00 */
[----:B------:R-:W-:Y:S01]  /*2de10*/  MOV R17, R13 ;  /* 0x0000000d00117202 */ /* 0x000fe20000000f00 */
[----:B----4-:R-:W-:Y:S01]  /*2de20*/  STL.64 [R1+0x4a78], R26 ;  /* 0x004a781a01007387 */ /* 0x010fe20000100a00 */
[----:B---3--:R0:W-:Y:S03]  /*2de30*/  STL.64 [R1+0x4a70], R24 ;  /* 0x004a701801007387 */ /* 0x0081e60000100a00 */
[----:B0-----:R-:W2:Y:S01]  /*2de40*/  LDL.LU R24, [R1+0xc0] ;  /* 0x0000c00001187983 */ /* 0x001ea20000300800 */
[----:B------:R-:W2:Y:S02]  /*2de50*/  LDL.LU R25, [R1+0xc4] ;  /* 0x0000c40001197983 */ /* 0x000ea40000300800 */
[----:B------:R-:W2:Y:S02]  /*2de60*/  LDL.LU R26, [R1+0xc8] ;  /* 0x0000c800011a7983 */ /* 0x000ea40000300800 */
[----:B------:R-:W3:Y:S01]  /*2de70*/  LDL.LU.64 R14, [R1+0x4aa0] ;  /* 0x004aa000010e7983 */ /* 0x000ee20000300a00 */
[----:B------:R-:W3:Y:S01]  /*2de80*/  LDL.LU.64 R12, [R1+0x4a98] ;  /* 0x004a9800010c7983 */ /* 0x000ee20000300a00 */
[----:B------:R-:W-:Y:S01]  /*2de90*/  MOV R16, R4 ;  /* 0x0000000400107202 */ /* 0x000fe20000000f00 */
[----:B------:R-:W-:-:S02]  /*2dea0*/  IMAD.MOV.U32 R0, RZ, RZ, R5 ;  /* 0x000000ffff007224 */ /* 0x000fc400078e0005 */
[----:B------:R-:W2:Y:S01]  /*2deb0*/  LDL.LU.64 R4, [R1+0x4a90] ;  /* 0x004a900001047983 */ /* 0x000ea20000300a00 */
[----:B------:R-:W-:Y:S02]  /*2dec0*/  STL.64 [R1+0x4a68], R18 ;  /* 0x004a681201007387 */ /* 0x000fe40000100a00 */
[----:B------:R0:W-:Y:S02]  /*2ded0*/  STL.64 [R1+0x4a60], R16 ;  /* 0x004a601001007387 */ /* 0x0001e40000100a00 */
[----:B0-----:R-:W4:Y:S01]  /*2dee0*/  LDL.LU.64 R16, [R1+0x70] ;  /* 0x0000700001107983 */ /* 0x001f220000300a00 */
[----:B---3--:R-:W-:Y:S03]  /*2def0*/  HMMA.16816.F32 R8, R8, R20, R12 ;  /* 0x000000140808723c */ /* 0x008fe6000000180c */
[----:B------:R-:W2:Y:S01]  /*2df00*/  LDL.LU.64 R14, [R1+0x4a88] ;  /* 0x004a8800010e7983 */ /* 0x000ea20000300a00 */
[----:B------:R-:W2:Y:S02]  /*2df10*/  LDL.LU.64 R12, [R1+0x4a80] ;  /* 0x004a8000010c7983 */ /* 0x000ea40000300a00 */
[----:B------:R-:W-:-:S02]  /*2df20*/  IMAD.MOV.U32 R27, RZ, RZ, R28 ;  /* 0x000000ffff1b7224 */ /* 0x000fc400078e001c */
[----:B------:R0:W-:Y:S11]  /*2df30*/  STL.64 [R1+0x4a10], R20 ;  /* 0x004a101401007387 */ /* 0x0001f60000100a00 */
[----:B------:R-:W-:Y:S04]  /*2df40*/  @!UPT UIADD3 URZ, URZ, URZ, URZ ;  /* 0x0000003f3f3ff290 */ /* 0x000fe8000fffe03f */
[----:B------:R1:W-:Y:S01]  /*2df50*/  STL [R1+0x491c], R10 ;  /* 0x00491c0a01007387 */ /* 0x0003e20000100800 */
[----:B------:R3:W-:Y:S01]  /*2df60*/  STL [R1+0x4918], R11 ;  /* 0x0049180b01007387 */ /* 0x0007e20000100800 */
[----:B--2---:R-:W-:Y:S11]  /*2df70*/  HMMA.16816.F32 R24, R12, R4, R24 ;  /* 0x000000040c18723c */ /* 0x004ff60000001818 */
[----:B------:R-:W-:Y:S11]  /*2df80*/  @!UPT UIADD3 URZ, URZ, URZ, URZ ;  /* 0x0000003f3f3ff290 */ /* 0x000ff6000fffe03f */
[----:B------:R-:W-:Y:S02]  /*2df90*/  @!UPT UIADD3 URZ, URZ, URZ, URZ ;  /* 0x0000003f3f3ff290 */ /* 0x000fe4000fffe03f */
[----:B------:R-:W-:Y:S01]  /*2dfa0*/  MOV R7, R26 ;  /* 0x0000001a00077202 */ /* 0x000fe20000000f00 */
[----:B------:R-:W-:Y:S02]  /*2dfb0*/  IMAD.MOV.U32 R28, RZ, RZ, R27 ;  /* 0x000000ffff1c7224 */ /* 0x000fe400078e001b */
[----:B------:R-:W-:Y:S01]  /*2dfc0*/  IMAD.MOV.U32 R6, RZ, RZ, R24 ;  /* 0x000000ffff067224 */ /* 0x000fe200078e0018 */
[----:B------:R-:W-:Y:S01]  /*2dfd0*/  MOV R3, R25 ;  /* 0x0000001900037202 */ /* 0x000fe20000000f00 */
[----:B------:R-:W2:Y:S01]  /*2dfe0*/  LDL.LU.64 R26, [R1+0x4a78] ;  /* 0x004a7800011a7983 */ /* 0x000ea20000300a00 */
[----:B------:R-:W2:Y:S01]  /*2dff0*/  LDL.LU.64 R24, [R1+0x4a70] ;  /* 0x004a700001187983 */ /* 0x000ea20000300a00 */
[----:B0-----:R-:W-:Y:S02]  /*2e000*/  MOV R21, R4 ;  /* 0x0000000400157202 */ /* 0x001fe40000000f00 */
[----:B------:R-:W-:Y:S02]  /*2e010*/  MOV R20, R5 ;  /* 0x0000000500147202 */ /* 0x000fe40000000f00 */
[----:B----4-:R-:W-:-:S02]  /*2e020*/  MOV R2, R16 ;  /* 0x0000001000027202 */ /* 0x010fc40000000f00 */
[----:B------:R-:W-:Y:S01]  /*2e030*/  MOV R22, R17 ;  /* 0x0000001100167202 */ /* 0x000fe20000000f00 */
[----:B------:R-:W4:Y:S01]  /*2e040*/  LDL.LU.64 R18, [R1+0x4a68] ;  /* 0x004a680001127983 */ /* 0x000f220000300a00 */
[----:B--2---:R-:W-:Y:S03]  /*2e050*/  HMMA.16816.F32 R24, R12, R16, R24 ;  /* 0x000000100c18723c */ /* 0x004fe60000001818 */
[----:B------:R-:W2:Y:S11]  /*2e060*/  LDL.LU.64 R16, [R1+0x4a60] ;  /* 0x004a600001107983 */ /* 0x000eb60000300a00 */
[----:B------:R-:W-:Y:S10]  /*2e070*/  @!UPT UIADD3 URZ, URZ, URZ, URZ ;  /* 0x0000003f3f3ff290 */ /* 0x000ff4000fffe03f */
[----:B------:R-:W-:Y:S01]  /*2e080*/  MOV R4, R26 ;  /* 0x0000001a00047202 */ /* 0x000fe20000000f00 */
[----:B------:R-:W-:Y:S02]  /*2e090*/  IMAD.MOV.U32 R5, RZ, RZ, R27 ;  /* 0x000000ffff057224 */ /* 0x000fe400078e001b */
[----:B-1----:R-:W-:Y:S01]  /*2e0a0*/  IMAD.MOV.U32 R10, RZ, RZ, R24 ;  /* 0x000000ffff0a7224 */ /* 0x002fe200078e0018 */
[----:B---3--:R-:W-:Y:S01]  /*2e0b0*/  MOV R11, R25 ;  /* 0x00000019000b7202 */ /* 0x008fe20000000f00 */
[----:B------:R-:W3:Y:S01]  /*2e0c0*/  LDL.LU.64 R26, [R1+0x4a58] ;  /* 0x004a5800011a7983 */ /* 0x000ee20000300a00 */
[----:B------:R-:W2:Y:S02]  /*2e0d0*/  LDL.LU.64 R24, [R1+0x4a50] ;  /* 0x004a500001187983 */ /* 0x000ea40000300a00 */
[----:B------:R2:W-:Y:S02]  /*2e0e0*/  STL.64 [R1+0x4938], R6 ;  /* 0x0049380601007387 */ /* 0x0005e40000100a00 */
[----:B------:R3:W-:Y:S01]  /*2e0f0*/  STL.64 [R1+0x4930], R4 ;  /* 0x0049300401007387 */ /* 0x0007e20000100a00 */
[----:B--2---:R-:W-:Y:S01]  /*2e100*/  MOV R7, R24 ;  /* 0x0000001800077202 */ /* 0x004fe20000000f00 */
[----:B------:R-:W-:Y:S01]  /*2e110*/  IMAD.MOV.U32 R6, RZ, RZ, R25 ;  /* 0x000000ffff067224 */ /* 0x000fe200078e0019 */
[----:B------:R-:W2:Y:S01]  /*2e120*/  LDL.LU R24, [R1+0x80] ;  /* 0x0000800001187983 */ /* 0x000ea20000300800 */
[----:B---3--:R-:W-:Y:S01]  /*2e130*/  MOV R5, R26 ;  /* 0x0000001a00057202 */ /* 0x008fe20000000f00 */
[----:B------:R-:W2:Y:S01]  /*2e140*/  LDL.LU R25, [R1+0x84] ;  /* 0x0000840001197983 */ /* 0x000ea20000300800 */
[----:B------:R-:W-:Y:S01]  /*2e150*/  MOV R4, R27 ;  /* 0x0000001b00047202 */ /* 0x000fe20000000f00 */
[----:B------:R-:W3:Y:S01]  /*2e160*/  LDL.LU R26, [R1+0x88] ;  /* 0x00008800011a7983 */ /* 0x000ee20000300800 */
[----:B------:R-:W3:Y:S03]  /*2e170*/  LDL.LU R27, [R1+0x8c] ;  /* 0x00008c00011b7983 */ /* 0x000ee60000300800 */
[----:B---3--:R-:W-:Y:S01]  /*2e180*/  STL.64 [R1+0x4988], R26 ;  /* 0x0049881a01007387 */ /* 0x008fe20000100a00 */
[----:B--2---:R0:W-:Y:S02]  /*2e190*/  STL.64 [R1+0x4980], R24 ;  /* 0x0049801801007387 */ /* 0x0041e40000100a00 */
[----:B0-----:R-:W-:Y:S01]  /*2e1a0*/  MOV R24, R2 ;  /* 0x0000000200187202 */ /* 0x001fe20000000f00 */
[----:B------:R-:W-:Y:S01]  /*2e1b0*/  IMAD.MOV.U32 R25, RZ, RZ, R22 ;  /* 0x000000ffff197224 */ /* 0x000fe200078e0016 */
[----:B------:R-:W2:Y:S01]  /*2e1c0*/  LDL.LU R2, [R1+0x4a4c] ;  /* 0x004a4c0001027983 */ /* 0x000ea20000300800 */
[----:B------:R-:W3:Y:S02]  /*2e1d0*/  LDL.LU R22, [R1+0x4a48] ;  /* 0x004a480001167983 */ /* 0x000ee40000300800 */
[----:B------:R-:W2:Y:S02]  /*2e1e0*/  LDL R26, [R1+0x78] ;  /* 0x00007800011a7983 */ /* 0x000ea40000100800 */
[----:B------:R-:W2:Y:S02]  /*2e1f0*/  LDL R27, [R1+0x7c] ;  /* 0x00007c00011b7983 */ /* 0x000ea40000100800 */
[----:B--2---:R-:W-:Y:S01]  /*2e200*/  STL.64 [R1+0x49f8], R26 ;  /* 0x0049f81a01007387 */ /* 0x004fe20000100a00 */
[----:B------:R-:W-:Y:S02]  /*2e210*/  STL.64 [R1+0x49f0], R24 ;  /* 0x0049f01801007387 */ /* 0x000fe40000100a00 */
[----:B------:R0:W-:Y:S02]  /*2e220*/  STL.64 [R1+0x4948], R6 ;  /* 0x0049480601007387 */ /* 0x0001e40000100a00 */
[----:B------:R1:W-:Y:S01]  /*2e230*/  STL.64 [R1+0x4940], R4 ;  /* 0x0049400401007387 */ /* 0x0003e20000100a00 */
[----:B0-----:R-:W2:Y:S04]  /*2e240*/  LDL R6, [R1+0x28] ;  /* 0x0000280001067983 */ /* 0x001ea80000100800 */
[----:B------:R-:W2:Y:S01]  /*2e250*/  LDL R7, [R1+0x2c] ;  /* 0x00002c0001077983 */ /* 0x000ea20000100800 */
[----:B-1----:R-:W-:-:S02]  /*2e260*/  MOV R4, R21 ;  /* 0x0000001500047202 */ /* 0x002fc40000000f00 */
[----:B------:R-:W-:Y:S01]  /*2e270*/  MOV R5, R20 ;  /* 0x0000001400057202 */ /* 0x000fe20000000f00 */
[----:B--2---:R-:W-:Y:S04]  /*2e280*/  STL.64 [R1+0x4a20], R6 ;  /* 0x004a200601007387 */ /* 0x004fe80000100a00 */
[----:B------:R-:W-:Y:S02]  /*2e290*/  STL.64 [R1+0x4a18], R4 ;  /* 0x004a180401007387 */ /* 0x000fe40000100a00 */
[----:B------:R-:W-:Y:S02]  /*2e2a0*/  STL.64 [R1+0x4928], R10 ;  /* 0x0049280a01007387 */ /* 0x000fe40000100a00 */
[----:B------:R0:W-:Y:S02]  /*2e2b0*/  STL.64 [R1+0x4920], R8 ;  /* 0x0049200801007387 */ /* 0x0001e40000100a00 */
[----:B0-----:R-:W-:-:S02]  /*2e2c0*/  IMAD.MOV.U32 R8, RZ, RZ, R23 ;  /* 0x000000ffff087224 */ /* 0x001fc400078e0017 */
[----:B------:R-:W2:Y:S01]  /*2e2d0*/  LDL.LU R23, [R1+0x4a44] ;  /* 0x004a440001177983 */ /* 0x000ea20000300800 */
[----:B----4-:R-:W-:Y:S01]  /*2e2e0*/  MOV R10, R18 ;  /* 0x00000012000a7202 */ /* 0x010fe20000000f00 */
[----:B------:R-:W-:Y:S01]  /*2e2f0*/  IMAD.MOV.U32 R11, RZ, RZ, R19 ;  /* 0x000000ffff0b7224 */ /* 0x000fe200078e0013 */
[----:B------:R-:W-:Y:S02]  /*2e300*/  MOV R9, R17 ;  /* 0x0000001100097202 */ /* 0x000fe40000000f00 */
[----:B------:R-:W4:Y:S01]  /*2e310*/  LDL.LU R17, [R1+0x4a40] ;  /* 0x004a400001117983 */ /* 0x000f220000300800 */
[----:B------:R-:W4:Y:S02]  /*2e320*/  LDL.LU R18, [R1+0x4a3c] ;  /* 0x004a3c0001127983 */ /* 0x000f240000300800 */
[----:B------:R-:W4:Y:S02]  /*2e330*/  LDL.LU R19, [R1+0x4a38] ;  /* 0x004a380001137983 */ /* 0x000f240000300800 */
[----:B------:R0:W-:Y:S01]  /*2e340*/  STL.64 [R1+0x4958], R10 ;  /* 0x0049580a01007387 */ /* 0x0001e20000100a00 */
[----:B------:R3:W-:Y:S01]  /*2e350*/  STL.64 [R1+0x4950], R8 ;  /* 0x0049500801007387 */ /* 0x0007e20000100a00 */
[----:B0-----:R-:W-:Y:S01]  /*2e360*/  IMAD.MOV.U32 R10, RZ, RZ, R2 ;  /* 0x000000ffff0a7224 */ /* 0x001fe200078e0002 */
[----:B------:R-:W-:-:S02]  /*2e370*/  MOV R11, R29 ;  /* 0x0000001d000b7202 */ /* 0x000fc40000000f00 */
[----:B---3--:R-:W-:Y:S02]  /*2e380*/  MOV R8, R22 ;  /* 0x0000001600087202 */ /* 0x008fe40000000f00 */
[----:B------:R-:W3:Y:S01]  /*2e390*/  LDL.LU R22, [R1+0x4a34] ;  /* 0x004a340001167983 */ /* 0x000ee20000300800 */
[----:B--2---:R-:W-:-:S03]  /*2e3a0*/  MOV R9, R23 ;  /* 0x0000001700097202 */ /* 0x004fc60000000f00 */
[----:B------:R-:W2:Y:S01]  /*2e3b0*/  LDL.LU R23, [R1+0x4a30] ;  /* 0x004a300001177983 */ /* 0x000ea20000300800 */
[----:B------:R-:W2:Y:S02]  /*2e3c0*/  LDL.LU R2, [R1+0x4a2c] ;  /* 0x004a2c0001027983 */ /* 0x000ea40000300800 */
[----:B------:R-:W-:Y:S02]  /*2e3d0*/  STL.64 [R1+0x4998], R10 ;  /* 0x0049980a01007387 */ /* 0x000fe40000100a00 */
[----:B------:R0:W-:Y:S02]  /*2e3e0*/  STL.64 [R1+0x4990], R8 ;  /* 0x0049900801007387 */ /* 0x0001e40000100a00 */
[----:B0-----:R-:W2:Y:S01]  /*2e3f0*/  LDL.LU R8, [R1+0x90] ;  /* 0x0000900001087983 */ /* 0x001ea20000300800 */
[----:B------:R-:W3:Y:S02]  /*2e400*/  LDL.LU R4, [R1+0xf0] ;  /* 0x0000f00001047983 */ /* 0x000ee40000300800 */
[----:B------:R-:W3:Y:S02]  /*2e410*/  LDL.LU R5, [R1+0xf4] ;  /* 0x0000f40001057983 */ /* 0x000ee40000300800 */
[----:B------:R-:W3:Y:S01]  /*2e420*/  LDL.LU R6, [R1+0xf8] ;  /* 0x0000f80001067983 */ /* 0x000ee20000300800 */
[----:B------:R-:W-:Y:S01]  /*2e430*/  MOV R20, R16 ;  /* 0x0000001000147202 */ /* 0x000fe20000000f00 */
[----:B------:R-:W3:Y:S01]  /*2e440*/  LDL.LU R7, [R1+0xfc] ;  /* 0x0000fc0001077983 */ /* 0x000ee20000300800 */
[----:B----4-:R-:W-:Y:S01]  /*2e450*/  MOV R11, R17 ;  /* 0x00000011000b7202 */ /* 0x010fe20000000f00 */
[----:B------:R-:W4:Y:S02]  /*2e460*/  LDL.LU R16, [R1+0x130] ;  /* 0x0001300001107983 */ /* 0x000f240000300800 */
[----:B------:R-:W-:Y:S01]  /*2e470*/  IMAD.MOV.U32 R10, RZ, RZ, R18 ;  /* 0x000000ffff0a7224 */ /* 0x000fe200078e0012 */
[----:B------:R-:W4:Y:S01]  /*2e480*/  LDL.LU R17, [R1+0x134] ;  /* 0x0001340001117983 */ /* 0x000f220000300800 */
[----:B------:R-:W-:Y:S01]  /*2e490*/  MOV R9, R19 ;  /* 0x0000001300097202 */ /* 0x000fe20000000f00 */
[----:B------:R-:W4:Y:S02]  /*2e4a0*/  LDL.LU R18, [R1+0x138] ;  /* 0x0001380001127983 */ /* 0x000f240000300800 */
[----:B------:R-:W4:Y:S01]  /*2e4b0*/  LDL.LU R19, [R1+0x13c] ;  /* 0x00013c0001137983 */ /* 0x000f220000300800 */
[----:B------:R-:W3:Y:S01]  /*2e4c0*/  LDL.LU R24, [R1+0x110] ;  /* 0x0001100001187983 */ /* 0x000ee20000300800 */
[----:B------:R-:W3:Y:S02]  /*2e4d0*/  LDL.LU R25, [R1+0x114] ;  /* 0x0001140001197983 */ /* 0x000ee40000300800 */
[----:B------:R-:W4:Y:S02]  /*2e4e0*/  LDL.LU R26, [R1+0x118] ;  /* 0x00011800011a7983 */ /* 0x000f240000300800 */
[----:B------:R-:W4:Y:S01]  /*2e4f0*/  LDL.LU R27, [R1+0x11c] ;  /* 0x00011c00011b7983 */ /* 0x000f220000300800 */
[----:B------:R-:W-:Y:S04]  /*2e500*/  STL.64 [R1+0x49a8], R10 ;  /* 0x0049a80a01007387 */ /* 0x000fe80000100a00 */
[----:B--2---:R0:W-:Y:S04]  /*2e510*/  STL.64 [R1+0x49a0], R8 ;  /* 0x0049a00801007387 */ /* 0x0041e80000100a00 */
[----:B0-----:R-:W2:Y:S01]  /*2e520*/  LDL.LU R8, [R1+0xa0] ;  /* 0x0000a00001087983 */ /* 0x001ea20000300800 */
[----:B------:R-:W-:Y:S01]  /*2e530*/  MOV R10, R23 ;  /* 0x00000017000a7202 */ /* 0x000fe20000000f00 */
[----:B---3--:R-:W-:Y:S01]  /*2e540*/  IMAD.MOV.U32 R11, RZ, RZ, R22 ;  /* 0x000000ffff0b7224 */ /* 0x008fe200078e0016 */
[----:B------:R-:W-:-:S02]  /*2e550*/  MOV R9, R2 ;  /* 0x0000000200097202 */ /* 0x000fc40000000f00 */
[----:B------:R-:W3:Y:S02]  /*2e560*/  LDL.LU R2, [R1+0x4a28] ;  /* 0x004a280001027983 */ /* 0x000ee40000300800 */
[----:B------:R-:W-:Y:S02]  /*2e570*/  STL.64 [R1+0x49c8], R10 ;  /* 0x0049c80a01007387 */ /* 0x000fe40000100a00 */
[----:B--2---:R0:W-:Y:S04]  /*2e580*/  STL.64 [R1+0x49c0], R8 ;  /* 0x0049c00801007387 */ /* 0x0041e80000100a00 */
[----:B0-----:R-:W2:Y:S01]  /*2e590*/  LDL.LU R8, [R1+0xb0] ;  /* 0x0000b00001087983 */ /* 0x001ea20000300800 */
[----:B------:R-:W2:Y:S02]  /*2e5a0*/  LDL.LU R9, [R1+0xb4] ;  /* 0x0000b40001097983 */ /* 0x000ea40000300800 */
[----:B------:R-:W2:Y:S02]  /*2e5b0*/  LDL.LU R10, [R1+0xb8] ;  /* 0x0000b800010a7983 */ /* 0x000ea40000300800 */
[----:B------:R-:W2:Y:S02]  /*2e5c0*/  LDL.LU R11, [R1+0xbc] ;  /* 0x0000bc00010b7983 */ /* 0x000ea40000300800 */
[----:B------:R-:W-:-:S07]  /*2e5d0*/  IMAD.MOV.U32 R21, RZ, RZ, R0 ;  /* 0x000000ffff157224 */ /* 0x000fce00078e0000 */
[C---:B------:R-:W-:Y:S01]  /*2e5e0*/  HMMA.16816.F32 R20, R12.reuse, R20, R4 ;  /* 0x000000140c14723c */ /* 0x040fe20000001804 */
[----:B--2---:R-:W-:Y:S01]  /*2e5f0*/  STL.64 [R1+0x49d8], R10 ;  /* 0x0049d80a01007387 */ /* 0x004fe20000100a00 */
[----:B------:R0:W-:Y:S03]  /*2e600*/  STL.64 [R1+0x49d0], R8 ;  /* 0x0049d00801007387 */ /* 0x0001e60000100a00 */
[----:B0-----:R-:W2:Y:S01]  /*2e610*/  LDL.LU R8, [R1+0xe0] ;  /* 0x0000e00001087983 */ /* 0x001ea20000300800 */
[----:B------:R-:W2:Y:S02]  /*2e620*/  LDL.LU R9, [R1+0xe4] ;  /* 0x0000e40001097983 */ /* 0x000ea40000300800 */
[----:B------:R-:W2:Y:S02]  /*2e630*/  LDL.LU R10, [R1+0xe8] ;  /* 0x0000e800010a7983 */ /* 0x000ea40000300800 */
[----:B------:R-:W2:Y:S02]  /*2e640*/  LDL.LU R11, [R1+0xec] ;  /* 0x0000ec00010b7983 */ /* 0x000ea40000300800 */
[----:B--2---:R-:W-:Y:S01]  /*2e650*/  STL.64 [R1+0x49e8], R10 ;  /* 0x0049e80a01007387 */ /* 0x004fe20000100a00 */
[----:B------:R0:W-:Y:S03]  /*2e660*/  STL.64 [R1+0x49e0], R8 ;  /* 0x0049e00801007387 */ /* 0x0001e60000100a00 */
[----:B0-----:R-:W2:Y:S01]  /*2e670*/  LDL.LU R8, [R1+0x100] ;  /* 0x0001000001087983 */ /* 0x001ea20000300800 */
[----:B------:R-:W2:Y:S02]  /*2e680*/  LDL.LU R9, [R1+0x104] ;  /* 0x0001040001097983 */ /* 0x000ea40000300800 */
[----:B------:R-:W2:Y:S02]  /*2e690*/  LDL.LU R10, [R1+0x108] ;  /* 0x00010800010a7983 */ /* 0x000ea40000300800 */
[----:B------:R-:W2:Y:S01]  /*2e6a0*/  LDL.LU R11, [R1+0x10c] ;  /* 0x00010c00010b7983 */ /* 0x000ea20000300800 */
[----:B------:R-:W2:Y:S01]  /*2e6b0*/  LDL.LU.64 R6, [R1+0x4a20] ;  /* 0x004a200001067983 */ /* 0x000ea20000300a00 */
[----:B------:R-:W2:Y:S02]  /*2e6c0*/  LDL.LU.64 R4, [R1+0x4a18] ;  /* 0x004a180001047983 */ /* 0x000ea40000300a00 */
[----:B------:R0:W-:Y:S02]  /*2e6d0*/  STL.64 [R1+0xf0], R20 ;  /* 0x0000f01401007387 */ /* 0x0001e40000100a00 */
[----:B0-----:R-:W4:Y:S02]  /*2e6e0*/  LDL.LU.64 R20, [R1+0x4a10] ;  /* 0x004a100001147983 */ /* 0x001f240000300a00 */
[----:B----4-:R-:W-:Y:S02]  /*2e6f0*/  HMMA.16816.F32 R12, R12, R20, R16 ;  /* 0x000000140c0c723c */ /* 0x010fe40000001810 */
[----:B------:R-:W2:Y:S01]  /*2e700*/  LDL.LU.64 R18, [R1+0x4a08] ;  /* 0x004a080001127983 */ /* 0x000ea20000300a00 */
[----:B------:R-:W2:Y:S11]  /*2e710*/  LDL.LU.64 R16, [R1+0x4a00] ;  /* 0x004a000001107983 */ /* 0x000eb60000300a00 */
[----:B------:R-:W-:Y:S09]  /*2e720*/  @!UPT UIADD3 URZ, URZ, URZ, URZ ;  /* 0x0000003f3f3ff290 */ /* 0x000ff2000fffe03f */
[----:B------:R-:W-:Y:S01]  /*2e730*/  STL.64 [R1+0x48c0], R14 ;  /* 0x0048c00e01007387 */ /* 0x000fe20000100a00 */
[----:B------:R0:W-:Y:S03]  /*2e740*/  STL.64 [R1+0x48b8], R12 ;  /* 0x0048b80c01007387 */ /* 0x0001e60000100a00 */
[----:B0-----:R-:W4:Y:S01]  /*2e750*/  LDL.LU.64 R12, [R1+0x50] ;  /* 0x00005000010c7983 */ /* 0x001f220000300a00 */
[----:B------:R-:W3:Y:S01]  /*2e760*/  LDL.LU.64 R14, [R1+0x58] ;  /* 0x00005800010e7983 */ /* 0x000ee20000300a00 */
[C---:B--2---:R-:W-:Y:S11]  /*2e770*/  HMMA.16816.F32 R24, R16.reuse, R4, R24 ;  /* 0x000000041018723c */ /* 0x044ff60000001818 */
[----:B------:R-:W-:Y:S11]  /*2e780*/  @!UPT UIADD3 URZ, URZ, URZ, URZ ;  /* 0x0000003f3f3ff290 */ /* 0x000ff6000fffe03f */
[----:B------:R-:W-:Y:S01]  /*2e790*/  @!UPT UIADD3 URZ, URZ, URZ, URZ ;  /* 0x0000003f3f3ff290 */ /* 0x000fe2000fffe03f */
[----:B------:R-:W-:Y:S01]  /*2e7a0*/  STL.64 [R1+0x130], R24 ;  /* 0x0001301801007387 */ /* 0x000fe20000100a00 */
[----:B------:R0:W-:Y:S03]  /*2e7b0*/  STL.64 [R1+0x138], R26 ;  /* 0x0001381a01007387 */ /* 0x0001e60000100a00 */
[----:B0-----:R-:W2:Y:S01]  /*2e7c0*/  LDL.LU.64 R26, [R1+0x49f8] ;  /* 0x0049f800011a7983 */ /* 0x001ea20000300a00 */
[----:B------:R-:W2:Y:S02]  /*2e7d0*/  LDL.LU.64 R24, [R1+0x49f0] ;  /* 0x0049f00001187983 */ /* 0x000ea40000300a00 */
[C---:B--2---:R-:W-:Y:S11]  /*2e7e0*/  HMMA.16816.F32 R8, R16.reuse, R24, R8 ;  /* 0x000000181008723c */ /* 0x044ff60000001808 */
[----:B------:R-:W-:Y:S11]  /*2e7f0*/  @!UPT UIADD3 URZ, URZ, URZ, URZ ;  /* 0x0000003f3f3ff290 */ /* 0x000ff6000fffe03f */
[----:B------:R-:W-:Y:S01]  /*2e800*/  @!UPT UIADD3 URZ, URZ, URZ, URZ ;  /* 0x0000003f3f3ff290 */ /* 0x000fe2000fffe03f */
[----:B------:R-:W-:Y:S01]  /*2e810*/  STL.64 [R1+0x190], R8 ;  /* 0x0001900801007387 */ /* 0x000fe20000100a00 */
[----:B------:R0:W-:Y:S03]  /*2e820*/  STL.64 [R1+0x198], R10 ;  /* 0x0001980a01007387 */ /* 0x0001e60000100a00 */
[----:B0-----:R-:W4:Y:S01]  /*2e830*/  LDL.LU.64 R10, [R1+0x49e8] ;  /* 0x0049e800010a7983 */ /* 0x001f220000300a00 */
[----:B------:R-:W4:Y:S02]  /*2e840*/  LDL.LU.64 R8, [R1+0x49e0] ;  /* 0x0049e00001087983 */ /* 0x000f240000300a00 */
[C---:B----4-:R-:W-:Y:S11]  /*2e850*/  HMMA.16816.F32 R8, R16.reuse, R12, R8 ;  /* 0x0000000c1008723c */ /* 0x050ff60000001808 */
[----:B------:R-:W-:Y:S11]  /*2e860*/  @!UPT UIADD3 URZ, URZ, URZ, URZ ;  /* 0x0000003f3f3ff290 */ /* 0x000ff6000fffe03f */
[----:B------:R-:W-:Y:S01]  /*2e870*/  @!UPT UIADD3 URZ, URZ, URZ, URZ ;  /* 0x0000003f3f3ff290 */ /* 0x000fe2000fffe03f */
[----:B------:R-:W-:Y:S01]  /*2e880*/  STL.64 [R1+0x180], R8 ;  /* 0x0001800801007387 */ /* 0x000fe20000100a00 */
[----:B------:R0:W-:Y:S03]  /*2e890*/  STL.64 [R1+0x188], R10 ;  /* 0x0001880a01007387 */ /* 0x0001e60000100a00 */
[----:B0-----:R-:W2:Y:S01]  /*2e8a0*/  LDL.LU.64 R10, [R1+0x49d8] ;  /* 0x0049d800010a7983 */ /* 0x001ea20000300a00 */
[----:B------:R-:W2:Y:S01]  /*2e8b0*/  LDL.LU.64 R8, [R1+0x49d0] ;  /* 0x0049d00001087983 */ /* 0x000ea20000300a00 */
[----:B------:R-:W-:Y:S02]  /*2e8c0*/  MOV R0, R22 ;  /* 0x0000001600007202 */ /* 0x000fe40000000f00 */
[----:B------:R-:W-:Y:S01]  /*2e8d0*/  MOV R29, R23 ;  /* 0x00000017001d7202 */ /* 0x000fe20000000f00 */
[----:B--2---:R-:W-:Y:S01]  /*2e8e0*/  HMMA.16816.F32 R16, R16, R20, R8 ;  /* 0x000000141010723c */ /* 0x004fe20000001808 */
[----:B------:R-:W2:Y:S01]  /*2e8f0*/  LDL.LU.64 R10, [R1+0x49c8] ;  /* 0x0049c800010a7983 */ /* 0x000ea20000300a00 */
[----:B------:R-:W2:Y:S02]  /*2e900*/  LDL.LU.64 R8, [R1+0x49c0] ;  /* 0x0049c00001087983 */ /* 0x000ea40000300a00 */
[----:B------:R-:W2:Y:S02]  /*2e910*/  LDL.LU.64 R22, [R1+0x49b8] ;  /* 0x0049b80001167983 */ /* 0x000ea40000300a00 */
[----:B------:R-:W2:Y:S11]  /*2e920*/  LDL.LU.64 R20, [R1+0x49b0] ;  /* 0x0049b00001147983 */ /* 0x000eb60000300a00 */
[----:B------:R-:W-:Y:S06]  /*2e930*/  @!UPT UIADD3 URZ, URZ, URZ, URZ ;  /* 0x0000003f3f3ff290 */ /* 0x000fec000fffe03f */
[----:B------:R-:W-:Y:S01]  /*2e940*/  STL.64 [R1+0x120], R16 ;  /* 0x0001201001007387 */ /* 0x000fe20000100a00 */
[----:B------:R0:W-:Y:S03]  /*2e950*/  STL.64 [R1+0x128], R18 ;  /* 0x0001281201007387 */ /* 0x0001e60000100a00 */
[----:B0-----:R-:W4:Y:S04]  /*2e960*/  LDL R18, [R1+0x8] ;  /* 0x0000080001127983 */ /* 0x001f280000100800 */
[----:B------:R-:W4:Y:S01]  /*2e970*/  LDL R19, [R1+0xc] ;  /* 0x00000c0001137983 */ /* 0x000f220000100800 */
[C---:B--2---:R-:W-:Y:S11]  /*2e980*/  HMMA.16816.F32 R8, R20.reuse, R6, R8 ;  /* 0x000000061408723c */ /* 0x044ff60000001808 */
[----:B------:R-:W-:Y:S11]  /*2e990*/  @!UPT UIADD3 URZ, URZ, URZ, URZ ;  /* 0x0000003f3f3ff290 */ /* 0x000ff6000fffe03f */
[----:B------:R-:W-:Y:S01]  /*2e9a0*/  @!UPT UIADD3 URZ, URZ, URZ, URZ ;  /* 0x0000003f3f3ff290 */ /* 0x000fe2000fffe03f */
[----:B------:R-:W-:Y:S01]  /*2e9b0*/  STL.64 [R1+0xb0], R8 ;  /* 0x0000b00801007387 */ /* 0x000fe20000100a00 */
[----:B------:R0:W-:Y:S03]  /*2e9c0*/  STL.64 [R1+0xb8], R10 ;  /* 0x0000b80a01007387 */ /* 0x0001e60000100a00 */
[----:B0-----:R-:W2:Y:S01]  /*2e9d0*/  LDL.LU.64 R10, [R1+0x49a8] ;  /* 0x0049a800010a7983 */ /* 0x001ea20000300a00 */
[----:B------:R-:W2:Y:S02]  /*2e9e0*/  LDL.LU.64 R8, [R1+0x49a0] ;  /* 0x0049a00001087983 */ /* 0x000ea40000300a00 */
[C---:B--2---:R-:W-:Y:S01]  /*2e9f0*/  HMMA.16816.F32 R24, R20.reuse, R26, R8 ;  /* 0x0000001a1418723c */ /* 0x044fe20000001808 */
[----:B------:R-:W2:Y:S01]  /*2ea00*/  LDL.LU.64 R10, [R1+0x4998] ;  /* 0x00499800010a7983 */ /* 0x000ea20000300a00 */
[----:B------:R-:W2:Y:S11]  /*2ea10*/  LDL.LU.64 R8, [R1+0x4990] ;  /* 0x0049900001087983 */ /* 0x000eb60000300a00 */
[----:B------:R-:W-:Y:S10]  /*2ea20*/  @!UPT UIADD3 URZ, URZ, URZ, URZ ;  /* 0x0000003f3f3ff290 */ /* 0x000ff4000fffe03f */
[----:B------:R-:W-:Y:S01]  /*2ea30*/  STL.64 [R1+0x90], R24 ;  /* 0x0000901801007387 */ /* 0x000fe20000100a00 */
[----:B------:R0:W-:Y:S03]  /*2ea40*/  STL.64 [R1+0x98], R26 ;  /* 0x0000981a01007387 */ /* 0x0001e60000100a00 */
[----:B0-----:R-:W3:Y:S01]  /*2ea50*/  LDL.LU.64 R26, [R1+0x4988] ;  /* 0x00498800011a7983 */ /* 0x001ee20000300a00 */
[----:B------:R-:W3:Y:S02]  /*2ea60*/  LDL.LU.64 R24, [R1+0x4980] ;  /* 0x0049800001187983 */ /* 0x000ee40000300a00 */
[C---:B---3--:R-:W-:Y:S11]  /*2ea70*/  HMMA.16816.F32 R24, R20.reuse, R14, R24 ;  /* 0x0000000e1418723c */ /* 0x048ff60000001818 */
[----:B------:R-:W-:Y:S11]  /*2ea80*/  @!UPT UIADD3 URZ, URZ, URZ, URZ ;  /* 0x0000003f3f3ff290 */ /* 0x000ff6000fffe03f */
[----:B------:R-:W-:Y:S01]  /*2ea90*/  @!UPT UIADD3 URZ, URZ, URZ, URZ ;  /* 0x0000003f3f3ff290 */ /* 0x000fe2000fffe03f */
[----:B------:R-:W-:Y:S01]  /*2eaa0*/  STL.64 [R1+0x80], R24 ;  /* 0x0000801801007387 */ /* 0x000fe20000100a00 */
[----:B------:R0:W-:Y:S03]  /*2eab0*/  STL.64 [R1+0x88], R26 ;  /* 0x0000881a01007387 */ /* 0x0001e60000100a00 */
[----:B0-----:R-:W4:Y:S01]  /*2eac0*/  LDL.LU.64 R26, [R1+0x4978] ;  /* 0x00497800011a7983 */ /* 0x001f220000300a00 */
[----:B------:R-:W4:Y:S02]  /*2ead0*/  LDL.LU.64 R24, [R1+0x4970] ;  /* 0x0049700001187983 */ /* 0x000f240000300a00 */
[----:B----4-:R-:W-:Y:S01]  /*2eae0*/  HMMA.16816.F32 R16, R20, R18, R24 ;  /* 0x000000121410723c */ /* 0x010fe20000001818 */
[----:B------:R-:W2:Y:S01]  /*2eaf0*/  LDL.LU.64 R26, [R1+0x4968] ;  /* 0x00496800011a7983 */ /* 0x000ea20000300a00 */
[----:B------:R-:W2:Y:S02]  /*2eb00*/  LDL.LU.64 R24, [R1+0x4960] ;  /* 0x0049600001187983 */ /* 0x000ea40000300a00 */
[----:B------:R-:W3:Y:S11]  /*2eb10*/  LDL.LU.64 R22, [R1+0x8] ;  /* 0x0000080001167983 */ /* 0x000ef60000300a00 */
[----:B------:R-:W-:Y:S08]  /*2eb20*/  @!UPT UIADD3 URZ, URZ, URZ, URZ ;  /* 0x0000003f3f3ff290 */ /* 0x000ff0000fffe03f */
[----:B------:R-:W-:Y:S01]  /*2eb30*/  STL.64 [R1+0x170], R16 ;  /* 0x0001701001007387 */ /* 0x000fe20000100a00 */
[----:B------:R-:W-:Y:S02]  /*2eb40*/  STL.64 [R1+0x178], R18 ;  /* 0x0001781201007387 */ /* 0x000fe40000100a00 */
[----:B------:R-:W0:Y:S02]  /*2eb50*/  LDSM.16.MT88.4 R16, [R2+0x24800] ;  /* 0x024800000210783b */ /* 0x000e240000004200 */
[----:B0-----:R0:W-:Y:S02]  /*2eb60*/  STL.64 [R1+0x48d0], R18 ;  /* 0x0048d01201007387 */ /* 0x0011e40000100a00 */
[----:B------:R-:W-:Y:S02]  /*2eb70*/  STL.64 [R1+0x48c8], R16 ;  /* 0x0048c81001007387 */ /* 0x000fe40000100a00 */
[----:B0-----:R-:W4:Y:S01]  /*2eb80*/  LDL.LU.64 R18, [R1+0x78] ;  /* 0x0000780001127983 */ /* 0x001f220000300a00 */
[C---:B--2---:R-:W-:Y:S03]  /*2eb90*/  HMMA.16816.F32 R4, R24.reuse, R6, R8 ;  /* 0x000000061804723c */ /* 0x044fe60000001808 */
[----:B------:R-:W2:Y:S01]  /*2eba0*/  LDL.LU.64 R10, [R1+0x4958] ;  /* 0x00495800010a7983 */ /* 0x000ea20000300a00 */
[----:B------:R-:W2:Y:S11]  /*2ebb0*/  LDL.LU.64 R8, [R1+0x4950] ;  /* 0x0049500001087983 */ /* 0x000eb60000300a00 */
[----:B------:R-:W-:Y:S08]  /*2ebc0*/  @!UPT UIADD3 URZ, URZ, URZ, URZ ;  /* 0x0000003f3f3ff290 */ /* 0x000ff0000fffe03f */
[----:B------:R-:W-:Y:S01]  /*2ebd0*/  STL.64 [R1+0x60], R4 ;  /* 0x0000600401007387 */ /* 0x000fe20000100a00 */
[----:B------:R0:W-:Y:S02]  /*2ebe0*/  STL [R1+0x68], R6 ;  /* 0x0000680601007387 */ /* 0x0001e40000100800 */
[----:B------:R-:W-:Y:S02]  /*2ebf0*/  IMAD.MOV.U32 R2, RZ, RZ, R7 ;  /* 0x000000ffff027224 */ /* 0x000fe400078e0007 */
[----:B0-----:R-:W4:Y:S01]  /*2ec00*/  LDL.LU.64 R6, [R1+0x4948] ;  /* 0x0049480001067983 */ /* 0x001f220000300a00 */
[----:B------:R-:W4:Y:S01]  /*2ec10*/  LDL.LU.64 R4, [R1+0x4940] ;  /* 0x0049400001047983 */ /* 0x000f220000300a00 */
[C---:B--2---:R-:W-:Y:S08]  /*2ec20*/  HMMA.16816.F32 R8, R24.reuse, R14, R8 ;  /* 0x0000000e1808723c */ /* 0x044ff00000001808 */
[----:B----4-:R-:W-:Y:S11]  /*2ec30*/  HMMA.16816.F32 R4, R24, R18, R4 ;  /* 0x000000121804723c */ /* 0x010ff60000001804 */
[----:B------:R-:W-:Y:S11]  /*2ec40*/  @!UPT UIADD3 URZ, URZ, URZ, URZ ;  /* 0x0000003f3f3ff290 */ /* 0x000ff6000fffe03f */
[----:B------:R-:W-:Y:S01]  /*2ec50*/  @!UPT UIADD3 URZ, URZ, URZ, URZ ;  /* 0x0000003f3f3ff290 */ /* 0x000fe2000fffe03f */
[----:B------:R-:W-:Y:S01]  /*2ec60*/  STL.64 [R1+0x1b0], R4 ;  /* 0x0001b00401007387 */ /* 0x000fe20000100a00 */
[----:B------:R0:W-:Y:S03]  /*2ec70*/  STL.64 [R1+0x1b8], R6 ;  /* 0x0001b80601007387 */ /* 0x0001e60000100a00 */
[----:B0-----:R-:W2:Y:S01]  /*2ec80*/  LDL.LU.64 R6, [R1+0x4938] ;  /* 0x0049380001067983 */ /* 0x001ea20000300a00 */
[----:B------:R-:W4:Y:S02]  /*2ec90*/  LDL.LU.64 R4, [R1+0x4930] ;  /* 0x0049300001047983 */ /* 0x000f240000300a00 */
[----:B------:R0:W-:Y:S02]  /*2eca0*/  STL.64 [R1+0x48e8], R18 ;  /* 0x0048e81201007387 */ /* 0x0001e40000100a00 */
[----:B0-----:R-:W2:Y:S01]  /*2ecb0*/  LDL.LU.64 R18, [R1+0x28] ;  /* 0x0000280001127983 */ /* 0x001ea20000300a00 */
[----:B------:R-:W-:Y:S02]  /*2ecc0*/  STL.64 [R1+0x1a0], R8 ;  /* 0x0001a00801007387 */ /* 0x000fe40000100a00 */
[----:B------:R0:W-:Y:S02]  /*2ecd0*/  STL.64 [R1+0x1a8], R10 ;  /* 0x0001a80a01007387 */ /* 0x0001e40000100a00 */
[----:B0-----:R-:W2:Y:S01]  /*2ece0*/  LDL.LU.64 R10, [R1+0x4928] ;  /* 0x00492800010a7983 */ /* 0x001ea20000300a00 */
[----:B------:R-:W3:Y:S02]  /*2ecf0*/  LDL.LU.64 R8, [R1+0x4920] ;  /* 0x0049200001087983 */ /* 0x000ee40000300a00 */
[----:B------:R4:W-:Y:S02]  /*2ed00*/  STL.64 [R1+0x48e0], R14 ;  /* 0x0048e00e01007387 */ /* 0x0009e40000100a00 */
[----:B----4-:R-:W-:Y:S01]  /*2ed10*/  IMAD.MOV.U32 R14, RZ, RZ, R4 ;  /* 0x000000ffff0e7224 */ /* 0x010fe200078e0004 */
[----:B------:R-:W-:-:S02]  /*2ed20*/  MOV R15, R5 ;  /* 0x00000005000f7202 */ /* 0x000fc40000000f00 */
[----:B--2---:R-:W-:Y:S02]  /*2ed30*/  MOV R12, R10 ;  /* 0x0000000a000c7202 */ /* 0x004fe40000000f00 */
[----:B------:R-:W-:Y:S01]  /*2ed40*/  MOV R13, R11 ;  /* 0x0000000b000d7202 */ /* 0x000fe20000000f00 */
[----:B------:R-:W3:Y:S01]  /*2ed50*/  LDL.LU R10, [R1+0x491c] ;  /* 0x00491c00010a7983 */ /* 0x000ee20000300800 */
[----:B------:R-:W3:Y:S02]  /*2ed60*/  LDL.LU R11, [R1+0x4918] ;  /* 0x00491800010b7983 */ /* 0x000ee40000300800 */
[----:B------:R-:W2:Y:S02]  /*2ed70*/  LDL.LU R4, [R1+0x4914] ;  /* 0x0049140001047983 */ /* 0x000ea40000300800 */
[----:B------:R-:W2:Y:S01]  /*2ed80*/  LDL.LU R5, [R1+0x4910] ;  /* 0x0049100001057983 */ /* 0x000ea20000300800 */
[----:B------:R-:W-:Y:S01]  /*2ed90*/  STL.64 [R1+0x48f8], R14 ;  /* 0x0048f80e01007387 */ /* 0x000fe20000100a00 */
[----:B------:R0:W-:Y:S02]  /*2eda0*/  STL.64 [R1+0x48f0], R12 ;  /* 0x0048f00c01007387 */ /* 0x0001e40000100a00 */
[----:B0-----:R-:W-:Y:S01]  /*2edb0*/  MOV R12, R6 ;  /* 0x00000006000c7202 */ /* 0x001fe20000000f00 */
[----:B------:R-:W-:Y:S01]  /*2edc0*/  IMAD.MOV.U32 R13, RZ, RZ, R3 ;  /* 0x000000ffff0d7224 */ /* 0x000fe200078e0003 */
[----:B------:R-:W2:Y:S01]  /*2edd0*/  LDL.LU R6, [R1+0x490c] ;  /* 0x00490c0001067983 */ /* 0x000ea20000300800 */
[----:B------:R-:W4:Y:S01]  /*2ede0*/  LDL.LU R3, [R1+0x4908] ;  /* 0x0049080001037983 */ /* 0x000f220000300800 */
[----:B------:R-:W-:-:S02]  /*2edf0*/  MOV R14, R7 ;  /* 0x00000007000e7202 */ /* 0x000fc40000000f00 */
[----:B------:R-:W-:Y:S01]  /*2ee00*/  MOV R15, R28 ;  /* 0x0000001c000f7202 */ /* 0x000fe20000000f00 */
[----:B------:R-:W2:Y:S01]  /*2ee10*/  LDL.LU R7, [R1+0x4904] ;  /* 0x0049040001077983 */ /* 0x000ea20000300800 */
[----:B------:R-:W2:Y:S01]  /*2ee20*/  LDL.LU R28, [R1+0x4900] ;  /* 0x00490000011c7983 */ /* 0x000ea20000300800 */
[----:B---3--:R-:W-:Y:S11]  /*2ee30*/  HMMA.16816.F32 R24, R24, R22, R8 ;  /* 0x000000161818723c */ /* 0x008ff60000001808 */
[----:B------:R-:W-:Y:S11]  /*2ee40*/  @!UPT UIADD3 URZ, URZ, URZ, URZ ;  /* 0x0000003f3f3ff290 */ /* 0x000ff6000fffe03f */
[----:B------:R-:W-:Y:S01]  /*2ee50*/  @!UPT UIADD3 URZ, URZ, URZ, URZ ;  /* 0x0000003f3f3ff290 */ /* 0x000fe2000fffe03f */
[----:B------:R-:W-:Y:S01]  /*2ee60*/  STL.64 [R1+0x160], R24 ;  /* 0x0001601801007387 */ /* 0x000fe20000100a00 */
[----:B------:R-:W-:Y:S02]  /*2ee70*/  STL.64 [R1+0x168], R26 ;  /* 0x0001681a01007387 */ /* 0x000fe40000100a00 */
[----:B----4-:R-:W0:Y:S04]  /*2ee80*/  LDSM.16.MT88.4 R24, [R3+0x25000] ;  /* 0x025000000318783b */ /* 0x010e280000004200 */
[----:B------:R-:W-:Y:S01]  /*2ee90*/  IMAD.MOV.U32 R9, RZ, RZ, R22 ;  /* 0x000000ffff097224 */ /* 0x000fe200078e0016 */
[----:B------:R-:W-:Y:S01]  /*2eea0*/  MOV R8, R23 ;  /* 0x0000001700087202 */ /* 0x000fe20000000f00 */
[----:B------:R-:W3:Y:S01]  /*2eeb0*/  LDL R11, [R1+0x1ef4] ;  /* 0x001ef400010b7983 */ /* 0x000ee20000100800 */
[----:B--2---:R-:W-:Y:S03]  /*2eec0*/  HMMA.16816.F32 R12, R4, R18, R12 ;  /* 0x00000012040c723c */ /* 0x004fe6000000180c */
[----:B------:R-:W-:Y:S04]  /*2eed0*/  LDSM.16.M88.4 R20, [R28+0x100] ;  /* 0x000100001c14783b */ /* 0x000fe80000000200 */
[----:B0-----:R0:W-:Y:S02]  /*2eee0*/  STL.64 [R1+0x4888], R26 ;  /* 0x0048881a01007387 */ /* 0x0011e40000100a00 */
[----:B0-----:R-:W-:Y:S01]  /*2eef0*/  MOV R26, R9 ;  /* 0x00000009001a7202 */ /* 0x001fe20000000f00 */
[----:B------:R-:W-:Y:S01]  /*2ef00*/  IMAD.MOV.U32 R27, RZ, RZ, R8 ;  /* 0x000000ffff1b7224 */ /* 0x000fe200078e0008 */
[----:B------:R-:W-:-:S02]  /*2ef10*/  MOV R9, R18 ;  /* 0x0000001200097202 */ /* 0x000fc40000000f00 */
[----:B------:R-:W-:Y:S02]  /*2ef20*/  MOV R8, R19 ;  /* 0x0000001300087202 */ /* 0x000fe40000000f00 */
[----:B------:R-:W0:Y:S04]  /*2ef30*/  LDSM.16.M88.4 R16, [R28+0x8100] ;  /* 0x008100001c10783b */ /* 0x000e280000000200 */
[----:B------:R-:W-:Y:S04]  /*2ef40*/  STL.64 [R1+0x4880], R24 ;  /* 0x0048801801007387 */ /* 0x000fe80000100a00 */
[----:B------:R-:W-:Y:S02]  /*2ef50*/  STL.64 [R1+0x150], R12 ;  /* 0x0001500c01007387 */ /* 0x000fe40000100a00 */
[----:B------:R1:W-:Y:S02]  /*2ef60*/  STL.64 [R1+0x158], R14 ;  /* 0x0001580e01007387 */ /* 0x0003e40000100a00 */
[----:B-1----:R-:W2:Y:S01]  /*2ef70*/  LDL.LU.64 R14, [R1+0x48f8] ;  /* 0x0048f800010e7983 */ /* 0x002ea20000300a00 */
[----:B------:R-:W2:Y:S03]  /*2ef80*/  LDL.LU.64 R12, [R1+0x48f0] ;  /* 0x0048f000010c7983 */ /* 0x000ea60000300a00 */
[----:B0-----:R-:W-:Y:S01]  /*2ef90*/  STL.64 [R1+0x30], R16 ;  /* 0x0000301001007387 */ /* 0x001fe20000100a00 */
[----:B------:R0:W-:Y:S03]  /*2efa0*/  STL.64 [R1+0x38], R18 ;  /* 0x0000381201007387 */ /* 0x0001e60000100a00 */
[----:B0-----:R-:W2:Y:S02]  /*2efb0*/  LDL.LU.64 R18, [R1+0x48e8] ;  /* 0x0048e80001127983 */ /* 0x001ea40000300a00 */
[----:B--2---:R-:W-:Y:S11]  /*2efc0*/  HMMA.16816.F32 R12, R4, R18, R12 ;  /* 0x00000012040c723c */ /* 0x004ff6000000180c */
[----:B------:R-:W-:Y:S11]  /*2efd0*/  @!UPT UIADD3 URZ, URZ, URZ, URZ ;  /* 0x0000003f3f3ff290 */ /* 0x000ff6000fffe03f */
[----:B------:R-:W-:Y:S01]  /*2efe0*/  @!UPT UIADD3 URZ, URZ, URZ, URZ ;  /* 0x0000003f3f3ff290 */ /* 0x000fe2000fffe03f */
[----:B------:R-:W-:Y:S01]  /*2eff0*/  STL.64 [R1+0x140], R12 ;  /* 0x0001400c01007387 */ /* 0x000fe20000100a00 */
[----:B------:R0:W-:Y:S03]  /*2f000*/  STL.64 [R1+0x148], R14 ;  /* 0x0001480e01007387 */ /* 0x0001e60000100a00 */
[----:B0-----:R-:W2:Y:S01]  /*2f010*/  LDL.LU.64 R14, [R1+0x48e0] ;  /* 0x0048e000010e7983 */ /* 0x001ea20000300a00 */
[----:B------:R-:W-:Y:S02]  /*2f020*/  STL.64 [R1+0x40], R20 ;  /* 0x0000401401007387 */ /* 0x000fe40000100a00 */
[----:B------:R-:W-:Y:S02]  /*2f030*/  STL.64 [R1+0x48], R22 ;  /* 0x0000481601007387 */ /* 0x000fe40000100a00 */
[----:B------:R0:W-:Y:S02]  /*2f040*/  STL.64 [R1+0x4890], R20 ;  /* 0x0048901401007387 */ /* 0x0001e40000100a00 */
[----:B0-----:R-:W2:Y:S01]  /*2f050*/  LDL.LU R20, [R1+0xf0] ;  /* 0x0000f00001147983 */ /* 0x001ea20000300800 */
[----:B------:R-:W2:Y:S02]  /*2f060*/  LDL.LU R21, [R1+0xf4] ;  /* 0x0000f40001157983 */ /* 0x000ea40000300800 */
[----:B------:R-:W-:Y:S01]  /*2f070*/  IMAD.MOV.U32 R25, RZ, RZ, R18 ;  /* 0x000000ffff197224 */ /* 0x000fe200078e0012 */
[----:B------:R-:W-:-:S02]  /*2f080*/  MOV R24, R19 ;  /* 0x0000001300187202 */ /* 0x000fc40000000f00 */
[----:B------:R-:W0:Y:S01]  /*2f090*/  LDSM.16.M88.4 R16, [R28+0x10100] ;  /* 0x010100001c10783b */ /* 0x000e220000000200 */
[----:B------:R-:W-:Y:S01]  /*2f0a0*/  MOV R22, R0 ;  /* 0x0000000000167202 */ /* 0x000fe20000000f00 */
[----:B------:R-:W-:Y:S02]  /*2f0b0*/  IMAD.MOV.U32 R23, RZ, RZ, R29 ;  /* 0x000000ffff177224 */ /* 0x000fe400078e001d */
[----:B------:R-:W4:Y:S01]  /*2f0c0*/  LDL.LU R0, [R1+0x48dc] ;  /* 0x0048dc0001007983 */ /* 0x000f220000300800 */
[----:B------:R-:W3:Y:S04]  /*2f0d0*/  LDL.LU R29, [R1+0x48d8] ;  /* 0x0048d800011d7983 */ /* 0x000ee80000300800 */
[----:B0-----:R-:W-:Y:S01]  /*2f0e0*/  STL.64 [R1+0x10], R16 ;  /* 0x0000101001007387 */ /* 0x001fe20000100a00 */
[----:B------:R0:W-:Y:S03]  /*2f0f0*/  STL.64 [R1+0x18], R18 ;  /* 0x0000181201007387 */ /* 0x0001e60000100a00 */
[----:B0-----:R-:W3:Y:S01]  /*2f100*/  LDL.LU.64 R18, [R1+0x48d0] ;  /* 0x0048d00001127983 */ /* 0x001ee20000300a00 */
[----:B------:R-:W3:Y:S01]  /*2f110*/  LDL.LU.64 R16, [R1+0x48c8] ;  /* 0x0048c80001107983 */ /* 0x000ee20000300a00 */
[C---:B--2---:R-:W-:Y:S11]  /*2f120*/  HMMA.16816.F32 R20, R4.reuse, R14, R20 ;  /* 0x0000000e0414723c */ /* 0x044ff60000001814 */
[----:B------:R-:W-:Y:S11]  /*2f130*/  @!UPT UIADD3 URZ, URZ, URZ, URZ ;  /* 0x0000003f3f3ff290 */ /* 0x000ff6000fffe03f */
[----:B------:R-:W-:Y:S01]  /*2f140*/  @!UPT UIADD3 URZ, URZ, URZ, URZ ;  /* 0x0000003f3f3ff290 */ /* 0x000fe2000fffe03f */
[----:B------:R0:W-:Y:S02]  /*2f150*/  STL.64 [R1+0x110], R20 ;  /* 0x0001101401007387 */ /* 0x0001e40000100a00 */
[----:B0-----:R-:W-:Y:S02]  /*2f160*/  MOV R21, R14 ;  /* 0x0000000e00157202 */ /* 0x001fe40000000f00 */
[----:B------:R-:W-:Y:S02]  /*2f170*/  MOV R20, R15 ;  /* 0x0000000f00147202 */ /* 0x000fe40000000f00 */
[----:B------:R-:W0:Y:S04]  /*2f180*/  LDSM.16.M88.4 R12, [R28+0x18100] ;  /* 0x018100001c0c783b */ /* 0x000e280000000200 */
[----:B------:R-:W-:Y:S04]  /*2f190*/  STL.64 [R1+0x118], R22 ;  /* 0x0001181601007387 */ /* 0x000fe80000100a00 */
[----:B0-----:R-:W-:Y:S01]  /*2f1a0*/  STL.64 [R1+0xa0], R12 ;  /* 0x0000a00c01007387 */ /* 0x001fe20000100a00 */
[----:B------:R0:W-:Y:S03]  /*2f1b0*/  STL.64 [R1+0xa8], R14 ;  /* 0x0000a80e01007387 */ /* 0x0001e60000100a00 */
[----:B0-----:R-:W2:Y:S01]  /*2f1c0*/  LDL.LU.64 R14, [R1+0x48c0] ;  /* 0x0048c000010e7983 */ /* 0x001ea20000300a00 */
[----:B------:R-:W2:Y:S02]  /*2f1d0*/  LDL.LU.64 R12, [R1+0x48b8] ;  /* 0x0048b800010c7983 */ /* 0x000ea40000300a00 */
[----:B------:R-:W-:Y:S02]  /*2f1e0*/  STL [R1+0x454c], R28 ;  /* 0x00454c1c01007387 */ /* 0x000fe40000100800 */
[----:B------:R-:W-:Y:S01]  /*2f1f0*/  STL.64 [R1+0x4898], R26 ;  /* 0x0048981a01007387 */ /* 0x000fe20000100a00 */
[----:B--2---:R-:W-:Y:S01]  /*2f200*/  HMMA.16816.F32 R12, R4, R26, R12 ;  /* 0x0000001a040c723c */ /* 0x004fe2000000180c */
[----:B---3--:R-:W0:Y:S11]  /*2f210*/  LDSM.16.MT88.4 R4, [R29+0x25000] ;  /* 0x025000001d04783b */ /* 0x008e360000004200 */
[----:B------:R-:W-:Y:S11]  /*2f220*/  @!UPT UIADD3 URZ, URZ, URZ, URZ ;  /* 0x0000003f3f3ff290 */ /* 0x000ff6000fffe03f */
[----:B------:R-:W-:Y:S01]  /*2f230*/  STL.64 [R1+0x100], R12 ;  /* 0x0001000c01007387 */ /* 0x000fe20000100a00 */
[----:B------:R-:W-:Y:S02]  /*2f240*/  STL.64 [R1+0x108], R14 ;  /* 0x0001080e01007387 */ /* 0x000fe40000100a00 */
[----:B----4-:R-:W1:Y:S01]  /*2f250*/  LDSM.16.MT88.4 R12, [R0+0x25000] ;  /* 0x02500000000c783b */ /* 0x010e620000004200 */
[----:B0-----:R-:W-:Y:S03]  /*2f260*/  STL.64 [R1+0x4848], R6 ;  /* 0x0048480601007387 */ /* 0x001fe60000100a00 */
[----:B------:R-:W-:Y:S01]  /*2f270*/  STL.64 [R1+0x4840], R4 ;  /* 0x0048400401007387 */ /* 0x000fe20000100a00 */
[----:B-1----:R-:W-:Y:S01]  /*2f280*/  STL.64 [R1+0x4820], R14 ;  /* 0x0048200e01007387 */ /* 0x002fe20000100a00 */
[----:B------:R0:W-:Y:S03]  /*2f290*/  STL.64 [R1+0x4818], R12 ;  /* 0x0048180c01007387 */ /* 0x0001e60000100a00 */
[----:B0-----:R-:W2:Y:S01]  /*2f2a0*/  LDL.LU R12, [R1+0x130] ;  /* 0x00013000010c7983 */ /* 0x001ea20000300800 */
[----:B------:R-:W2:Y:S02]  /*2f2b0*/  LDL.LU R13, [R1+0x134] ;  /* 0x00013400010d7983 */ /* 0x000ea40000300800 */
[----:B------:R-:W2:Y:S02]  /*2f2c0*/  LDL.LU R14, [R1+0x138] ;  /* 0x00013800010e7983 */ /* 0x000ea40000300800 */
[----:B------:R-:W2:Y:S02]  /*2f2d0*/  LDL.LU R15, [R1+0x13c] ;  /* 0x00013c00010f7983 */ /* 0x000ea40000300800 */
[----:B------:R-:W-:Y:S01]  /*2f2e0*/  IMAD.MOV.U32 R6, RZ, RZ, R9 ;  /* 0x000000ffff067224 */ /* 0x000fe200078e0009 */
[----:B------:R-:W-:-:S02]  /*2f2f0*/  MOV R7, R8 ;  /* 0x0000000800077202 */ /* 0x000fc40000000f00 */
[----:B------:R-:W-:Y:S01]  /*2f300*/  MOV R26, R21 ;  /* 0x00000015001a7202 */ /* 0x000fe20000000f00 */
[----:B------:R-:W-:Y:S01]  /*2f310*/  IMAD.MOV.U32 R27, RZ, RZ, R20 ;  /* 0x000000ffff1b7224 */ /* 0x000fe200078e0014 */
[----:B------:R-:W0:Y:S03]  /*2f320*/  LDSM.16.MT88.4 R8, [R11+0x25000] ;  /* 0x025000000b08783b */ /* 0x000e260000004200 */
[----:B--2---:R-:W-:Y:S11]  /*2f330*/  HMMA.16816.F32 R4, R16, R6, R12 ;  /* 0x000000061004723c */ /* 0x004ff6000000180c */
[----:B------:R-:W-:Y:S11]  /*2f340*/  @!UPT UIADD3 URZ, URZ, URZ, URZ ;  /* 0x0000003f3f3ff290 */ /* 0x000ff6000fffe03f */
[----:B------:R-:W-:Y:S01]  /*2f350*/  @!UPT UIADD3 URZ, URZ, URZ, URZ ;  /* 0x0000003f3f3ff290 */ /* 0x000fe2000fffe03f */
[----:B------:R-:W-:Y:S01]  /*2f360*/  STL.64 [R1+0xf0], R4 ;  /* 0x0000f00401007387 */ /* 0x000fe20000100a00 */
[----:B------:R-:W-:Y:S02]  /*2f370*/  STL.64 [R1+0xf8], R6 ;  /* 0x0000f80601007387 */ /* 0x000fe40000100a00 */
[----:B------:R-:W-:Y:S02]  /*2f380*/  STL.64 [R1+0x48a0], R26 ;  /* 0x0048a01a01007387 */ /* 0x000fe40000100a00 */
[----:B------:R-:W2:Y:S01]  /*2f390*/  LDL.LU R12, [R1+0x180] ;  /* 0x00018000010c7983 */ /* 0x000ea20000300800 */
[----:B------:R-:W2:Y:S01]  /*2f3a0*/  LDL.LU R13, [R1+0x184] ;  /* 0x00018400010d7983 */ /* 0x000ea20000300800 */
[----:B------:R-:W3:Y:S02]  /*2f3b0*/  LDL.LU R14, [R1+0x188] ;  /* 0x00018800010e7983 */ /* 0x000ee40000300800 */
[----:B------:R-:W3:Y:S02]  /*2f3c0*/  LDL.LU R15, [R1+0x18c] ;  /* 0x00018c00010f7983 */ /* 0x000ee40000300800 */
[----:B---3--:R-:W-:Y:S01]  /*2f3d0*/  STL.64 [R1+0x48b0], R14 ;  /* 0x0048b00e01007387 */ /* 0x008fe20000100a00 */
[----:B--2---:R1:W-:Y:S03]  /*2f3e0*/  STL.64 [R1+0x48a8], R12 ;  /* 0x0048a80c01007387 */ /* 0x0043e60000100a00 */
[----:B-1----:R-:W2:Y:S01]  /*2f3f0*/  LDL.LU R12, [R1+0x190] ;  /* 0x00019000010c7983 */ /* 0x002ea20000300800 */
[----:B------:R-:W2:Y:S02]  /*2f400*/  LDL.LU R13, [R1+0x194] ;  /* 0x00019400010d7983 */ /* 0x000ea40000300800 */
[----:B------:R-:W2:Y:S02]  /*2f410*/  LDL.LU R14, [R1+0x198] ;  /* 0x00019800010e7983 */ /* 0x000ea40000300800 */
[----:B------:R-:W2:Y:S01]  /*2f420*/  LDL.LU R15, [R1+0x19c] ;  /* 0x00019c00010f7983 */ /* 0x000ea20000300800 */
[----:B------:R-:W3:Y:S01]  /*2f430*/  LDL.LU R4, [R1+0x170] ;  /* 0x0001700001047983 */ /* 0x000ee20000300800 */
[----:B------:R-:W3:Y:S02]  /*2f440*/  LDL.LU R5, [R1+0x174] ;  /* 0x0001740001057983 */ /* 0x000ee40000300800 */
[----:B------:R-:W4:Y:S02]  /*2f450*/  LDL.LU R6, [R1+0x178] ;  /* 0x0001780001067983 */ /* 0x000f240000300800 */
[----:B------:R-:W4:Y:S01]  /*2f460*/  LDL.LU R7, [R1+0x17c] ;  /* 0x00017c0001077983 */ /* 0x000f220000300800 */
[----:B------:R-:W2:Y:S01]  /*2f470*/  LDL.LU R20, [R1+0x120] ;  /* 0x0001200001147983 */ /* 0x000ea20000300800 */
[----:B------:R-:W2:Y:S02]  /*2f480*/  LDL.LU R21, [R1+0x124] ;  /* 0x0001240001157983 */ /* 0x000ea40000300800 */
[----:B------:R-:W2:Y:S02]  /*2f490*/  LDL.LU R22, [R1+0x128] ;  /* 0x0001280001167983 */ /* 0x000ea40000300800 */
[----:B------:R-:W2:Y:S01]  /*2f4a0*/  LDL.LU R23, [R1+0x12c] ;  /* 0x00012c0001177983 */ /* 0x000ea20000300800 */
[----:B----4-:R-:W-:Y:S01]  /*2f4b0*/  STL.64 [R1+0x4858], R6 ;  /* 0x0048580601007387 */ /* 0x010fe20000100a00 */
[----:B---3--:R1:W-:Y:S03]  /*2f4c0*/  STL.64 [R1+0x4850], R4 ;  /* 0x0048500401007387 */ /* 0x0083e60000100a00 */
[----:B-1----:R-:W3:Y:S01]  /*2f4d0*/  LDL.LU R4, [R1+0x80] ;  /* 0x0000800001047983 */ /* 0x002ee20000300800 */
[----:B------:R-:W3:Y:S02]  /*2f4e0*/  LDL.LU R5, [R1+0x84] ;  /* 0x0000840001057983 */ /* 0x000ee40000300800 */
[----:B------:R-:W4:Y:S02]  /*2f4f0*/  LDL.LU R6, [R1+0x88] ;  /* 0x0000880001067983 */ /* 0x000f240000300800 */
[----:B------:R-:W4:Y:S01]  /*2f500*/  LDL.LU R7, [R1+0x8c] ;  /* 0x00008c0001077983 */ /* 0x000f220000300800 */
[----:B------:R-:W-:-:S02]  /*2f510*/  MOV R26, R25 ;  /* 0x00000019001a7202 */ /* 0x000fc40000000f00 */
[----:B------:R-:W-:Y:S01]  /*2f520*/  MOV R27, R24 ;  /* 0x00000018001b7202 */ /* 0x000fe20000000f00 */
[----:B----4-:R-:W-:Y:S01]  /*2f530*/  STL.64 [R1+0x4868], R6 ;  /* 0x0048680601007387 */ /* 0x010fe20000100a00 */
[----:B---3--:R1:W-:Y:S03]  /*2f540*/  STL.64 [R1+0x4860], R4 ;  /* 0x0048600401007387 */ /* 0x0083e60000100a00 */
[----:B-1----:R-:W3:Y:S01]  /*2f550*/  LDL.LU R4, [R1+0x90] ;  /* 0x0000900001047983 */ /* 0x002ee20000300800 */
[----:B------:R-:W3:Y:S02]  /*2f560*/  LDL.LU R5, [R1+0x94] ;  /* 0x0000940001057983 */ /* 0x000ee40000300800 */
[----:B------:R-:W4:Y:S02]  /*2f570*/  LDL.LU R6, [R1+0x98] ;  /* 0x0000980001067983 */ /* 0x000f240000300800 */
[----:B------:R-:W4:Y:S01]  /*2f580*/  LDL.LU R7, [R1+0x9c] ;  /* 0x00009c0001077983 */ /* 0x000f220000300800 */
[C---:B--2---:R-:W-:Y:S01]  /*2f590*/  HMMA.16816.F32 R24, R16.reuse, R26, R12 ;  /* 0x0000001a1018723c */ /* 0x044fe2000000180c */
[----:B----4-:R-:W-:Y:S01]  /*2f5a0*/  STL.64 [R1+0x4878], R6 ;  /* 0x0048780601007387 */ /* 0x010fe20000100a00 */
[----:B---3--:R1:W-:Y:S03]  /*2f5b0*/  STL.64 [R1+0x4870], R4 ;  /* 0x0048700401007387 */ /* 0x0083e60000100a00 */
[----:B-1----:R-:W2:Y:S01]  /*2f5c0*/  LDL.LU R4, [R1+0xb0] ;  /* 0x0000b00001047983 */ /* 0x002ea20000300800 */
[----:B------:R-:W2:Y:S02]  /*2f5d0*/  LDL.LU R5, [R1+0xb4] ;  /* 0x0000b40001057983 */ /* 0x000ea40000300800 */
[----:B------:R-:W2:Y:S02]  /*2f5e0*/  LDL.LU R6, [R1+0xb8] ;  /* 0x0000b80001067983 */ /* 0x000ea40000300800 */
[----:B------:R-:W2:Y:S01]  /*2f5f0*/  LDL.LU R7, [R1+0xbc] ;  /* 0x0000bc0001077983 */ /* 0x000ea20000300800 */
[----:B0-----:R-:W-:Y:S01]  /*2f600*/  STL.64 [R1+0x47d8], R10 ;  /* 0x0047d80a01007387 */ /* 0x001fe20000100a00 */
[----:B------:R0:W-:Y:S03]  /*2f610*/  STL.64 [R1+0x47d0], R8 ;  /* 0x0047d00801007387 */ /* 0x0001e60000100a00 */
[----:B0-----:R-:W3:Y:S01]  /*2f620*/  LDL.LU.64 R8, [R1+0xa0] ;  /* 0x0000a00001087983 */ /* 0x001ee20000300a00 */
[----:B------:R-:W4:Y:S02]  /*2f630*/  LDL.LU.64 R14, [R1+0x48b0] ;  /* 0x0048b000010e7983 */ /* 0x000f240000300a00 */
[----:B------:R-:W4:Y:S05]  /*2f640*/  LDL.LU.64 R12, [R1+0x48a8] ;  /* 0x0048a800010c7983 */ /* 0x000f2a0000300a00 */
[----:B------:R-:W-:Y:S01]  /*2f650*/  STL.64 [R1+0xe0], R24 ;  /* 0x0000e01801007387 */ /* 0x000fe20000100a00 */
[----:B------:R0:W-:Y:S04]  /*2f660*/  STL.64 [R1+0xe8], R26 ;  /* 0x0000e81a01007387 */ /* 0x0001e80000100a00 */
[----:B0-----:R-:W4:Y:S02]  /*2f670*/  LDL.LU.64 R26, [R1+0x48a0] ;  /* 0x0048a000011a7983 */ /* 0x001f240000300a00 */
[----:B----4-:R-:W-:Y:S11]  /*2f680*/  HMMA.16816.F32 R24, R16, R26, R12 ;  /* 0x0000001a1018723c */ /* 0x010ff6000000180c */
[----:B------:R-:W-:Y:S11]  /*2f690*/  @!UPT UIADD3 URZ, URZ, URZ, URZ ;  /* 0x0000003f3f3ff290 */ /* 0x000ff6000fffe03f */
[----:B------:R-:W-:Y:S02]  /*2f6a0*/  @!UPT UIADD3 URZ, URZ, URZ, URZ ;  /* 0x0000003f3f3ff290 */ /* 0x000fe4000fffe03f */
[----:B------:R-:W-:Y:S01]  /*2f6b0*/  MOV R11, R26 ;  /* 0x0000001a000b7202 */ /* 0x000fe20000000f00 */
[----:B------:R-:W-:Y:S02]  /*2f6c0*/  IMAD.MOV.U32 R10, RZ, RZ, R27 ;  /* 0x000000ffff0a7224 */ /* 0x000fe400078e001b */
[----:B------:R-:W4:Y:S01]  /*2f6d0*/  LDL.LU.64 R26, [R1+0x4898] ;  /* 0x00489800011a7983 */ /* 0x000f220000300a00 */
[----:B------:R-:W-:Y:S01]  /*2f6e0*/  IMAD.MOV.U32 R13, RZ, RZ, R24 ;  /* 0x000000ffff0d7224 */ /* 0x000fe200078e0018 */
[----:B------:R-:W-:-:S05]  /*2f6f0*/  MOV R12, R25 ;  /* 0x00000019000c7202 */ /* 0x000fca0000000f00 */
[----:B------:R0:W-:Y:S04]  /*2f700*/  STL.64 [R1+0x4838], R12 ;  /* 0x0048380c01007387 */ /* 0x0001e80000100a00 */
[----:B0-----:R-:W2:Y:S01]  /*2f710*/  LDL.LU R12, [R1+0x60] ;  /* 0x00006000010c7983 */ /* 0x001ea20000300800 */
[----:B------:R-:W2:Y:S02]  /*2f720*/  LDL.LU R13, [R1+0x64] ;  /* 0x00006400010d7983 */ /* 0x000ea40000300800 */
[----:B------:R-:W2:Y:S01]  /*2f730*/  LDL.LU R14, [R1+0x68] ;  /* 0x00006800010e7983 */ /* 0x000ea20000300800 */
[----:B----4-:R-:W-:Y:S01]  /*2f740*/  HMMA.16816.F32 R16, R16, R26, R20 ;  /* 0x0000001a1010723c */ /* 0x010fe20000001814 */
[----:B------:R-:W2:Y:S01]  /*2f750*/  LDL.LU.64 R20, [R1+0x4890] ;  /* 0x0048900001147983 */ /* 0x000ea20000300a00 */
[----:B------:R-:W2:Y:S02]  /*2f760*/  LDL.LU.64 R26, [R1+0x4888] ;  /* 0x00488800011a7983 */ /* 0x000ea40000300a00 */
[----:B------:R-:W2:Y:S11]  /*2f770*/  LDL.LU.64 R24, [R1+0x4880] ;  /* 0x0048800001187983 */ /* 0x000eb60000300a00 */
[----:B------:R-:W-:Y:S08]  /*2f780*/  @!UPT UIADD3 URZ, URZ, URZ, URZ ;  /* 0x0000003f3f3ff290 */ /* 0x000ff0000fffe03f */
[----:B------:R0:W-:Y:S01]  /*2f790*/  STL.64 [R1+0xc0], R16 ;  /* 0x0000c01001007387 */ /* 0x0001e20000100a00 */
[----:B------:R-:W-:Y:S03]  /*2f7a0*/  STL [R1+0xc8], R18 ;  /* 0x0000c81201007387 */ /* 0x000fe60000100800 */
[----:B0-----:R-:W4:Y:S01]  /*2f7b0*/  LDL.LU.64 R16, [R1+0x30] ;  /* 0x0000300001107983 */ /* 0x001f220000300a00 */
[C---:B--2---:R-:W-:Y:S03]  /*2f7c0*/  HMMA.16816.F32 R20, R24.reuse, R20, R4 ;  /* 0x000000141814723c */ /* 0x044fe60000001804 */
[----:B------:R-:W2:Y:S01]  /*2f7d0*/  LDL.LU.64 R6, [R1+0x4878] ;  /* 0x0048780001067983 */ /* 0x000ea20000300a00 */
[----:B------:R-:W2:Y:S11]  /*2f7e0*/  LDL.LU.64 R4, [R1+0x4870] ;  /* 0x0048700001047983 */ /* 0x000eb60000300a00 */
[----:B------:R-:W-:Y:S08]  /*2f7f0*/  @!UPT UIADD3 URZ, URZ, URZ, URZ ;  /* 0x0000003f3f3ff290 */ /* 0x000ff0000fffe03f */
[----:B------:R-:W-:Y:S01]  /*2f800*/  STL.64 [R1+0xb0], R20 ;  /* 0x0000b01401007387 */ /* 0x000fe20000100a00 */
[----:B------:R-:W-:Y:S02]  /*2f810*/  STL.64 [R1+0xb8], R22 ;  /* 0x0000b81601007387 */ /* 0x000fe40000100a00 */
[----:B------:R-:W0:Y:S01]  /*2f820*/  LDSM.16.MT88.4 R20, [R3+0x25800] ;  /* 0x025800000314783b */ /* 0x000e220000004200 */
[----:B------:R-:W-:Y:S02]  /*2f830*/  MOV R15, R2 ;  /* 0x00000002000f7202 */ /* 0x000fe40000000f00 */
[----:B------:R-:W-:Y:S02]  /*2f840*/  MOV R28, R19 ;  /* 0x00000013001c7202 */ /* 0x000fe40000000f00 */
[----:B----4-:R-:W-:Y:S01]  /*2f850*/  MOV R2, R17 ;  /* 0x0000001100027202 */ /* 0x010fe20000000f00 */
[----:B0-----:R-:W-:Y:S01]  /*2f860*/  STL [R1+0x47a4], R20 ;  /* 0x0047a41401007387 */ /* 0x001fe20000100800 */
[----:B------:R0:W-:Y:S02]  /*2f870*/  STL [R1+0x47a0], R21 ;  /* 0x0047a01501007387 */ /* 0x0001e40000100800 */
[----:B------:R-:W-:Y:S02]  /*2f880*/  STL [R1+0x479c], R22 ;  /* 0x00479c1601007387 */ /* 0x000fe40000100800 */
[----:B------:R-:W-:Y:S01]  /*2f890*/  STL [R1+0x4798], R23 ;  /* 0x0047981701007387 */ /* 0x000fe20000100800 */
[----:B0-----:R-:W4:Y:S01]  /*2f8a0*/  LDL.LU.64 R20, [R1+0x40] ;  /* 0x0000400001147983 */ /* 0x001f220000300a00 */
[----:B------:R0:W-:Y:S02]  /*2f8b0*/  STL [R1+0x4758], R3 ;  /* 0x0047580301007387 */ /* 0x0001e40000100800 */
[----:B0-----:R-:W-:Y:S01]  /*2f8c0*/  IMAD.MOV.U32 R3, RZ, RZ, R16 ;  /* 0x000000ffff037224 */ /* 0x001fe200078e0010 */
[C---:B--2---:R-:W-:Y:S01]  /*2f8d0*/  HMMA.16816.F32 R4, R24.reuse, R16, R4 ;  /* 0x000000101804723c */ /* 0x044fe20000001804 */
[----:B------:R-:W0:Y:S11]  /*2f8e0*/  LDSM.16.MT88.4 R16, [R29+0x25800] ;  /* 0x025800001d10783b */ /* 0x000e360000004200 */
[----:B------:R-:W-:Y:S11]  /*2f8f0*/  @!UPT UIADD3 URZ, URZ, URZ, URZ ;  /* 0x0000003f3f3ff290 */ /* 0x000ff6000fffe03f */
[----:B------:R-:W-:Y:S01]  /*2f900*/  STL.64 [R1+0x90], R4 ;  /* 0x0000900401007387 */ /* 0x000fe20000100a00 */
[----:B------:R1:W-:Y:S03]  /*2f910*/  STL.64 [R1+0x98], R6 ;  /* 0x0000980601007387 */ /* 0x0003e60000100a00 */
[----:B-1----:R-:W2:Y:S01]  /*2f920*/  LDL.LU.64 R6, [R1+0x4868] ;  /* 0x0048680001067983 */ /* 0x002ea20000300a00 */
[----:B------:R-:W2:Y:S02]  /*2f930*/  LDL.LU.64 R4, [R1+0x4860] ;  /* 0x0048600001047983 */ /* 0x000ea40000300a00 */
[----:B------:R-:W-:Y:S01]  /*2f940*/  STL [R1+0x475c], R29 ;  /* 0x00475c1d01007387 */ /* 0x000fe20000100800 */
[----:B0-----:R-:W-:Y:S01]  /*2f950*/  STL.64 [R1+0x4750], R18 ;  /* 0x0047501201007387 */ /* 0x001fe20000100a00 */
[----:B------:R0:W-:Y:S03]  /*2f960*/  STL.64 [R1+0x4748], R16 ;  /* 0x0047481001007387 */ /* 0x0001e60000100a00 */
[----:B0-----:R-:W2:Y:S04]  /*2f970*/  LDL R16, [R1+0x10] ;  /* 0x0000100001107983 */ /* 0x001ea80000100800 */
[----:B------:R-:W2:Y:S02]  /*2f980*/  LDL R17, [R1+0x14] ;  /* 0x0000140001117983 */ /* 0x000ea40000100800 */
[C---:B--2---:R-:W-:Y:S02]  /*2f990*/  HMMA.16816.F32 R16, R24.reuse, R16, R4 ;  /* 0x000000101810723c */ /* 0x044fe40000001804 */
[----:B------:R-:W3:Y:S01]  /*2f9a0*/  LDL.LU.64 R6, [R1+0x4858] ;  /* 0x0048580001067983 */ /* 0x000ee20000300a00 */
[----:B------:R-:W3:Y:S11]  /*2f9b0*/  LDL.LU.64 R4, [R1+0x4850] ;  /* 0x0048500001047983 */ /* 0x000ef60000300a00 */
[----:B------:R-:W-:Y:S09]  /*2f9c0*/  @!UPT UIADD3 URZ, URZ, URZ, URZ ;  /* 0x0000003f3f3ff290 */ /* 0x000ff2000fffe03f */
[----:B------:R-:W-:Y:S01]  /*2f9d0*/  STL.64 [R1+0x80], R16 ;  /* 0x0000801001007387 */ /* 0x000fe20000100a00 */
[----:B------:R3:W-:Y:S02]  /*2f9e0*/  STL.64 [R1+0x88], R18 ;  /* 0x0000881201007387 */ /* 0x0007e40000100a00 */
[----:B---3--:R-:W-:Y:S01]  /*2f9f0*/  HMMA.16816.F32 R16, R24, R8, R4 ;  /* 0x000000081810723c */ /* 0x008fe20000001804 */
[----:B------:R-:W0:Y:S04]  /*2fa00*/  LDSM.16.MT88.4 R4, [R0+0x25800] ;  /* 0x025800000004783b */ /* 0x000e280000004200 */
[----:B------:R-:W2:Y:S01]  /*2fa10*/  LDL.LU R24, [R1+0x1b0] ;  /* 0x0001b00001187983 */ /* 0x000ea20000300800 */
[----:B------:R-:W2:Y:S02]  /*2fa20*/  LDL.LU R25, [R1+0x1b4] ;  /* 0x0001b40001197983 */ /* 0x000ea40000300800 */
[----:B------:R-:W2:Y:S02]  /*2fa30*/  LDL.LU R26, [R1+0x1b8] ;  /* 0x0001b800011a7983 */ /* 0x000ea40000300800 */
[----:B------:R-:W2:Y:S01]  /*2fa40*/  LDL.LU R27, [R1+0x1bc] ;  /* 0x0001bc00011b7983 */ /* 0x000ea20000300800 */
[----:B------:R-:W-:Y:S11]  /*2fa50*/  STL.64 [R1+0x4830], R8 ;  /* 0x0048300801007387 */ /* 0x000ff60000100a00 */
[----:B------:R-:W-:Y:S01]  /*2fa60*/  @!UPT UIADD3 URZ, URZ, URZ, URZ ;  /* 0x0000003f3f3ff290 */ /* 0x000fe2000fffe03f */
[----:B------:R-:W-:Y:S01]  /*2fa70*/  STL.64 [R1+0x4768], R18 ;  /* 0x0047681201007387 */ /* 0x000fe20000100a00 */
[----:B------:R-:W-:Y:S03]  /*2fa80*/  STL.64 [R1+0x4760], R16 ;  /* 0x0047601001007387 */ /* 0x000fe60000100a00 */
[----:B0-----:R-:W-:Y:S01]  /*2fa90*/  STL.64 [R1], R4 ;  /* 0x0000000401007387 */ /* 0x001fe20000100a00 */
[----:B------:R0:W-:Y:S03]  /*2faa0*/  STL.64 [R1+0x8], R6 ;  /* 0x0000080601007387 */ /* 0x0001e60000100a00 */
[----:B0-----:R-:W4:Y:S01]  /*2fab0*/  LDL.LU.64 R6, [R1+0x4848] ;  /* 0x0048480001067983 */ /* 0x001f220000300a00 */
[----:B------:R-:W4:Y:S01]  /*2fac0*/  LDL.LU.64 R4, [R1+0x4840] ;  /* 0x0048400001047983 */ /* 0x000f220000300a00 */
[----:B------:R-:W-:Y:S01]  /*2fad0*/  MOV R16, R3 ;  /* 0x0000000300107202 */ /* 0x000fe20000000f00 */
[----:B------:R-:W-:Y:S01]  /*2fae0*/  IMAD.MOV.U32 R17, RZ, RZ, R2 ;  /* 0x000000ffff117224 */ /* 0x000fe200078e0002 */
[C---:B----4-:R-:W-:Y:S11]  /*2faf0*/  HMMA.16816.F32 R12, R4.reuse, R20, R12 ;  /* 0x00000014040c723c */ /* 0x050ff6000000180c */
[----:B------:R-:W-:Y:S11]  /*2fb00*/  @!UPT UIADD3 URZ, URZ, URZ, URZ ;  /* 0x0000003f3f3ff290 */ /* 0x000ff6000fffe03f */
[----:B------:R-:W-:Y:S01]  /*2fb10*/  @!UPT UIADD3 URZ, URZ, URZ, URZ ;  /* 0x0000003f3f3ff290 */ /* 0x000fe2000fffe03f */
[----:B------:R0:W-:Y:S01]  /*2fb20*/  STL.64 [R1+0x60], R12 ;  /* 0x0000600c01007387 */ /* 0x0001e20000100a00 */
[----:B------:R1:W-:Y:S03]  /*2fb30*/  STL.64 [R1+0x68], R14 ;  /* 0x0000680e01007387 */ /* 0x0003e60000100a00 */
[----:B0-----:R-:W3:Y:S01]  /*2fb40*/  LDL.LU.64 R12, [R1+0x4838] ;  /* 0x00483800010c7983 */ /* 0x001ee20000300a00 */
[C---:B--2---:R-:W-:Y:S01]  /*2fb50*/  HMMA.16816.F32 R24, R4.reuse, R16, R24 ;  /* 0x000000100418723c */ /* 0x044fe20000001818 */
[----:B------:R0:W-:Y:S02]  /*2fb60*/  STL.64 [R1+0x4828], R20 ;  /* 0x0048281401007387 */ /* 0x0001e40000100a00 */
[----:B------:R2:W-:Y:S11]  /*2fb70*/  STL.64 [R1+0x4810], R16 ;  /* 0x0048101001007387 */ /* 0x0005f60000100a00 */
[----:B------:R-:W-:Y:S10]  /*2fb80*/  @!UPT UIADD3 URZ, URZ, URZ, URZ ;  /* 0x0000003f3f3ff290 */ /* 0x000ff4000fffe03f */
[----:B------:R-:W-:Y:S02]  /*2fb90*/  MOV R3, R25 ;  /* 0x0000001900037202 */ /* 0x000fe40000000f00 */
[----:B------:R-:W-:Y:S02]  /*2fba0*/  MOV R29, R24 ;  /* 0x00000018001d7202 */ /* 0x000fe40000000f00 */
[----:B------:R-:W-:Y:S01]  /*2fbb0*/  MOV R0, R27 ;  /* 0x0000001b00007202 */ /* 0x000fe20000000f00 */
[----:B------:R-:W-:Y:S01]  /*2fbc0*/  IMAD.MOV.U32 R2, RZ, RZ, R26 ;  /* 0x000000ffff027224 */ /* 0x000fe200078e001a */
[----:B------:R-:W-:Y:S02]  /*2fbd0*/  MOV R27, R10 ;  /* 0x0000000a001b7202 */ /* 0x000fe40000000f00 */
[----:B------:R-:W-:Y:S01]  /*2fbe0*/  MOV R26, R11 ;  /* 0x0000000b001a7202 */ /* 0x000fe20000000f00 */
[----:B---3--:R-:W-:Y:S01]  /*2fbf0*/  IMAD.MOV.U32 R25, RZ, RZ, R12 ;  /* 0x000000ffff197224 */ /* 0x008fe200078e000c */
[----:B------:R-:W-:Y:S01]  /*2fc00*/  MOV R24, R13 ;  /* 0x0000000d00187202 */ /* 0x000fe20000000f00 */
[----:B------:R-:W3:Y:S01]  /*2fc10*/  LDL.LU R12, [R1+0x160] ;  /* 0x00016000010c7983 */ /* 0x000ee20000300800 */
[----:B------:R-:W3:Y:S02]  /*2fc20*/  LDL.LU R13, [R1+0x164] ;  /* 0x00016400010d7983 */ /* 0x000ee40000300800 */
[----:B-1----:R-:W3:Y:S02]  /*2fc30*/  LDL.LU R14, [R1+0x168] ;  /* 0x00016800010e7983 */ /* 0x002ee40000300800 */
[----:B------:R-:W3:Y:S01]  /*2fc40*/  LDL.LU R15, [R1+0x16c] ;  /* 0x00016c00010f7983 */ /* 0x000ee20000300800 */
[----:B------:R-:W4:Y:S01]  /*2fc50*/  LDL.LU R8, [R1+0x1a0] ;  /* 0x0001a00001087983 */ /* 0x000f220000300800 */
[----:B------:R-:W4:Y:S02]  /*2fc60*/  LDL.LU R9, [R1+0x1a4] ;  /* 0x0001a40001097983 */ /* 0x000f240000300800 */
[----:B------:R-:W4:Y:S02]  /*2fc70*/  LDL.LU R10, [R1+0x1a8] ;  /* 0x0001a800010a7983 */ /* 0x000f240000300800 */
[----:B------:R-:W4:Y:S01]  /*2fc80*/  LDL.LU R11, [R1+0x1ac] ;  /* 0x0001ac00010b7983 */ /* 0x000f220000300800 */
[----:B0-----:R-:W4:Y:S01]  /*2fc90*/  LDL.LU.64 R20, [R1+0x10] ;  /* 0x0000100001147983 */ /* 0x001f220000300a00 */
[----:B--2---:R-:W2:Y:S02]  /*2fca0*/  LDL.LU R16, [R1+0x150] ;  /* 0x0001500001107983 */ /* 0x004ea40000300800 */
[----:B------:R-:W2:Y:S02]  /*2fcb0*/  LDL.LU R17, [R1+0x154] ;  /* 0x0001540001117983 */ /* 0x000ea40000300800 */
[----:B------:R-:W2:Y:S01]  /*2fcc0*/  LDL.LU R18, [R1+0x158] ;  /* 0x0001580001127983 */ /* 0x000ea20000300800 */
[----:B------:R-:W2:Y:S01]  /*2fcd0*/  LDL.LU R19, [R1+0x15c] ;  /* 0x00015c0001137983 */ /* 0x000ea20000300800 */
[----:B------:R-:W-:Y:S02]  /*2fce0*/  STL.64 [R1+0x47c8], R26 ;  /* 0x0047c81a01007387 */ /* 0x000fe40000100a00 */
[----:B------:R0:W-:Y:S02]  /*2fcf0*/  STL.64 [R1+0x47c0], R24 ;  /* 0x0047c01801007387 */ /* 0x0001e40000100a00 */
        /* <DEDUP_REMOVED lines=10> */
[----:B----4-:R-:W-:Y:S01]  /*2fda0*/  HMMA.16816.F32 R8, R4, R20, R8 ;  /* 0x000000140408723c */ /* 0x010fe20000001808 */
[----:B--2---:R-:W-:Y:S01]  /*2fdb0*/  STL.64 [R1+0x47f8], R26 ;  /* 0x0047f81a01007387 */ /* 0x004fe20000100a00 */
[----:B------:R0:W-:Y:S03]  /*2fdc0*/  STL.64 [R1+0x47f0], R24 ;  /* 0x0047f01801007387 */ /* 0x0001e60000100a00 */
[----:B0-----:R-:W2:Y:S01]  /*2fdd0*/  LDL.LU R24, [R1+0x110] ;  /* 0x0001100001187983 */ /* 0x001ea20000300800 */
[----:B------:R-:W2:Y:S02]  /*2fde0*/  LDL.LU R25, [R1+0x114] ;  /* 0x0001140001197983 */ /* 0x000ea40000300800 */
[----:B------:R-:W4:Y:S02]  /*2fdf0*/  LDL.LU R26, [R1+0x118] ;  /* 0x00011800011a7983 */ /* 0x000f240000300800 */
[----:B------:R-:W4:Y:S02]  /*2fe00*/  LDL.LU R27, [R1+0x11c] ;  /* 0x00011c00011b7983 */ /* 0x000f240000300800 */
[----:B----4-:R-:W-:Y:S01]  /*2fe10*/  STL.64 [R1+0x4808], R26 ;  /* 0x0048081a01007387 */ /* 0x010fe20000100a00 */
[----:B--2---:R0:W-:Y:S03]  /*2fe20*/  STL.64 [R1+0x4800], R24 ;  /* 0x0048001801007387 */ /* 0x0041e60000100a00 */
[----:B0-----:R-:W2:Y:S01]  /*2fe30*/  LDL.LU R24, [R1+0x140] ;  /* 0x0001400001187983 */ /* 0x001ea20000300800 */
[----:B------:R-:W2:Y:S02]  /*2fe40*/  LDL.LU R25, [R1+0x144] ;  /* 0x0001440001197983 */ /* 0x000ea40000300800 */
[----:B------:R-:W2:Y:S02]  /*2fe50*/  LDL.LU R26, [R1+0x148] ;  /* 0x00014800011a7983 */ /* 0x000ea40000300800 */
[----:B------:R-:W2:Y:S01]  /*2fe60*/  LDL.LU R27, [R1+0x14c] ;  /* 0x00014c00011b7983 */ /* 0x000ea20000300800 */
[----:B------:R-:W-:Y:S01]  /*2fe70*/  STL [R1+0x47bc], R3 ;  /* 0x0047bc0301007387 */ /* 0x000fe20000100800 */
[----:B------:R-:W-:Y:S02]  /*2fe80*/  STL [R1+0x47b8], R29 ;  /* 0x0047b81d01007387 */ /* 0x000fe40000100800 */
[----:B------:R0:W-:Y:S02]  /*2fe90*/  STL.64 [R1+0x20], R8 ;  /* 0x0000200801007387 */ /* 0x0001e40000100a00 */
[----:B------:R1:W-:Y:S01]  /*2fea0*/  STL.64 [R1+0x28], R10 ;  /* 0x0000280a01007387 */ /* 0x0003e20000100a00 */
[----:B0-----:R-:W3:Y:S01]  /*2feb0*/  LDL.LU.64 R8, [R1+0x4830] ;  /* 0x0048300001087983 */ /* 0x001ee20000300a00 */
[----:B-1----:R-:W-:Y:S01]  /*2fec0*/  IMAD.MOV.U32 R10, RZ, RZ, R20 ;  /* 0x000000ffff0a7224 */ /* 0x002fe200078e0014 */
[----:B------:R-:W-:-:S02]  /*2fed0*/  MOV R3, R21 ;  /* 0x0000001500037202 */ /* 0x000fc40000000f00 */
[----:B------:R-:W4:Y:S01]  /*2fee0*/  LDL.LU.64 R20, [R1+0x4828] ;  /* 0x0048280001147983 */ /* 0x000f220000300a00 */
[----:B---3--:R-:W-:Y:S03]  /*2fef0*/  HMMA.16816.F32 R4, R4, R8, R12 ;  /* 0x000000080404723c */ /* 0x008fe6000000180c */
[----:B------:R-:W3:Y:S01]  /*2ff00*/  LDL.LU.64 R14, [R1+0x4820] ;  /* 0x00482000010e7983 */ /* 0x000ee20000300a00 */
[----:B------:R-:W3:Y:S11]  /*2ff10*/  LDL.LU.64 R12, [R1+0x4818] ;  /* 0x00481800010c7983 */ /* 0x000ef60000300a00 */
[----:B------:R-:W-:Y:S08]  /*2ff20*/  @!UPT UIADD3 URZ, URZ, URZ, URZ ;  /* 0x0000003f3f3ff290 */ /* 0x000ff0000fffe03f */
[----:B------:R0:W-:Y:S01]  /*2ff30*/  STL.64 [R1+0x4710], R6 ;  /* 0x0047100601007387 */ /* 0x0001e20000100a00 */
[----:B------:R1:W-:Y:S03]  /*2ff40*/  STL.64 [R1+0x4708], R4 ;  /* 0x0047080401007387 */ /* 0x0003e60000100a00 */
[----:B0-----:R-:W2:Y:S01]  /*2ff50*/  LDL R6, [R1+0x18] ;  /* 0x0000180001067983 */ /* 0x001ea20000100800 */
[----:B-1----:R-:W-:Y:S01]  /*2ff60*/  MOV R4, R10 ;  /* 0x0000000a00047202 */ /* 0x002fe20000000f00 */
[----:B------:R-:W-:Y:S01]  /*2ff70*/  IMAD.MOV.U32 R5, RZ, RZ, R3 ;  /* 0x000000ffff057224 */ /* 0x000fe200078e0003 */
[----:B----4-:R-:W-:Y:S02]  /*2ff80*/  MOV R10, R20 ;  /* 0x00000014000a7202 */ /* 0x010fe40000000f00 */
[----:B------:R-:W-:Y:S01]  /*2ff90*/  MOV R3, R21 ;  /* 0x0000001500037202 */ /* 0x000fe20000000f00 */
[----:B------:R-:W4:Y:S01]  /*2ffa0*/  LDL R7, [R1+0x1c] ;  /* 0x00001c0001077983 */ /* 0x000f220000100800 */
[----:B---3--:R-:W-:Y:S11]  /*2ffb0*/  HMMA.16816.F32 R16, R12, R20, R16 ;  /* 0x000000140c10723c */ /* 0x008ff60000001810 */
[----:B------:R-:W-:Y:S11]  /*2ffc0*/  @!UPT UIADD3 URZ, URZ, URZ, URZ ;  /* 0x0000003f3f3ff290 */ /* 0x000ff6000fffe03f */
[----:B------:R-:W-:Y:S02]  /*2ffd0*/  @!UPT UIADD3 URZ, URZ, URZ, URZ ;  /* 0x0000003f3f3ff290 */ /* 0x000fe4000fffe03f */
[----:B------:R-:W-:Y:S01]  /*2ffe0*/  IMAD.MOV.U32 R20, RZ, RZ, R16 ;  /* 0x000000ffff147224 */ /* 0x000fe200078e0010 */
[----:B------:R-:W-:Y:S02]  /*2fff0*/  MOV R21, R17 ;  /* 0x0000001100157202 */ /* 0x000fe40000000f00 */
[----:B------:R-:W2:Y:S01]  /*30000*/  LDL.LU.64 R16, [R1+0x4810] ;  /* 0x0048100001107983 */ /* 0x000ea20000300a00 */
[----:B------:R-:W-:Y:S01]  /*30010*/  MOV R22, R18 ;  /* 0x0000001200167202 */ /* 0x000fe20000000f00 */
[----:B------:R-:W-:-:S05]  /*30020*/  IMAD.MOV.U32 R23, RZ, RZ, R19 ;  /* 0x000000ffff177224 */ /* 0x000fca00078e0013 */
[----:B------:R-:W-:Y:S01]  /*30030*/  STL.64 [R1+0x47b0], R22 ;  /* 0x0047b01601007387 */ /* 0x000fe20000100a00 */
[----:B------:R-:W-:Y:S01]  /*30040*/  STL.64 [R1+0x47a8], R20 ;  /* 0x0047a81401007387 */ /* 0x000fe20000100a00 */
        /* <DEDUP_REMOVED lines=16> */
[----:B------:R-:W-:Y:S01]  /*30150*/  IMAD.MOV.U32 R3, RZ, RZ, R8 ;  /* 0x000000ffff037224 */ /* 0x000fe200078e0008 */
[----:B------:R-:W-:Y:S01]  /*30160*/  MOV R29, R9 ;  /* 0x00000009001d7202 */ /* 0x000fe20000000f00 */
[----:B--2---:R-:W-:Y:S01]  /*30170*/  HMMA.16816.F32 R12, R12, R8, R24 ;  /* 0x000000080c0c723c */ /* 0x004fe20000001818 */
[----:B------:R-:W2:Y:S01]  /*30180*/  LDL.LU.64 R26, [R1+0x47e8] ;  /* 0x0047e800011a7983 */ /* 0x000ea20000300a00 */
[----:B------:R-:W2:Y:S11]  /*30190*/  LDL.LU.64 R24, [R1+0x47e0] ;  /* 0x0047e00001187983 */ /* 0x000eb60000300a00 */
[----:B------:R-:W-:Y:S10]  /*301a0*/  @!UPT UIADD3 URZ, URZ, URZ, URZ ;  /* 0x0000003f3f3ff290 */ /* 0x000ff4000fffe03f */
[----:B------:R0:W-:Y:S01]  /*301b0*/  STL.64 [R1+0x1b0], R12 ;  /* 0x0001b00c01007387 */ /* 0x0001e20000100a00 */
[----:B------:R1:W-:Y:S02]  /*301c0*/  STL.64 [R1+0x1b8], R14 ;  /* 0x0001b80e01007387 */ /* 0x0003e40000100a00 */
[----:B------:R-:W2:Y:S02]  /*301d0*/  LDL.LU.64 R10, [R1+0x47d8] ;  /* 0x0047d800010a7983 */ /* 0x000ea40000300a00 */
[----:B------:R-:W2:Y:S01]  /*301e0*/  LDL.LU.64 R8, [R1+0x47d0] ;  /* 0x0047d00001087983 */ /* 0x000ea20000300a00 */
[----:B0-----:R-:W3:Y:S01]  /*301f0*/  LDL.LU R12, [R1+0xe0] ;  /* 0x0000e000010c7983 */ /* 0x001ee20000300800 */
[----:B------:R-:W3:Y:S02]  /*30200*/  LDL.LU R13, [R1+0xe4] ;  /* 0x0000e400010d7983 */ /* 0x000ee40000300800 */
[----:B-1----:R-:W3:Y:S02]  /*30210*/  LDL.LU R14, [R1+0xe8] ;  /* 0x0000e800010e7983 */ /* 0x002ee40000300800 */
[----:B------:R-:W3:Y:S01]  /*30220*/  LDL.LU R15, [R1+0xec] ;  /* 0x0000ec00010f7983 */ /* 0x000ee20000300800 */
[C---:B--2---:R-:W-:Y:S01]  /*30230*/  HMMA.16816.F32 R20, R8.reuse, R20, R24 ;  /* 0x000000140814723c */ /* 0x044fe20000001818 */
[----:B------:R-:W2:Y:S01]  /*30240*/  LDL.LU.64 R26, [R1+0x47c8] ;  /* 0x0047c800011a7983 */ /* 0x000ea20000300a00 */
[----:B------:R-:W2:Y:S06]  /*30250*/  LDL.LU.64 R24, [R1+0x47c0] ;  /* 0x0047c00001187983 */ /* 0x000eac0000300a00 */
[----:B---3--:R-:W-:Y:S11]  /*30260*/  HMMA.16816.F32 R12, R8, R16, R12 ;  /* 0x00000010080c723c */ /* 0x008ff6000000180c */
[----:B------:R-:W-:Y:S04]  /*30270*/  @!UPT UIADD3 URZ, URZ, URZ, URZ ;  /* 0x0000003f3f3ff290 */ /* 0x000fe8000fffe03f */
[----:B------:R0:W-:Y:S01]  /*30280*/  STL.64 [R1+0x1a0], R20 ;  /* 0x0001a01401007387 */ /* 0x0001e20000100a00 */
[----:B------:R1:W-:Y:S03]  /*30290*/  STL.64 [R1+0x1a8], R22 ;  /* 0x0001a81601007387 */ /* 0x0003e60000100a00 */
[----:B0-----:R-:W3:Y:S01]  /*302a0*/  LDL.LU R20, [R1+0xc0] ;  /* 0x0000c00001147983 */ /* 0x001ee20000300800 */
[----:B------:R-:W3:Y:S02]  /*302b0*/  LDL.LU R21, [R1+0xc4] ;  /* 0x0000c40001157983 */ /* 0x000ee40000300800 */
[----:B-1----:R-:W3:Y:S01]  /*302c0*/  LDL.LU R22, [R1+0xc8] ;  /* 0x0000c80001167983 */ /* 0x002ee20000300800 */
[----:B------:R-:W-:Y:S01]  /*302d0*/  MOV R23, R28 ;  /* 0x0000001c00177202 */ /* 0x000fe20000000f00 */
[----:B------:R-:W-:Y:S01]  /*302e0*/  STL.64 [R1+0x190], R12 ;  /* 0x0001900c01007387 */ /* 0x000fe20000100a00 */
[----:B------:R-:W-:Y:S02]  /*302f0*/  STL [R1+0x198], R14 ;  /* 0x0001980e01007387 */ /* 0x000fe40000100800 */
[----:B------:R-:W-:-:S05]  /*30300*/  IMAD.MOV.U32 R28, RZ, RZ, R15 ;  /* 0x000000ffff1c7224 */ /* 0x000fca00078e000f */
[----:B------:R0:W-:Y:S04]  /*30310*/  STL [R1+0x46e0], R28 ;  /* 0x0046e01c01007387 */ /* 0x0001e80000100800 */
[----:B0-----:R-:W3:Y:S01]  /*30320*/  LDL R28, [R1+0x1ef4] ;  /* 0x001ef400011c7983 */ /* 0x001ee20000100800 */
[----:B----4-:R0:W-:Y:S01]  /*30330*/  STL.64 [R1+0x4770], R6 ;  /* 0x0047700601007387 */ /* 0x0101e20000100a00 */
[----:B--2---:R-:W-:Y:S02]  /*30340*/  HMMA.16816.F32 R12, R8, R4, R24 ;  /* 0x00000004080c723c */ /* 0x004fe40000001818 */
[----:B------:R-:W2:Y:S11]  /*30350*/  LDL.LU R4, [R1+0x90] ;  /* 0x0000900001047983 */ /* 0x000eb60000300800 */
[----:B------:R-:W-:Y:S10]  /*30360*/  @!UPT UIADD3 URZ, URZ, URZ, URZ ;  /* 0x0000003f3f3ff290 */ /* 0x000ff4000fffe03f */
[----:B------:R-:W-:Y:S01]  /*30370*/  STL.64 [R1+0x180], R12 ;  /* 0x0001800c01007387 */ /* 0x000fe20000100a00 */
[----:B------:R-:W-:Y:S02]  /*30380*/  STL.64 [R1+0x188], R14 ;  /* 0x0001880e01007387 */ /* 0x000fe40000100a00 */
[----:B------:R-:W2:Y:S02]  /*30390*/  LDL.LU R5, [R1+0x94] ;  /* 0x0000940001057983 */ /* 0x000ea40000300800 */
[----:B0-----:R-:W4:Y:S01]  /*303a0*/  LDL.LU R6, [R1+0x98] ;  /* 0x0000980001067983 */ /* 0x001f220000300800 */
[----:B------:R-:W4:Y:S04]  /*303b0*/  LDL.LU R7, [R1+0x9c] ;  /* 0x00009c0001077983 */ /* 0x000f280000300800 */
[----:B---3--:R-:W0:Y:S04]  /*303c0*/  LDSM.16.MT88.4 R24, [R28+0x25800] ;  /* 0x025800001c18783b */ /* 0x008e280000004200 */
[----:B----4-:R1:W-:Y:S01]  /*303d0*/  STL.64 [R1+0x4780], R6 ;  /* 0x0047800601007387 */ /* 0x0103e20000100a00 */
[----:B--2---:R-:W-:Y:S03]  /*303e0*/  STL.64 [R1+0x4778], R4 ;  /* 0x0047780401007387 */ /* 0x004fe60000100a00 */
[----:B-1----:R-:W2:Y:S04]  /*303f0*/  LDL R6, [R1+0x48] ;  /* 0x0000480001067983 */ /* 0x002ea80000100800 */
[----:B------:R-:W2:Y:S01]  /*30400*/  LDL R7, [R1+0x4c] ;  /* 0x00004c0001077983 */ /* 0x000ea20000100800 */
[----:B------:R-:W3:Y:S02]  /*30410*/  LDL.LU R16, [R1+0x80] ;  /* 0x0000800001107983 */ /* 0x000ee40000300800 */
[----:B------:R-:W3:Y:S02]  /*30420*/  LDL.LU R17, [R1+0x84] ;  /* 0x0000840001117983 */ /* 0x000ee40000300800 */
[----:B------:R-:W4:Y:S01]  /*30430*/  LDL.LU R18, [R1+0x88] ;  /* 0x0000880001127983 */ /* 0x000f220000300800 */
[----:B------:R-:W4:Y:S04]  /*30440*/  LDL.LU R19, [R1+0x8c] ;  /* 0x00008c0001137983 */ /* 0x000f280000300800 */
[----:B----4-:R-:W-:Y:S01]  /*30450*/  STL.64 [R1+0x4790], R18 ;  /* 0x0047901201007387 */ /* 0x010fe20000100a00 */
[----:B---3--:R1:W-:Y:S03]  /*30460*/  STL.64 [R1+0x4788], R16 ;  /* 0x0047881001007387 */ /* 0x0083e60000100a00 */
[----:B-1----:R-:W2:Y:S01]  /*30470*/  LDL.LU R16, [R1+0xb0] ;  /* 0x0000b00001107983 */ /* 0x002ea20000300800 */
[----:B------:R-:W2:Y:S02]  /*30480*/  LDL.LU R17, [R1+0xb4] ;  /* 0x0000b40001117983 */ /* 0x000ea40000300800 */
[----:B------:R-:W2:Y:S02]  /*30490*/  LDL.LU R18, [R1+0xb8] ;  /* 0x0000b80001127983 */ /* 0x000ea40000300800 */
[----:B------:R-:W2:Y:S01]  /*304a0*/  LDL.LU R19, [R1+0xbc] ;  /* 0x0000bc0001137983 */ /* 0x000ea20000300800 */
[----:B------:R-:W3:Y:S01]  /*304b0*/  LDL R14, [R1+0x854] ;  /* 0x00085400010e7983 */ /* 0x000ee20000100800 */
[----:B------:R-:W-:Y:S02]  /*304c0*/  STL [R1+0x46f0], R28 ;  /* 0x0046f01c01007387 */ /* 0x000fe40000100800 */
[----:B0-----:R-:W-:Y:S02]  /*304d0*/  STL.64 [R1+0x46d0], R26 ;  /* 0x0046d01a01007387 */ /* 0x001fe40000100a00 */
[----:B------:R0:W-:Y:S02]  /*304e0*/  STL.64 [R1+0x46c8], R24 ;  /* 0x0046c81801007387 */ /* 0x0001e40000100a00 */
[----:B0-----:R-:W-:-:S02]  /*304f0*/  MOV R24, R3 ;  /* 0x0000000300187202 */ /* 0x001fc40000000f00 */
[----:B------:R-:W-:Y:S01]  /*30500*/  MOV R25, R29 ;  /* 0x0000001d00197202 */ /* 0x000fe20000000f00 */
[----:B------:R-:W4:Y:S01]  /*30510*/  LDL.LU R3, [R1+0x47bc] ;  /* 0x0047bc0001037983 */ /* 0x000f220000300800 */
[----:B------:R-:W2:Y:S05]  /*30520*/  LDL.LU R29, [R1+0x47b8] ;  /* 0x0047b800011d7983 */ /* 0x000eaa0000300800 */
[----:B------:R-:W-:Y:S01]  /*30530*/  HMMA.16816.F32 R8, R8, R24, R20 ;  /* 0x000000180808723c */ /* 0x000fe20000001814 */
[----:B------:R-:W2:Y:S01]  /*30540*/  LDL.LU.64 R22, [R1+0x47b0] ;  /* 0x0047b00001167983 */ /* 0x000ea20000300a00 */
[----:B------:R-:W2:Y:S11]  /*30550*/  LDL.LU.64 R20, [R1+0x47a8] ;  /* 0x0047a80001147983 */ /* 0x000eb60000300a00 */
[----:B------:R-:W-:Y:S11]  /*30560*/  @!UPT UIADD3 URZ, URZ, URZ, URZ ;  /* 0x0000003f3f3ff290 */ /* 0x000ff6000fffe03f */
[----:B------:R-:W-:Y:S01]  /*30570*/  IMAD.MOV.U32 R27, RZ, RZ, R8 ;  /* 0x000000ffff1b7224 */ /* 0x000fe200078e0008 */
[----:B------:R-:W-:Y:S02]  /*30580*/  MOV R26, R9 ;  /* 0x00000009001a7202 */ /* 0x000fe40000000f00 */
[----:B------:R-:W-:Y:S01]  /*30590*/  MOV R25, R10 ;  /* 0x0000000a00197202 */ /* 0x000fe20000000f00 */
[----:B------:R-:W-:Y:S02]  /*305a0*/  IMAD.MOV.U32 R24, RZ, RZ, R11 ;  /* 0x000000ffff187224 */ /* 0x000fe400078e000b */
[----:B------:R0:W-:Y:S03]  /*305b0*/  STL.64 [R1+0x4700], R26 ;  /* 0x0047001a01007387 */ /* 0x0001e60000100a00 */
[----:B------:R-:W-:Y:S01]  /*305c0*/  STL.64 [R1+0x46f8], R24 ;  /* 0x0046f81801007387 */ /* 0x000fe20000100a00 */
[----:B0-----:R-:W3:Y:S01]  /*305d0*/  LDL.LU.64 R26, [R1+0xa8] ;  /* 0x0000a800011a7983 */ /* 0x001ee20000300a00 */
[----:B--2---:R-:W-:-:S02]  /*305e0*/  MOV R8, R20 ;  /* 0x0000001400087202 */ /* 0x004fc40000000f00 */
[----:B------:R-:W-:Y:S01]  /*305f0*/  MOV R9, R21 ;  /* 0x0000001500097202 */ /* 0x000fe20000000f00 */
[----:B------:R-:W2:Y:S01]  /*30600*/  LDL.LU R20, [R1+0x47a4] ;  /* 0x0047a40001147983 */ /* 0x000ea20000300800 */
[----:B------:R-:W2:Y:S02]  /*30610*/  LDL.LU R21, [R1+0x47a0] ;  /* 0x0047a00001157983 */ /* 0x000ea40000300800 */
[----:B------:R-:W-:Y:S01]  /*30620*/  IMAD.MOV.U32 R10, RZ, RZ, R22 ;  /* 0x000000ffff0a7224 */ /* 0x000fe200078e0016 */
[----:B------:R-:W-:Y:S01]  /*30630*/  MOV R11, R23 ;  /* 0x00000017000b7202 */ /* 0x000fe20000000f00 */
[----:B------:R-:W2:Y:S01]  /*30640*/  LDL.LU R22, [R1+0x479c] ;  /* 0x00479c0001167983 */ /* 0x000ea20000300800 */
[----:B------:R-:W2:Y:S03]  /*30650*/  LDL.LU R23, [R1+0x4798] ;  /* 0x0047980001177983 */ /* 0x000ea60000300800 */
[----:B------:R-:W-:Y:S01]  /*30660*/  STL.64 [R1+0x4720], R10 ;  /* 0x0047200a01007387 */ /* 0x000fe20000100a00 */
[----:B------:R0:W-:Y:S03]  /*30670*/  STL.64 [R1+0x4718], R8 ;  /* 0x0047180801007387 */ /* 0x0001e60000100a00 */
[----:B0-----:R-:W3:Y:S01]  /*30680*/  LDL.LU R8, [R1+0x20] ;  /* 0x0000200001087983 */ /* 0x001ee20000300800 */
[----:B------:R-:W3:Y:S02]  /*30690*/  LDL.LU R9, [R1+0x24] ;  /* 0x0000240001097983 */ /* 0x000ee40000300800 */
[----:B------:R-:W3:Y:S02]  /*306a0*/  LDL.LU R10, [R1+0x28] ;  /* 0x00002800010a7983 */ /* 0x000ee40000300800 */
[----:B------:R-:W3:Y:S01]  /*306b0*/  LDL.LU R11, [R1+0x2c] ;  /* 0x00002c00010b7983 */ /* 0x000ee20000300800 */
[C---:B--2---:R-:W-:Y:S01]  /*306c0*/  HMMA.16816.F32 R4, R20.reuse, R6, R16 ;  /* 0x000000061404723c */ /* 0x044fe20000001810 */
[----:B---3--:R0:W-:Y:S01]  /*306d0*/  STL.64 [R1+0x4730], R10 ;  /* 0x0047300a01007387 */ /* 0x0081e20000100a00 */
[----:B------:R-:W-:Y:S03]  /*306e0*/  STL.64 [R1+0x4728], R8 ;  /* 0x0047280801007387 */ /* 0x000fe60000100a00 */
[----:B0-----:R-:W2:Y:S01]  /*306f0*/  LDL.64 R10, [R1+0x38] ;  /* 0x00003800010a7983 */ /* 0x001ea20000100a00 */
[----:B------:R-:W3:Y:S02]  /*30700*/  LDL.LU.64 R18, [R1+0x4790] ;  /* 0x0047900001127983 */ /* 0x000ee40000300a00 */
[----:B------:R-:W3:Y:S11]  /*30710*/  LDL.LU.64 R16, [R1+0x4788] ;  /* 0x0047880001107983 */ /* 0x000ef60000300a00 */
[----:B------:R-:W-:Y:S04]  /*30720*/  @!UPT UIADD3 URZ, URZ, URZ, URZ ;  /* 0x0000003f3f3ff290 */ /* 0x000fe8000fffe03f */
[----:B------:R-:W-:Y:S01]  /*30730*/  STL.64 [R1+0x160], R4 ;  /* 0x0001600401007387 */ /* 0x000fe20000100a00 */
[----:B------:R0:W-:Y:S04]  /*30740*/  STL.64 [R1+0x168], R6 ;  /* 0x0001680601007387 */ /* 0x0001e80000100a00 */
[----:B0-----:R-:W2:Y:S01]  /*30750*/  LDL.LU.64 R6, [R1+0x4780] ;  /* 0x0047800001067983 */ /* 0x001ea20000300a00 */
[----:B------:R-:W2:Y:S02]  /*30760*/  LDL.LU.64 R4, [R1+0x4778] ;  /* 0x0047780001047983 */ /* 0x000ea40000300a00 */
[C---:B--2---:R-:W-:Y:S11]  /*30770*/  HMMA.16816.F32 R4, R20.reuse, R10, R4 ;  /* 0x0000000a1404723c */ /* 0x044ff60000001804 */
[----:B------:R-:W-:Y:S11]  /*30780*/  @!UPT UIADD3 URZ, URZ, URZ, URZ ;  /* 0x0000003f3f3ff290 */ /* 0x000ff6000fffe03f */
[----:B------:R-:W-:Y:S01]  /*30790*/  @!UPT UIADD3 URZ, URZ, URZ, URZ ;  /* 0x0000003f3f3ff290 */ /* 0x000fe2000fffe03f */
[----:B------:R-:W-:Y:S01]  /*307a0*/  STL.64 [R1+0x150], R4 ;  /* 0x0001500401007387 */ /* 0x000fe20000100a00 */
[----:B------:R0:W-:Y:S03]  /*307b0*/  STL.64 [R1+0x158], R6 ;  /* 0x0001580601007387 */ /* 0x0001e60000100a00 */
[----:B0-----:R-:W3:Y:S01]  /*307c0*/  LDL.LU.64 R6, [R1+0x4770] ;  /* 0x0047700001067983 */ /* 0x001ee20000300a00 */
[----:B------:R0:W-:Y:S02]  /*307d0*/  STL.64 [R1+0x4740], R10 ;  /* 0x0047400a01007387 */ /* 0x0001e40000100a00 */
[----:B------:R-:W2:Y:S02]  /*307e0*/  LDL.LU R8, [R1+0x60] ;  /* 0x0000600001087983 */ /* 0x000ea40000300800 */
[----:B------:R-:W2:Y:S01]  /*307f0*/  LDL.LU R9, [R1+0x64] ;  /* 0x0000640001097983 */ /* 0x000ea20000300800 */
[----:B0-----:R-:W2:Y:S01]  /*30800*/  LDL.LU R10, [R1+0x68] ;  /* 0x00006800010a7983 */ /* 0x001ea20000300800 */
[----:B------:R-:W2:Y:S01]  /*30810*/  LDL.LU R11, [R1+0x6c] ;  /* 0x00006c00010b7983 */ /* 0x000ea20000300800 */
[C---:B---3--:R-:W-:Y:S11]  /*30820*/  HMMA.16816.F32 R16, R20.reuse, R6, R16 ;  /* 0x000000061410723c */ /* 0x048ff60000001810 */
[----:B------:R-:W-:Y:S11]  /*30830*/  @!UPT UIADD3 URZ, URZ, URZ, URZ ;  /* 0x0000003f3f3ff290 */ /* 0x000ff6000fffe03f */
[----:B------:R-:W-:Y:S01]  /*30840*/  @!UPT UIADD3 URZ, URZ, URZ, URZ ;  /* 0x0000003f3f3ff290 */ /* 0x000fe2000fffe03f */
[----:B------:R-:W-:Y:S01]  /*30850*/  STL.64 [R1+0x140], R16 ;  /* 0x0001401001007387 */ /* 0x000fe20000100a00 */
[----:B------:R0:W-:Y:S03]  /*30860*/  STL.64 [R1+0x148], R18 ;  /* 0x0001481201007387 */ /* 0x0001e60000100a00 */
[----:B0-----:R-:W3:Y:S01]  /*30870*/  LDL.LU.64 R18, [R1+0x4768] ;  /* 0x0047680001127983 */ /* 0x001ee20000300a00 */
[----:B------:R-:W3:Y:S02]  /*30880*/  LDL.LU.64 R16, [R1+0x4760] ;  /* 0x0047600001107983 */ /* 0x000ee40000300a00 */
[----:B------:R-:W-:Y:S01]  /*30890*/  STL.64 [R1+0x4738], R6 ;  /* 0x0047380601007387 */ /* 0x000fe20000100a00 */
[----:B------:R-:W-:Y:S01]  /*308a0*/  MOV R4, R29 ;  /* 0x0000001d00047202 */ /* 0x000fe20000000f00 */
[----:B----4-:R-:W-:Y:S01]  /*308b0*/  IMAD.MOV.U32 R5, RZ, RZ, R3 ;  /* 0x000000ffff057224 */ /* 0x010fe200078e0003 */
[----:B------:R-:W4:Y:S01]  /*308c0*/  LDL.LU R29, [R1+0x475c] ;  /* 0x00475c00011d7983 */ /* 0x000f220000300800 */
[----:B------:R-:W2:Y:S01]  /*308d0*/  LDL.LU R3, [R1+0x4758] ;  /* 0x0047580001037983 */ /* 0x000ea20000300800 */
[----:B---3--:R-:W-:Y:S02]  /*308e0*/  HMMA.16816.F32 R20, R20, R26, R16 ;  /* 0x0000001a1414723c */ /* 0x008fe40000001810 */
[----:B------:R-:W2:Y:S01]  /*308f0*/  LDL.LU.64 R18, [R1+0x4750] ;  /* 0x0047500001127983 */ /* 0x000ea20000300a00 */
[----:B------:R-:W2:Y:S11]  /*30900*/  LDL.LU.64 R16, [R1+0x4748] ;  /* 0x0047480001107983 */ /* 0x000eb60000300a00 */
[----:B------:R-:W-:Y:S09]  /*30910*/  @!UPT UIADD3 URZ, URZ, URZ, URZ ;  /* 0x0000003f3f3ff290 */ /* 0x000ff2000fffe03f */
[----:B------:R-:W-:Y:S01]  /*30920*/  STL.64 [R1+0x130], R20 ;  /* 0x0001301401007387 */ /* 0x000fe20000100a00 */
[----:B------:R0:W-:Y:S03]  /*30930*/  STL.64 [R1+0x138], R22 ;  /* 0x0001381601007387 */ /* 0x0001e60000100a00 */
[----:B0-----:R-:W2:Y:S01]  /*30940*/  LDL.LU.64 R22, [R1+0x48] ;  /* 0x0000480001167983 */ /* 0x001ea20000300a00 */
[----:B------:R-:W-:Y:S02]  /*30950*/  MOV R6, R2 ;  /* 0x0000000200067202 */ /* 0x000fe40000000f00 */
[----:B------:R-:W-:Y:S01]  /*30960*/  MOV R7, R0 ;  /* 0x0000000000077202 */ /* 0x000fe20000000f00 */
[----:B------:R-:W3:Y:S01]  /*30970*/  LDL R15, [R1+0x1ef8] ;  /* 0x001ef800010f7983 */ /* 0x000ee20000100800 */
[C---:B--2---:R-:W-:Y:S11]  /*30980*/  HMMA.16816.F32 R8, R16.reuse, R22, R8 ;  /* 0x000000161008723c */ /* 0x044ff60000001808 */
[----:B------:R-:W-:Y:S11]  /*30990*/  @!UPT UIADD3 URZ, URZ, URZ, URZ ;  /* 0x0000003f3f3ff290 */ /* 0x000ff6000fffe03f */
[----:B------:R-:W-:Y:S01]  /*309a0*/  @!UPT UIADD3 URZ, URZ, URZ, URZ ;  /* 0x0000003f3f3ff290 */ /* 0x000fe2000fffe03f */
[----:B------:R-:W-:Y:S01]  /*309b0*/  STL.64 [R1+0x110], R8 ;  /* 0x0001100801007387 */ /* 0x000fe20000100a00 */
[----:B------:R-:W-:Y:S01]  /*309c0*/  IMAD.MOV.U32 R2, RZ, RZ, R10 ;  /* 0x000000ffff027224 */ /* 0x000fe200078e000a */
[----:B------:R-:W-:Y:S02]  /*309d0*/  MOV R0, R11 ;  /* 0x0000000b00007202 */ /* 0x000fe40000000f00 */
[----:B------:R-:W2:Y:S03]  /*309e0*/  LDL.LU.64 R10, [R1+0x4740] ;  /* 0x00474000010a7983 */ /* 0x000ea60000300a00 */
[----:B------:R-:W-:Y:S02]  /*309f0*/  STL [R1+0x4664], R0 ;  /* 0x0046640001007387 */ /* 0x000fe40000100800 */
[----:B------:R-:W-:Y:S01]  /*30a00*/  STL [R1+0x4660], R2 ;  /* 0x0046600201007387 */ /* 0x000fe20000100800 */
[C---:B--2---:R-:W-:Y:S01]  /*30a10*/  HMMA.16816.F32 R4, R16.reuse, R10, R4 ;  /* 0x0000000a1004723c */ /* 0x044fe20000001804 */
[----:B------:R-:W-:Y:S11]  /*30a20*/  MOV R28, R11 ;  /* 0x0000000b001c7202 */ /* 0x000ff60000000f00 */
[----:B------:R-:W-:Y:S11]  /*30a30*/  @!UPT UIADD3 URZ, URZ, URZ, URZ ;  /* 0x0000003f3f3ff290 */ /* 0x000ff6000fffe03f */
[----:B------:R-:W-:Y:S01]  /*30a40*/  STL.64 [R1+0x100], R4 ;  /* 0x0001000401007387 */ /* 0x000fe20000100a00 */
[----:B------:R0:W-:Y:S03]  /*30a50*/  STL.64 [R1+0x108], R6 ;  /* 0x0001080601007387 */ /* 0x0001e60000100a00 */
[----:B0-----:R-:W2:Y:S01]  /*30a60*/  LDL.LU.64 R6, [R1+0x4738] ;  /* 0x0047380001067983 */ /* 0x001ea20000300a00 */
[----:B------:R-:W2:Y:S02]  /*30a70*/  LDL.LU.64 R10, [R1+0x4730] ;  /* 0x00473000010a7983 */ /* 0x000ea40000300a00 */
[----:B------:R-:W2:Y:S02]  /*30a80*/  LDL.LU.64 R8, [R1+0x4728] ;  /* 0x0047280001087983 */ /* 0x000ea40000300a00 */
[C---:B--2---:R-:W-:Y:S01]  /*30a90*/  HMMA.16816.F32 R4, R16.reuse, R6, R8 ;  /* 0x000000061004723c */ /* 0x044fe20000001808 */
[----:B------:R-:W2:Y:S01]  /*30aa0*/  LDL.LU.64 R10, [R1+0x4720] ;  /* 0x00472000010a7983 */ /* 0x000ea20000300a00 */
[----:B------:R-:W2:Y:S11]  /*30ab0*/  LDL.LU.64 R8, [R1+0x4718] ;  /* 0x0047180001087983 */ /* 0x000eb60000300a00 */
[----:B------:R-:W-:Y:S10]  /*30ac0*/  @!UPT UIADD3 URZ, URZ, URZ, URZ ;  /* 0x0000003f3f3ff290 */ /* 0x000ff4000fffe03f */
[----:B------:R-:W-:Y:S01]  /*30ad0*/  STL.64 [R1+0xf0], R4 ;  /* 0x0000f00401007387 */ /* 0x000fe20000100a00 */
[----:B------:R0:W-:Y:S03]  /*30ae0*/  STL.64 [R1+0xf8], R6 ;  /* 0x0000f80601007387 */ /* 0x0001e60000100a00 */
[----:B0-----:R-:W2:Y:S01]  /*30af0*/  LDL.LU.64 R6, [R1+0x4710] ;  /* 0x0047100001067983 */ /* 0x001ea20000300a00 */
[----:B------:R-:W2:Y:S02]  /*30b00*/  LDL.LU.64 R4, [R1+0x4708] ;  /* 0x0047080001047983 */ /* 0x000ea40000300a00 */
[----:B------:R-:W-:Y:S01]  /*30b10*/  IMAD.MOV.U32 R2, RZ, RZ, R26 ;  /* 0x000000ffff027224 */ /* 0x000fe200078e001a */
[----:B------:R-:W-:Y:S01]  /*30b20*/  MOV R0, R27 ;  /* 0x0000001b00007202 */ /* 0x000fe20000000f00 */
[----:B--2---:R-:W-:Y:S11]  /*30b30*/  HMMA.16816.F32 R4, R16, R26, R4 ;  /* 0x0000001a1004723c */ /* 0x004ff60000001804 */
[----:B------:R-:W-:Y:S11]  /*30b40*/  @!UPT UIADD3 URZ, URZ, URZ, URZ ;  /* 0x0000003f3f3ff290 */ /* 0x000ff6000fffe03f */
[----:B------:R-:W-:Y:S01]  /*30b50*/  @!UPT UIADD3 URZ, URZ, URZ, URZ ;  /* 0x0000003f3f3ff290 */ /* 0x000fe2000fffe03f */
[----:B------:R-:W-:Y:S01]  /*30b60*/  STL.64 [R1+0xe0], R4 ;  /* 0x0000e00401007387 */ /* 0x000fe20000100a00 */
[----:B------:R-:W-:Y:S02]  /*30b70*/  STL.64 [R1+0xe8], R6 ;  /* 0x0000e80601007387 */ /* 0x000fe40000100a00 */
[----:B------:R-:W2:Y:S02]  /*30b80*/  LDL.LU.64 R26, [R1+0x4700] ;  /* 0x00470000011a7983 */ /* 0x000ea40000300a00 */
[----:B------:R-:W2:Y:S01]  /*30b90*/  LDL.LU.64 R24, [R1+0x46f8] ;  /* 0x0046f80001187983 */ /* 0x000ea20000300a00 */
[----:B------:R-:W2:Y:S01]  /*30ba0*/  LDL.LU.64 R16, [R1] ;  /* 0x0000000001107983 */ /* 0x000ea20000300a00 */
[----:B------:R-:W2:Y:S03]  /*30bb0*/  LDL.LU.64 R18, [R1+0x8] ;  /* 0x0000080001127983 */ /* 0x000ea60000300a00 */
[----:B------:R-:W0:Y:S04]  /*30bc0*/  LDSM.16.MT88.4 R4, [R3+0x26000] ;  /* 0x026000000304783b */ /* 0x000e280000004200 */
[----:B0-----:R0:W-:Y:S01]  /*30bd0*/  STL.64 [R1+0x4680], R6 ;  /* 0x0046800601007387 */ /* 0x0011e20000100a00 */
[----:B------:R-:W-:Y:S01]  /*30be0*/  STL.64 [R1+0x4678], R4 ;  /* 0x0046780401007387 */ /* 0x000fe20000100a00 */
[----:B0-----:R-:W-:Y:S01]  /*30bf0*/  MOV R6, R2 ;  /* 0x0000000200067202 */ /* 0x001fe20000000f00 */
[----:B------:R-:W-:-:S05]  /*30c00*/  IMAD.MOV.U32 R7, RZ, RZ, R0 ;  /* 0x000000ffff077224 */ /* 0x000fca00078e0000 */
[----:B------:R-:W-:Y:S02]  /*30c10*/  STL.64 [R1+0x46d8], R6 ;  /* 0x0046d80601007387 */ /* 0x000fe40000100a00 */
[----:B------:R-:W0:Y:S02]  /*30c20*/  LDSM.16.M88.4 R4, [R14+0x180] ;  /* 0x000180000e04783b */ /* 0x000e240000000200 */
[----:B0-----:R-:W-:Y:S02]  /*30c30*/  STL.64 [R1+0x90], R4 ;  /* 0x0000900401007387 */ /* 0x001fe40000100a00 */
        /* <DEDUP_REMOVED lines=8> */
[----:B---3--:R-:W-:Y:S04]  /*30cc0*/  LDSM.16.MT88.4 R12, [R15+0x26000] ;  /* 0x026000000f0c783b */ /* 0x008fe80000004200 */
[----:B0-----:R0:W-:Y:S01]  /*30cd0*/  STL.64 [R1+0x60], R4 ;  /* 0x0000600401007387 */ /* 0x0011e20000100a00 */
[----:B------:R-:W-:Y:S01]  /*30ce0*/  STL.64 [R1+0x68], R6 ;  /* 0x0000680601007387 */ /* 0x000fe20000100a00 */
[----:B--2---:R-:W-:Y:S11]  /*30cf0*/  HMMA.16816.F32 R8, R16, R22, R8 ;  /* 0x000000161008723c */ /* 0x004ff60000001808 */
[----:B------:R-:W-:Y:S11]  /*30d00*/  @!UPT UIADD3 URZ, URZ, URZ, URZ ;  /* 0x0000003f3f3ff290 */ /* 0x000ff6000fffe03f */
[----:B------:R-:W-:Y:S01]  /*30d10*/  @!UPT UIADD3 URZ, URZ, URZ, URZ ;  /* 0x0000003f3f3ff290 */ /* 0x000fe2000fffe03f */
[----:B------:R-:W-:Y:S01]  /*30d20*/  STL.64 [R1+0xd0], R8 ;  /* 0x0000d00801007387 */ /* 0x000fe20000100a00 */
[----:B------:R-:W-:Y:S01]  /*30d30*/  IMAD.MOV.U32 R0, RZ, RZ, R10 ;  /* 0x000000ffff007224 */ /* 0x000fe200078e000a */
[----:B------:R-:W-:Y:S02]  /*30d40*/  MOV R2, R11 ;  /* 0x0000000b00027202 */ /* 0x000fe40000000f00 */
[----:B----4-:R-:W1:Y:S04]  /*30d50*/  LDSM.16.MT88.4 R8, [R29+0x26000] ;  /* 0x026000001d08783b */ /* 0x010e680000004200 */
[----:B------:R-:W-:Y:S01]  /*30d60*/  STL [R1+0x466c], R0 ;  /* 0x00466c0001007387 */ /* 0x000fe20000100800 */
[----:B------:R-:W-:Y:S02]  /*30d70*/  STL [R1+0x4668], R2 ;  /* 0x0046680201007387 */ /* 0x000fe40000100800 */
[----:B------:R-:W-:Y:S01]  /*30d80*/  STL [R1+0x4670], R29 ;  /* 0x0046701d01007387 */ /* 0x000fe20000100800 */
[----:B0-----:R-:W-:-:S02]  /*30d90*/  MOV R5, R22 ;  /* 0x0000001600057202 */ /* 0x001fc40000000f00 */
[----:B------:R-:W-:Y:S01]  /*30da0*/  MOV R4, R23 ;  /* 0x0000001700047202 */ /* 0x000fe20000000f00 */
[----:B-1----:R0:W-:Y:S01]  /*30db0*/  STL.64 [R1+0x4638], R10 ;  /* 0x0046380a01007387 */ /* 0x0021e20000100a00 */
[----:B------:R1:W-:Y:S02]  /*30dc0*/  STL.64 [R1+0x4630], R8 ;  /* 0x0046300801007387 */ /* 0x0003e40000100a00 */
[----:B------:R-:W2:Y:S02]  /*30dd0*/  LDL.LU R20, [R1+0x160] ;  /* 0x0001600001147983 */ /* 0x000ea40000300800 */
[----:B------:R-:W2:Y:S01]  /*30de0*/  LDL.LU R21, [R1+0x164] ;  /* 0x0001640001157983 */ /* 0x000ea20000300800 */
[----:B------:R-:W3:Y:S01]  /*30df0*/  LDL.LU R22, [R1+0x168] ;  /* 0x0001680001167983 */ /* 0x000ee20000300800 */
[----:B------:R-:W3:Y:S01]  /*30e00*/  LDL.LU R23, [R1+0x16c] ;  /* 0x00016c0001177983 */ /* 0x000ee20000300800 */
[----:B0-----:R-:W-:Y:S01]  /*30e10*/  MOV R10, R5 ;  /* 0x00000005000a7202 */ /* 0x001fe20000000f00 */
[----:B------:R-:W-:-:S05]  /*30e20*/  IMAD.MOV.U32 R11, RZ, RZ, R4 ;  /* 0x000000ffff0b7224 */ /* 0x000fca00078e0004 */
[----:B------:R0:W-:Y:S01]  /*30e30*/  STL.64 [R1+0x46e8], R10 ;  /* 0x0046e80a01007387 */ /* 0x0001e20000100a00 */
[----:B-1----:R-:W4:Y:S02]  /*30e40*/  LDL.LU R8, [R1+0x1c0] ;  /* 0x0001c00001087983 */ /* 0x002f240000300800 */
[----:B------:R-:W4:Y:S01]  /*30e50*/  LDL.LU R9, [R1+0x1c4] ;  /* 0x0001c40001097983 */ /* 0x000f220000300800 */
[----:B0-----:R-:W4:Y:S01]  /*30e60*/  LDL.LU R10, [R1+0x1c8] ;  /* 0x0001c800010a7983 */ /* 0x001f220000300800 */
[----:B------:R-:W4:Y:S03]  /*30e70*/  LDL.LU R11, [R1+0x1cc] ;  /* 0x0001cc00010b7983 */ /* 0x000f260000300800 */
[----:B---3--:R0:W-:Y:S01]  /*30e80*/  STL.64 [R1+0x4690], R22 ;  /* 0x0046901601007387 */ /* 0x0081e20000100a00 */
[----:B--2---:R1:W-:Y:S02]  /*30e90*/  STL.64 [R1+0x4688], R20 ;  /* 0x0046881401007387 */ /* 0x0043e40000100a00 */
[----:B------:R-:W2:Y:S02]  /*30ea0*/  LDL.LU R4, [R1+0x1d0] ;  /* 0x0001d00001047983 */ /* 0x000ea40000300800 */
[----:B------:R-:W2:Y:S01]  /*30eb0*/  LDL.LU R5, [R1+0x1d4] ;  /* 0x0001d40001057983 */ /* 0x000ea20000300800 */
[----:B------:R-:W2:Y:S01]  /*30ec0*/  LDL.LU R6, [R1+0x1d8] ;  /* 0x0001d80001067983 */ /* 0x000ea20000300800 */
[----:B------:R-:W2:Y:S02]  /*30ed0*/  LDL.LU R7, [R1+0x1dc] ;  /* 0x0001dc0001077983 */ /* 0x000ea40000300800 */
[----:B0-----:R-:W-:Y:S01]  /*30ee0*/  IMAD.MOV.U32 R22, RZ, RZ, R25 ;  /* 0x000000ffff167224 */ /* 0x001fe200078e0019 */
[----:B------:R-:W-:-:S02]  /*30ef0*/  MOV R23, R24 ;  /* 0x0000001800177202 */ /* 0x000fc40000000f00 */
[----:B-1----:R-:W-:Y:S02]  /*30f00*/  MOV R20, R27 ;  /* 0x0000001b00147202 */ /* 0x002fe40000000f00 */
[----:B------:R-:W-:Y:S01]  /*30f10*/  MOV R21, R26 ;  /* 0x0000001a00157202 */ /* 0x000fe20000000f00 */
[----:B------:R-:W3:Y:S01]  /*30f20*/  LDL.LU R24, [R1+0x1b0] ;  /* 0x0001b00001187983 */ /* 0x000ee20000300800 */
[----:B------:R-:W3:Y:S02]  /*30f30*/  LDL.LU R25, [R1+0x1b4] ;  /* 0x0001b40001197983 */ /* 0x000ee40000300800 */
[----:B------:R-:W3:Y:S02]  /*30f40*/  LDL.LU R26, [R1+0x1b8] ;  /* 0x0001b800011a7983 */ /* 0x000ee40000300800 */
[----:B------:R-:W3:Y:S01]  /*30f50*/  LDL.LU R27, [R1+0x1bc] ;  /* 0x0001bc00011b7983 */ /* 0x000ee20000300800 */
[----:B------:R0:W-:Y:S01]  /*30f60*/  STL.64 [R1+0x46a0], R22 ;  /* 0x0046a01601007387 */ /* 0x0001e20000100a00 */
[----:B------:R-:W-:Y:S03]  /*30f70*/  STL.64 [R1+0x4698], R20 ;  /* 0x0046981401007387 */ /* 0x000fe60000100a00 */
[----:B0-----:R-:W2:Y:S01]  /*30f80*/  LDL.LU R22, [R1+0x18] ;  /* 0x0000180001167983 */ /* 0x001ea20000300800 */
[----:B------:R-:W2:Y:S02]  /*30f90*/  LDL.LU R23, [R1+0x1c] ;  /* 0x00001c0001177983 */ /* 0x000ea40000300800 */
[----:B------:R-:W-:Y:S02]  /*30fa0*/  STL.64 [R1+0x45e8], R14 ;  /* 0x0045e80e01007387 */ /* 0x000fe40000100a00 */
[----:B------:R0:W-:Y:S02]  /*30fb0*/  STL.64 [R1+0x45e0], R12 ;  /* 0x0045e00c01007387 */ /* 0x0001e40000100a00 */
[----:B0-----:R-:W2:Y:S01]  /*30fc0*/  LDL.LU R12, [R1+0x180] ;  /* 0x00018000010c7983 */ /* 0x001ea20000300800 */
[----:B------:R-:W2:Y:S02]  /*30fd0*/  LDL.LU R13, [R1+0x184] ;  /* 0x00018400010d7983 */ /* 0x000ea40000300800 */
[----:B------:R-:W2:Y:S02]  /*30fe0*/  LDL.LU R14, [R1+0x188] ;  /* 0x00018800010e7983 */ /* 0x000ea40000300800 */
[----:B------:R-:W2:Y:S02]  /*30ff0*/  LDL.LU R15, [R1+0x18c] ;  /* 0x00018c00010f7983 */ /* 0x000ea40000300800 */
[----:B--2---:R0:W-:Y:S01]  /*31000*/  STL.64 [R1+0x46b0], R14 ;  /* 0x0046b00e01007387 */ /* 0x0041e20000100a00 */
[----:B------:R-:W-:Y:S03]  /*31010*/  STL.64 [R1+0x46a8], R12 ;  /* 0x0046a80c01007387 */ /* 0x000fe60000100a00 */
[----:B0-----:R-:W4:Y:S01]  /*31020*/  LDL.LU R14, [R1+0x38] ;  /* 0x00003800010e7983 */ /* 0x001f220000300800 */
[----:B------:R-:W-:-:S02]  /*31030*/  MOV R15, R28 ;  /* 0x0000001c000f7202 */ /* 0x000fc40000000f00 */
[----:B------:R-:W2:Y:S01]  /*31040*/  LDL.LU R28, [R1+0x46f0] ;  /* 0x0046f000011c7983 */ /* 0x000ea20000300800 */
[----:B------:R-:W-:Y:S01]  /*31050*/  MOV R2, R18 ;  /* 0x0000001200027202 */ /* 0x000fe20000000f00 */
[----:B------:R-:W-:-:S03]  /*31060*/  IMAD.MOV.U32 R0, RZ, RZ, R19 ;  /* 0x000000ffff007224 */ /* 0x000fc600078e0013 */
[----:B----4-:R-:W-:Y:S11]  /*31070*/  HMMA.16816.F32 R8, R16, R14, R8 ;  /* 0x0000000e1008723c */ /* 0x010ff60000001808 */
[----:B------:R-:W-:Y:S11]  /*31080*/  @!UPT UIADD3 URZ, URZ, URZ, URZ ;  /* 0x0000003f3f3ff290 */ /* 0x000ff6000fffe03f */
[----:B------:R-:W-:Y:S01]  /*31090*/  @!UPT UIADD3 URZ, URZ, URZ, URZ ;  /* 0x0000003f3f3ff290 */ /* 0x000fe2000fffe03f */
[----:B------:R0:W-:Y:S02]  /*310a0*/  STL.64 [R1+0xc0], R8 ;  /* 0x0000c00801007387 */ /* 0x0001e40000100a00 */
[----:B0-----:R-:W-:Y:S01]  /*310b0*/  IMAD.MOV.U32 R9, RZ, RZ, R16 ;  /* 0x000000ffff097224 */ /* 0x001fe200078e0010 */
[----:B------:R-:W-:Y:S02]  /*310c0*/  MOV R8, R17 ;  /* 0x0000001100087202 */ /* 0x000fe40000000f00 */
[----:B--2---:R-:W0:Y:S04]  /*310d0*/  LDSM.16.MT88.4 R16, [R28+0x26000] ;  /* 0x026000001c10783b */ /* 0x004e280000004200 */
[----:B------:R1:W-:Y:S04]  /*310e0*/  STL.64 [R1+0xc8], R10 ;  /* 0x0000c80a01007387 */ /* 0x0003e80000100a00 */
[----:B-1----:R-:W2:Y:S01]  /*310f0*/  LDL.LU.64 R10, [R1+0x46e8] ;  /* 0x0046e800010a7983 */ /* 0x002ea20000300a00 */
[----:B------:R1:W-:Y:S02]  /*31100*/  STL.64 [R1+0x46c0], R14 ;  /* 0x0046c00e01007387 */ /* 0x0003e40000100a00 */
[----:B------:R-:W2:Y:S02]  /*31110*/  LDL.LU R12, [R1+0x1a0] ;  /* 0x0001a000010c7983 */ /* 0x000ea40000300800 */
[----:B------:R-:W2:Y:S01]  /*31120*/  LDL.LU R13, [R1+0x1a4] ;  /* 0x0001a400010d7983 */ /* 0x000ea20000300800 */
[----:B-1----:R-:W2:Y:S01]  /*31130*/  LDL.LU R14, [R1+0x1a8] ;  /* 0x0001a800010e7983 */ /* 0x002ea20000300800 */
[----:B------:R-:W2:Y:S02]  /*31140*/  LDL.LU R15, [R1+0x1ac] ;  /* 0x0001ac00010f7983 */ /* 0x000ea40000300800 */
[----:B------:R-:W4:Y:S01]  /*31150*/  LDL.LU R28, [R1+0x46e0] ;  /* 0x0046e000011c7983 */ /* 0x000f220000300800 */
[----:B0-----:R0:W-:Y:S01]  /*31160*/  STL.64 [R1+0x4598], R18 ;  /* 0x0045981201007387 */ /* 0x0011e20000100a00 */
[----:B------:R1:W-:Y:S02]  /*31170*/  STL.64 [R1+0x4590], R16 ;  /* 0x0045901001007387 */ /* 0x0003e40000100a00 */
[----:B0-----:R-:W-:Y:S01]  /*31180*/  IMAD.MOV.U32 R18, RZ, RZ, R2 ;  /* 0x000000ffff127224 */ /* 0x001fe200078e0002 */
[----:B-1----:R-:W-:-:S02]  /*31190*/  MOV R16, R9 ;  /* 0x0000000900107202 */ /* 0x002fc40000000f00 */
[----:B------:R-:W-:Y:S02]  /*311a0*/  MOV R17, R8 ;  /* 0x0000000800117202 */ /* 0x000fe40000000f00 */
[----:B------:R-:W-:-:S07]  /*311b0*/  MOV R19, R0 ;  /* 0x0000000000137202 */ /* 0x000fce0000000f00 */
[C---:B------:R-:W-:Y:S11]  /*311c0*/  HMMA.16816.F32 R4, R16.reuse, R22, R4 ;  /* 0x000000161004723c */ /* 0x040ff60000001804 */
        /* <DEDUP_REMOVED lines=9> */
[----:B---3--:R-:W-:Y:S03]  /*31260*/  HMMA.16816.F32 R16, R16, R6, R24 ;  /* 0x000000061010723c */ /* 0x008fe60000001818 */
[----:B------:R-:W2:Y:S01]  /*31270*/  LDL.LU.64 R26, [R1+0x46d0] ;  /* 0x0046d000011a7983 */ /* 0x000ea20000300a00 */
[----:B------:R-:W2:Y:S11]  /*31280*/  LDL.LU.64 R24, [R1+0x46c8] ;  /* 0x0046c80001187983 */ /* 0x000eb60000300a00 */
[----:B------:R-:W-:Y:S08]  /*31290*/  @!UPT UIADD3 URZ, URZ, URZ, URZ ;  /* 0x0000003f3f3ff290 */ /* 0x000ff0000fffe03f */
[----:B------:R-:W-:Y:S01]  /*312a0*/  STL.64 [R1+0x45a8], R18 ;  /* 0x0045a81201007387 */ /* 0x000fe20000100a00 */
[----:B------:R0:W-:Y:S03]  /*312b0*/  STL.64 [R1+0x45a0], R16 ;  /* 0x0045a01001007387 */ /* 0x0001e60000100a00 */
[----:B0-----:R-:W3:Y:S01]  /*312c0*/  LDL.64 R16, [R1+0x90] ;  /* 0x0000900001107983 */ /* 0x001ee20000100a00 */
[----:B--2---:R-:W-:Y:S11]  /*312d0*/  HMMA.16816.F32 R12, R24, R10, R12 ;  /* 0x0000000a180c723c */ /* 0x004ff6000000180c */
[----:B------:R-:W-:Y:S11]  /*312e0*/  @!UPT UIADD3 URZ, URZ, URZ, URZ ;  /* 0x0000003f3f3ff290 */ /* 0x000ff6000fffe03f */
[----:B------:R-:W-:Y:S02]  /*312f0*/  @!UPT UIADD3 URZ, URZ, URZ, URZ ;  /* 0x0000003f3f3ff290 */ /* 0x000fe4000fffe03f */
[----:B------:R-:W-:Y:S01]  /*31300*/  MOV R11, R14 ;  /* 0x0000000e000b7202 */ /* 0x000fe20000000f00 */
[----:B------:R-:W-:Y:S02]  /*31310*/  IMAD.MOV.U32 R10, RZ, RZ, R15 ;  /* 0x000000ffff0a7224 */ /* 0x000fe400078e000f */
[----:B------:R-:W2:Y:S01]  /*31320*/  LDL.LU.64 R14, [R1+0x46c0] ;  /* 0x0046c000010e7983 */ /* 0x000ea20000300a00 */
[----:B----4-:R-:W-:Y:S01]  /*31330*/  MOV R23, R28 ;  /* 0x0000001c00177202 */ /* 0x010fe20000000f00 */
[----:B------:R-:W-:Y:S01]  /*31340*/  IMAD.MOV.U32 R0, RZ, RZ, R12 ;  /* 0x000000ffff007224 */ /* 0x000fe200078e000c */
[----:B------:R-:W-:-:S05]  /*31350*/  MOV R2, R13 ;  /* 0x0000000d00027202 */ /* 0x000fca0000000f00 */
[C---:B--2---:R-:W-:Y:S01]  /*31360*/  HMMA.16816.F32 R12, R24.reuse, R14, R20 ;  /* 0x0000000e180c723c */ /* 0x044fe20000001814 */
[----:B------:R-:W2:Y:S11]  /*31370*/  LDL.LU.64 R22, [R1+0x46b8] ;  /* 0x0046b80001167983 */ /* 0x000eb60000300a00 */
[----:B------:R-:W-:Y:S11]  /*31380*/  @!UPT UIADD3 URZ, URZ, URZ, URZ ;  /* 0x0000003f3f3ff290 */ /* 0x000ff6000fffe03f */
[----:B------:R-:W-:Y:S01]  /*31390*/  STL.64 [R1+0x30], R12 ;  /* 0x0000300c01007387 */ /* 0x000fe20000100a00 */
[----:B------:R0:W-:Y:S01]  /*313a0*/  STL [R1+0x38], R14 ;  /* 0x0000380e01007387 */ /* 0x0001e20000100800 */
[----:B------:R-:W-:Y:S02]  /*313b0*/  MOV R29, R15 ;  /* 0x0000000f001d7202 */ /* 0x000fe40000000f00 */
[----:B0-----:R-:W2:Y:S01]  /*313c0*/  LDL.LU.64 R14, [R1+0x46b0] ;  /* 0x0046b000010e7983 */ /* 0x001ea20000300a00 */
[----:B------:R-:W2:Y:S02]  /*313d0*/  LDL.LU.64 R12, [R1+0x46a8] ;  /* 0x0046a800010c7983 */ /* 0x000ea40000300a00 */
[----:B--2---:R-:W-:Y:S11]  /*313e0*/  HMMA.16816.F32 R20, R24, R22, R12 ;  /* 0x000000161814723c */ /* 0x004ff6000000180c */
[----:B------:R-:W-:Y:S11]  /*313f0*/  @!UPT UIADD3 URZ, URZ, URZ, URZ ;  /* 0x0000003f3f3ff290 */ /* 0x000ff6000fffe03f */
[----:B------:R-:W-:Y:S02]  /*31400*/  @!UPT UIADD3 URZ, URZ, URZ, URZ ;  /* 0x0000003f3f3ff290 */ /* 0x000fe4000fffe03f */
[----:B------:R-:W-:Y:S01]  /*31410*/  MOV R13, R20 ;  /* 0x00000014000d7202 */ /* 0x000fe20000000f00 */
[----:B------:R-:W-:Y:S01]  /*31420*/  IMAD.MOV.U32 R12, RZ, RZ, R21 ;  /* 0x000000ffff0c7224 */ /* 0x000fe200078e0015 */
[----:B------:R-:W-:Y:S02]  /*31430*/  MOV R9, R22 ;  /* 0x0000001600097202 */ /* 0x000fe40000000f00 */
[----:B------:R-:W-:Y:S02]  /*31440*/  MOV R8, R23 ;  /* 0x0000001700087202 */ /* 0x000fe40000000f00 */
[----:B------:R-:W0:Y:S04]  /*31450*/  LDSM.16.MT88.4 R20, [R3+0x26800] ;  /* 0x026800000314783b */ /* 0x000e280000004200 */
[----:B0-----:R-:W-:Y:S01]  /*31460*/  STL.64 [R1], R20 ;  /* 0x0000001401007387 */ /* 0x001fe20000100a00 */
[----:B------:R0:W-:Y:S02]  /*31470*/  STL.64 [R1+0x8], R22 ;  /* 0x0000081601007387 */ /* 0x0001e40000100a00 */
[----:B------:R-:W-:-:S02]  /*31480*/  IMAD.MOV.U32 R28, RZ, RZ, R23 ;  /* 0x000000ffff1c7224 */ /* 0x000fc400078e0017 */
[----:B0-----:R-:W2:Y:S01]  /*31490*/  LDL.LU.64 R22, [R1+0x46a0] ;  /* 0x0046a00001167983 */ /* 0x001ea20000300a00 */
[----:B------:R-:W2:Y:S02]  /*314a0*/  LDL.LU.64 R20, [R1+0x4698] ;  /* 0x0046980001147983 */ /* 0x000ea40000300a00 */
        /* <DEDUP_REMOVED lines=8> */
[----:B0-----:R-:W4:Y:S01]  /*31530*/  LDL.LU R24, [R1+0x70] ;  /* 0x0000700001187983 */ /* 0x001f220000300800 */
[----:B------:R-:W4:Y:S01]  /*31540*/  LDL.LU R25, [R1+0x74] ;  /* 0x0000740001197983 */ /* 0x000f220000300800 */
[----:B---3--:R-:W-:Y:S02]  /*31550*/  MOV R15, R16 ;  /* 0x00000010000f7202 */ /* 0x008fe40000000f00 */
[----:B------:R-:W-:Y:S01]  /*31560*/  MOV R14, R17 ;  /* 0x00000011000e7202 */ /* 0x000fe20000000f00 */
[----:B--2---:R-:W-:Y:S01]  /*31570*/  HMMA.16816.F32 R20, R4, R16, R20 ;  /* 0x000000100414723c */ /* 0x004fe20000001814 */
[----:B----4-:R-:W-:Y:S01]  /*31580*/  STL.64 [R1+0x4658], R24 ;  /* 0x0046581801007387 */ /* 0x010fe20000100a00 */
[----:B------:R-:W2:Y:S02]  /*31590*/  LDL.LU R16, [R1+0xb0] ;  /* 0x0000b00001107983 */ /* 0x000ea40000300800 */
[----:B------:R-:W2:Y:S02]  /*315a0*/  LDL.LU R17, [R1+0xb4] ;  /* 0x0000b40001117983 */ /* 0x000ea40000300800 */
[----:B------:R-:W3:Y:S01]  /*315b0*/  LDL.LU R18, [R1+0xb8] ;  /* 0x0000b80001127983 */ /* 0x000ee20000300800 */
[----:B------:R-:W3:Y:S04]  /*315c0*/  LDL.LU R19, [R1+0xbc] ;  /* 0x0000bc0001137983 */ /* 0x000ee80000300800 */
[----:B---3--:R-:W-:Y:S01]  /*315d0*/  STL.64 [R1+0x45b8], R18 ;  /* 0x0045b81201007387 */ /* 0x008fe20000100a00 */
[----:B--2---:R0:W-:Y:S03]  /*315e0*/  STL.64 [R1+0x45b0], R16 ;  /* 0x0045b01001007387 */ /* 0x0041e60000100a00 */
[----:B0-----:R-:W2:Y:S01]  /*315f0*/  LDL.LU R16, [R1+0xc0] ;  /* 0x0000c00001107983 */ /* 0x001ea20000300800 */
[----:B------:R-:W2:Y:S02]  /*31600*/  LDL.LU R17, [R1+0xc4] ;  /* 0x0000c40001117983 */ /* 0x000ea40000300800 */
[----:B------:R-:W3:Y:S02]  /*31610*/  LDL.LU R18, [R1+0xc8] ;  /* 0x0000c80001127983 */ /* 0x000ee40000300800 */
[----:B------:R-:W3:Y:S02]  /*31620*/  LDL.LU R19, [R1+0xcc] ;  /* 0x0000cc0001137983 */ /* 0x000ee40000300800 */
[----:B---3--:R-:W-:Y:S01]  /*31630*/  STL.64 [R1+0x45c8], R18 ;  /* 0x0045c81201007387 */ /* 0x008fe20000100a00 */
[----:B--2---:R0:W-:Y:S02]  /*31640*/  STL.64 [R1+0x45c0], R16 ;  /* 0x0045c01001007387 */ /* 0x0041e40000100a00 */
[----:B0-----:R-:W-:Y:S01]  /*31650*/  IMAD.MOV.U32 R16, RZ, RZ, R15 ;  /* 0x000000ffff107224 */ /* 0x001fe200078e000f */
[----:B------:R-:W-:-:S05]  /*31660*/  MOV R17, R14 ;  /* 0x0000000e00117202 */ /* 0x000fca0000000f00 */
[----:B------:R-:W-:Y:S01]  /*31670*/  STL.64 [R1+0x4640], R16 ;  /* 0x0046401001007387 */ /* 0x000fe20000100a00 */
[----:B------:R-:W-:Y:S02]  /*31680*/  STL.64 [R1+0x4568], R22 ;  /* 0x0045681601007387 */ /* 0x000fe40000100a00 */
[----:B------:R0:W-:Y:S02]  /*31690*/  STL.64 [R1+0x4560], R20 ;  /* 0x0045601401007387 */ /* 0x0001e40000100a00 */
[----:B0-----:R-:W-:Y:S01]  /*316a0*/  IMAD.MOV.U32 R21, RZ, RZ, R12 ;  /* 0x000000ffff157224 */ /* 0x001fe200078e000c */
[----:B------:R-:W-:Y:S01]  /*316b0*/  MOV R20, R13 ;  /* 0x0000000d00147202 */ /* 0x000fe20000000f00 */
[----:B------:R-:W2:Y:S01]  /*316c0*/  LDL.LU R12, [R1+0xe0] ;  /* 0x0000e000010c7983 */ /* 0x000ea20000300800 */
[----:B------:R-:W2:Y:S02]  /*316d0*/  LDL.LU R13, [R1+0xe4] ;  /* 0x0000e400010d7983 */ /* 0x000ea40000300800 */
[----:B------:R-:W3:Y:S02]  /*316e0*/  LDL.LU R14, [R1+0xe8] ;  /* 0x0000e800010e7983 */ /* 0x000ee40000300800 */
[----:B------:R-:W3:Y:S02]  /*316f0*/  LDL.LU R15, [R1+0xec] ;  /* 0x0000ec00010f7983 */ /* 0x000ee40000300800 */
[----:B---3--:R-:W-:Y:S01]  /*31700*/  STL.64 [R1+0x45f8], R14 ;  /* 0x0045f80e01007387 */ /* 0x008fe20000100a00 */
[----:B--2---:R0:W-:Y:S03]  /*31710*/  STL.64 [R1+0x45f0], R12 ;  /* 0x0045f00c01007387 */ /* 0x0041e60000100a00 */
[----:B0-----:R-:W2:Y:S01]  /*31720*/  LDL.LU R12, [R1+0xf0] ;  /* 0x0000f000010c7983 */ /* 0x001ea20000300800 */
[----:B------:R-:W2:Y:S02]  /*31730*/  LDL.LU R13, [R1+0xf4] ;  /* 0x0000f400010d7983 */ /* 0x000ea40000300800 */
[----:B------:R-:W3:Y:S02]  /*31740*/  LDL.LU R14, [R1+0xf8] ;  /* 0x0000f800010e7983 */ /* 0x000ee40000300800 */
[----:B------:R-:W3:Y:S01]  /*31750*/  LDL.LU R15, [R1+0xfc] ;  /* 0x0000fc00010f7983 */ /* 0x000ee20000300800 */
[----:B------:R-:W4:Y:S01]  /*31760*/  LDL.LU R16, [R1+0x130] ;  /* 0x0001300001107983 */ /* 0x000f220000300800 */
[----:B------:R-:W4:Y:S02]  /*31770*/  LDL.LU R17, [R1+0x134] ;  /* 0x0001340001117983 */ /* 0x000f240000300800 */
[----:B------:R-:W2:Y:S02]  /*31780*/  LDL.LU R18, [R1+0x138] ;  /* 0x0001380001127983 */ /* 0x000ea40000300800 */
[----:B------:R-:W2:Y:S01]  /*31790*/  LDL.LU R19, [R1+0x13c] ;  /* 0x00013c0001137983 */ /* 0x000ea20000300800 */
[----:B------:R-:W-:-:S02]  /*317a0*/  MOV R22, R9 ;  /* 0x0000000900167202 */ /* 0x000fc40000000f00 */
[----:B------:R-:W-:Y:S01]  /*317b0*/  MOV R23, R8 ;  /* 0x0000000800177202 */ /* 0x000fe20000000f00 */
[----:B--2---:R-:W-:Y:S01]  /*317c0*/  STL.64 [R1+0x4650], R18 ;  /* 0x0046501201007387 */ /* 0x004fe20000100a00 */
[----:B----4-:R0:W-:Y:S03]  /*317d0*/  STL.64 [R1+0x4648], R16 ;  /* 0x0046481001007387 */ /* 0x0101e60000100a00 */
[----:B0-----:R-:W2:Y:S01]  /*317e0*/  LDL.LU R16, [R1+0x140] ;  /* 0x0001400001107983 */ /* 0x001ea20000300800 */
[----:B------:R-:W2:Y:S02]  /*317f0*/  LDL.LU R17, [R1+0x144] ;  /* 0x0001440001117983 */ /* 0x000ea40000300800 */
[----:B------:R-:W2:Y:S02]  /*31800*/  LDL.LU R18, [R1+0x148] ;  /* 0x0001480001127983 */ /* 0x000ea40000300800 */
[----:B------:R-:W2:Y:S01]  /*31810*/  LDL.LU R19, [R1+0x14c] ;  /* 0x00014c0001137983 */ /* 0x000ea20000300800 */
[----:B------:R-:W4:Y:S01]  /*31820*/  LDL.LU R24, [R1+0x150] ;  /* 0x0001500001187983 */ /* 0x000f220000300800 */
[----:B------:R-:W4:Y:S02]  /*31830*/  LDL.LU R25, [R1+0x154] ;  /* 0x0001540001197983 */ /* 0x000f240000300800 */
[----:B------:R-:W4:Y:S02]  /*31840*/  LDL.LU R26, [R1+0x158] ;  /* 0x00015800011a7983 */ /* 0x000f240000300800 */
[----:B------:R-:W4:Y:S01]  /*31850*/  LDL.LU R27, [R1+0x15c] ;  /* 0x00015c00011b7983 */ /* 0x000f220000300800 */
[----:B------:R-:W2:Y:S01]  /*31860*/  LDL.LU.64 R8, [R1+0x60] ;  /* 0x0000600001087983 */ /* 0x000ea20000300a00 */
[----:B---3--:R-:W-:Y:S02]  /*31870*/  STL.64 [R1+0x4608], R14 ;  /* 0x0046080e01007387 */ /* 0x008fe40000100a00 */
[----:B------:R0:W-:Y:S02]  /*31880*/  STL.64 [R1+0x4600], R12 ;  /* 0x0046000c01007387 */ /* 0x0001e40000100a00 */
[----:B0-----:R-:W4:Y:S01]  /*31890*/  LDL.LU.64 R12, [R1+0x80] ;  /* 0x00008000010c7983 */ /* 0x001f220000300a00 */
[----:B------:R-:W-:Y:S02]  /*318a0*/  STL.64 [R1+0x4578], R22 ;  /* 0x0045781601007387 */ /* 0x000fe40000100a00 */
[----:B------:R0:W-:Y:S02]  /*318b0*/  STL.64 [R1+0x4570], R20 ;  /* 0x0045701401007387 */ /* 0x0001e40000100a00 */
[----:B0-----:R-:W3:Y:S01]  /*318c0*/  LDL.LU R20, [R1+0x30] ;  /* 0x0000300001147983 */ /* 0x001ee20000300800 */
[----:B------:R-:W3:Y:S02]  /*318d0*/  LDL.LU R21, [R1+0x34] ;  /* 0x0000340001157983 */ /* 0x000ee40000300800 */
[----:B------:R-:W2:Y:S02]  /*318e0*/  LDL.LU R22, [R1+0x38] ;  /* 0x0000380001167983 */ /* 0x000ea40000300800 */
[----:B------:R-:W-:-:S02]  /*318f0*/  IMAD.MOV.U32 R23, RZ, RZ, R29 ;  /* 0x000000ffff177224 */ /* 0x000fc400078e001d */
[----:B------:R-:W4:Y:S04]  /*31900*/  LDL.LU R29, [R1+0x4670] ;  /* 0x00467000011d7983 */ /* 0x000f280000300800 */
[----:B--2---:R0:W-:Y:S01]  /*31910*/  STL.64 [R1+0x4588], R22 ;  /* 0x0045881601007387 */ /* 0x0041e20000100a00 */
[----:B---3--:R1:W-:Y:S02]  /*31920*/  STL.64 [R1+0x4580], R20 ;  /* 0x0045801401007387 */ /* 0x0083e40000100a00 */
[----:B0-----:R-:W-:Y:S01]  /*31930*/  IMAD.MOV.U32 R22, RZ, RZ, R11 ;  /* 0x000000ffff167224 */ /* 0x001fe200078e000b */
[----:B-1----:R-:W-:Y:S02]  /*31940*/  MOV R20, R0 ;  /* 0x0000000000147202 */ /* 0x002fe40000000f00 */
[----:B------:R-:W-:Y:S01]  /*31950*/  MOV R23, R10 ;  /* 0x0000000a00177202 */ /* 0x000fe20000000f00 */
[----:B------:R-:W2:Y:S01]  /*31960*/  LDL.LU R0, [R1+0x466c] ;  /* 0x00466c0001007983 */ /* 0x000ea20000300800 */
[----:B------:R-:W-:-:S02]  /*31970*/  MOV R21, R2 ;  /* 0x0000000200157202 */ /* 0x000fc40000000f00 */
[----:B------:R-:W3:Y:S01]  /*31980*/  LDL.LU R2, [R1+0x4668] ;  /* 0x0046680001027983 */ /* 0x000ee20000300800 */
[----:B------:R-:W-:Y:S02]  /*31990*/  STL.64 [R1+0x45d8], R22 ;  /* 0x0045d81601007387 */ /* 0x000fe40000100a00 */
[----:B------:R0:W-:Y:S02]  /*319a0*/  STL.64 [R1+0x45d0], R20 ;  /* 0x0045d01401007387 */ /* 0x0001e40000100a00 */
[----:B0-----:R-:W4:Y:S01]  /*319b0*/  LDL.LU R20, [R1+0xd0] ;  /* 0x0000d00001147983 */ /* 0x001f220000300800 */
[----:B------:R-:W4:Y:S01]  /*319c0*/  LDL.LU R21, [R1+0xd4] ;  /* 0x0000d40001157983 */ /* 0x000f220000300800 */
[----:B--2---:R-:W-:Y:S01]  /*319d0*/  MOV R22, R0 ;  /* 0x0000000000167202 */ /* 0x004fe20000000f00 */
[----:B---3--:R-:W-:Y:S01]  /*319e0*/  IMAD.MOV.U32 R23, RZ, RZ, R2 ;  /* 0x000000ffff177224 */ /* 0x008fe200078e0002 */
[----:B------:R-:W2:Y:S01]  /*319f0*/  LDL.LU R0, [R1+0x4664] ;  /* 0x0046640001007983 */ /* 0x000ea20000300800 */
[----:B------:R-:W3:Y:S03]  /*31a00*/  LDL.LU R2, [R1+0x4660] ;  /* 0x0046600001027983 */ /* 0x000ee60000300800 */
[----:B------:R-:W-:Y:S04]  /*31a10*/  STL.64 [R1+0x4618], R22 ;  /* 0x0046181601007387 */ /* 0x000fe80000100a00 */
[----:B----4-:R0:W-:Y:S04]  /*31a20*/  STL.64 [R1+0x4610], R20 ;  /* 0x0046101401007387 */ /* 0x0101e80000100a00 */
[----:B0-----:R-:W4:Y:S01]  /*31a30*/  LDL.LU R20, [R1+0x100] ;  /* 0x0001000001147983 */ /* 0x001f220000300800 */
[----:B------:R-:W4:Y:S02]  /*31a40*/  LDL.LU R21, [R1+0x104] ;  /* 0x0001040001157983 */ /* 0x000f240000300800 */
[----:B------:R-:W2:Y:S02]  /*31a50*/  LDL.LU R22, [R1+0x108] ;  /* 0x0001080001167983 */ /* 0x000ea40000300800 */
[----:B------:R-:W2:Y:S01]  /*31a60*/  LDL.LU R23, [R1+0x10c] ;  /* 0x00010c0001177983 */ /* 0x000ea20000300800 */
[C---:B------:R-:W-:Y:S01]  /*31a70*/  HMMA.16816.F32 R24, R4.reuse, R12, R24 ;  /* 0x0000000c0418723c */ /* 0x040fe20000001818 */
[----:B--2---:R-:W-:Y:S01]  /*31a80*/  STL.64 [R1+0x4628], R22 ;  /* 0x0046281601007387 */ /* 0x004fe20000100a00 */
[----:B----4-:R0:W-:Y:S03]  /*31a90*/  STL.64 [R1+0x4620], R20 ;  /* 0x0046201401007387 */ /* 0x0101e60000100a00 */
[----:B0-----:R-:W2:Y:S01]  /*31aa0*/  LDL.LU R20, [R1+0x110] ;  /* 0x0001100001147983 */ /* 0x001ea20000300800 */
[----:B------:R-:W2:Y:S11]  /*31ab0*/  LDL.LU R21, [R1+0x114] ;  /* 0x0001140001157983 */ /* 0x000eb60000300800 */
[----:B------:R-:W-:Y:S06]  /*31ac0*/  @!UPT UIADD3 URZ, URZ, URZ, URZ ;  /* 0x0000003f3f3ff290 */ /* 0x000fec000fffe03f */
[----:B------:R0:W-:Y:S02]  /*31ad0*/  STL.64 [R1+0x10], R24 ;  /* 0x0000101801007387 */ /* 0x0001e40000100a00 */
[----:B------:R-:W-:Y:S01]  /*31ae0*/  STL.64 [R1+0x18], R26 ;  /* 0x0000181a01007387 */ /* 0x000fe20000100a00 */
[----:B0-----:R-:W4:Y:S01]  /*31af0*/  LDL.LU.64 R24, [R1+0x4658] ;  /* 0x0046580001187983 */ /* 0x001f220000300a00 */
[----:B---3--:R-:W-:Y:S02]  /*31b00*/  MOV R22, R2 ;  /* 0x0000000200167202 */ /* 0x008fe40000000f00 */
[----:B------:R-:W-:Y:S01]  /*31b10*/  MOV R23, R0 ;  /* 0x0000000000177202 */ /* 0x000fe20000000f00 */
[C---:B----4-:R-:W-:Y:S11]  /*31b20*/  HMMA.16816.F32 R16, R4.reuse, R24, R16 ;  /* 0x000000180410723c */ /* 0x050ff60000001810 */
[----:B------:R-:W-:Y:S11]  /*31b30*/  @!UPT UIADD3 URZ, URZ, URZ, URZ ;  /* 0x0000003f3f3ff290 */ /* 0x000ff6000fffe03f */
[----:B------:R-:W-:Y:S01]  /*31b40*/  @!UPT UIADD3 URZ, URZ, URZ, URZ ;  /* 0x0000003f3f3ff290 */ /* 0x000fe2000fffe03f */
[----:B------:R0:W-:Y:S01]  /*31b50*/  STL.64 [R1+0x1a0], R16 ;  /* 0x0001a01001007387 */ /* 0x0001e20000100a00 */
[----:B------:R-:W-:Y:S01]  /*31b60*/  IMAD.MOV.U32 R2, RZ, RZ, R18 ;  /* 0x000000ffff027224 */ /* 0x000fe200078e0012 */
[----:B------:R-:W-:Y:S02]  /*31b70*/  MOV R0, R19 ;  /* 0x0000001300007202 */ /* 0x000fe40000000f00 */
[----:B------:R-:W3:Y:S04]  /*31b80*/  LDL.LU.64 R18, [R1+0x4650] ;  /* 0x0046500001127983 */ /* 0x000ee80000300a00 */
[----:B0-----:R-:W3:Y:S01]  /*31b90*/  LDL.LU.64 R16, [R1+0x4648] ;  /* 0x0046480001107983 */ /* 0x001ee20000300a00 */
[----:B------:R-:W-:Y:S01]  /*31ba0*/  MOV R15, R8 ;  /* 0x00000008000f7202 */ /* 0x000fe20000000f00 */
[----:B------:R-:W-:Y:S01]  /*31bb0*/  IMAD.MOV.U32 R14, RZ, RZ, R9 ;  /* 0x000000ffff0e7224 */ /* 0x000fe200078e0009 */
[----:B---3--:R-:W-:Y:S01]  /*31bc0*/  HMMA.16816.F32 R4, R4, R8, R16 ;  /* 0x000000080404723c */ /* 0x008fe20000001810 */
[----:B------:R-:W2:Y:S11]  /*31bd0*/  LDL.LU.64 R16, [R1+0x4640] ;  /* 0x0046400001107983 */ /* 0x000eb60000300a00 */
[----:B------:R-:W-:Y:S11]  /*31be0*/  @!UPT UIADD3 URZ, URZ, URZ, URZ ;  /* 0x0000003f3f3ff290 */ /* 0x000ff6000fffe03f */
[----:B------:R-:W-:Y:S01]  /*31bf0*/  STL.64 [R1+0x190], R4 ;  /* 0x0001900401007387 */ /* 0x000fe20000100a00 */
[----:B------:R-:W-:Y:S02]  /*31c00*/  STL.64 [R1+0x198], R6 ;  /* 0x0001980601007387 */ /* 0x000fe40000100a00 */
[----:B------:R-:W2:Y:S02]  /*31c10*/  LDL.LU.64 R10, [R1+0x4638] ;  /* 0x00463800010a7983 */ /* 0x000ea40000300a00 */
        /* <DEDUP_REMOVED lines=12> */
[C---:B--2---:R-:W-:Y:S11]  /*31ce0*/  HMMA.16816.F32 R20, R8.reuse, R12, R20 ;  /* 0x0000000c0814723c */ /* 0x044ff60000001814 */
[----:B------:R-:W-:Y:S11]  /*31cf0*/  @!UPT UIADD3 URZ, URZ, URZ, URZ ;  /* 0x0000003f3f3ff290 */ /* 0x000ff6000fffe03f */
[----:B------:R-:W-:Y:S01]  /*31d00*/  @!UPT UIADD3 URZ, URZ, URZ, URZ ;  /* 0x0000003f3f3ff290 */ /* 0x000fe2000fffe03f */
[----:B------:R-:W-:Y:S01]  /*31d10*/  STL.64 [R1+0x1d0], R20 ;  /* 0x0001d01401007387 */ /* 0x000fe20000100a00 */
[----:B------:R0:W-:Y:S03]  /*31d20*/  STL.64 [R1+0x1d8], R22 ;  /* 0x0001d81601007387 */ /* 0x0001e60000100a00 */
[----:B0-----:R-:W2:Y:S01]  /*31d30*/  LDL.LU.64 R22, [R1+0x4618] ;  /* 0x0046180001167983 */ /* 0x001ea20000300a00 */
[----:B------:R-:W2:Y:S02]  /*31d40*/  LDL.LU.64 R20, [R1+0x4610] ;  /* 0x0046100001147983 */ /* 0x000ea40000300a00 */
[----:B------:R-:W3:Y:S02]  /*31d50*/  LDL.LU.64 R14, [R1+0x4608] ;  /* 0x00460800010e7983 */ /* 0x000ee40000300a00 */
[----:B------:R-:W3:Y:S02]  /*31d60*/  LDL.LU.64 R12, [R1+0x4600] ;  /* 0x00460000010c7983 */ /* 0x000ee40000300a00 */
[C---:B---3--:R-:W-:Y:S11]  /*31d70*/  HMMA.16816.F32 R12, R8.reuse, R24, R12 ;  /* 0x00000018080c723c */ /* 0x048ff6000000180c */
[----:B------:R-:W-:Y:S11]  /*31d80*/  @!UPT UIADD3 URZ, URZ, URZ, URZ ;  /* 0x0000003f3f3ff290 */ /* 0x000ff6000fffe03f */
[----:B------:R-:W-:Y:S01]  /*31d90*/  @!UPT UIADD3 URZ, URZ, URZ, URZ ;  /* 0x0000003f3f3ff290 */ /* 0x000fe2000fffe03f */
[----:B------:R-:W-:Y:S01]  /*31da0*/  STL.64 [R1+0x1c0], R12 ;  /* 0x0001c00c01007387 */ /* 0x000fe20000100a00 */
[----:B------:R0:W-:Y:S03]  /*31db0*/  STL.64 [R1+0x1c8], R14 ;  /* 0x0001c80e01007387 */ /* 0x0001e60000100a00 */
[----:B0-----:R-:W3:Y:S01]  /*31dc0*/  LDL.LU.64 R14, [R1+0x45f8] ;  /* 0x0045f800010e7983 */ /* 0x001ee20000300a00 */
[----:B------:R-:W3:Y:S02]  /*31dd0*/  LDL.LU.64 R12, [R1+0x45f0] ;  /* 0x0045f000010c7983 */ /* 0x000ee40000300a00 */
[----:B---3--:R-:W-:Y:S01]  /*31de0*/  HMMA.16816.F32 R8, R8, R4, R12 ;  /* 0x000000040808723c */ /* 0x008fe2000000180c */
[----:B------:R-:W2:Y:S01]  /*31df0*/  LDL.LU.64 R14, [R1+0x45e8] ;  /* 0x0045e800010e7983 */ /* 0x000ea20000300a00 */
[----:B------:R-:W2:Y:S11]  /*31e00*/  LDL.LU.64 R12, [R1+0x45e0] ;  /* 0x0045e000010c7983 */ /* 0x000eb60000300a00 */
[----:B------:R-:W-:Y:S10]  /*31e10*/  @!UPT UIADD3 URZ, URZ, URZ, URZ ;  /* 0x0000003f3f3ff290 */ /* 0x000ff4000fffe03f */
[----:B------:R-:W-:Y:S01]  /*31e20*/  STL.64 [R1+0xa0], R8 ;  /* 0x0000a00801007387 */ /* 0x000fe20000100a00 */
[----:B------:R0:W-:Y:S03]  /*31e30*/  STL.64 [R1+0xa8], R10 ;  /* 0x0000a80a01007387 */ /* 0x0001e60000100a00 */
[----:B0-----:R-:W3:Y:S04]  /*31e40*/  LDL R10, [R1+0x88] ;  /* 0x00008800010a7983 */ /* 0x001ee80000100800 */
[----:B------:R-:W3:Y:S01]  /*31e50*/  LDL R11, [R1+0x8c] ;  /* 0x00008c00010b7983 */ /* 0x000ee20000100800 */
[----:B--2---:R-:W-:Y:S03]  /*31e60*/  HMMA.16816.F32 R16, R12, R16, R20 ;  /* 0x000000100c10723c */ /* 0x004fe60000001814 */
[----:B------:R-:W2:Y:S01]  /*31e70*/  LDL.LU.64 R22, [R1+0x45d8] ;  /* 0x0045d80001167983 */ /* 0x000ea20000300a00 */
[----:B------:R-:W2:Y:S11]  /*31e80*/  LDL.LU.64 R20, [R1+0x45d0] ;  /* 0x0045d00001147983 */ /* 0x000eb60000300a00 */
[----:B------:R-:W-:Y:S08]  /*31e90*/  @!UPT UIADD3 URZ, URZ, URZ, URZ ;  /* 0x0000003f3f3ff290 */ /* 0x000ff0000fffe03f */
[----:B------:R-:W-:Y:S01]  /*31ea0*/  STL.64 [R1+0x1b0], R16 ;  /* 0x0001b01001007387 */ /* 0x000fe20000100a00 */
[----:B------:R0:W-:Y:S03]  /*31eb0*/  STL.64 [R1+0x1b8], R18 ;  /* 0x0001b81201007387 */ /* 0x0001e60000100a00 */
[----:B0-----:R-:W4:Y:S01]  /*31ec0*/  LDL.LU.64 R18, [R1+0x45c8] ;  /* 0x0045c80001127983 */ /* 0x001f220000300a00 */
[----:B------:R-:W4:Y:S01]  /*31ed0*/  LDL.LU.64 R16, [R1+0x45c0] ;  /* 0x0045c00001107983 */ /* 0x000f220000300a00 */
[----:B------:R-:W-:Y:S01]  /*31ee0*/  MOV R8, R7 ;  /* 0x0000000700087202 */ /* 0x000fe20000000f00 */
[----:B------:R-:W-:-:S07]  /*31ef0*/  IMAD.MOV.U32 R9, RZ, RZ, R6 ;  /* 0x000000ffff097224 */ /* 0x000fce00078e0006 */
[C---:B----4-:R-:W-:Y:S11]  /*31f00*/  HMMA.16816.F32 R16, R12.reuse, R8, R16 ;  /* 0x000000080c10723c */ /* 0x050ff60000001810 */
        /* <DEDUP_REMOVED lines=15> */
[----:B------:R-:W2:Y:S11]  /*32000*/  LDL.LU.64 R16, [R1+0x4590] ;  /* 0x0045900001107983 */ /* 0x000eb60000300a00 */
[----:B------:R-:W-:Y:S10]  /*32010*/  @!UPT UIADD3 URZ, URZ, URZ, URZ ;  /* 0x0000003f3f3ff290 */ /* 0x000ff4000fffe03f */
[----:B------:R0:W-:Y:S01]  /*32020*/  STL.64 [R1+0x180], R12 ;  /* 0x0001800c01007387 */ /* 0x0001e20000100a00 */
[----:B------:R1:W-:Y:S03]  /*32030*/  STL.64 [R1+0x188], R14 ;  /* 0x0001880e01007387 */ /* 0x0003e60000100a00 */
[----:B0-----:R-:W2:Y:S01]  /*32040*/  LDL.LU.64 R12, [R1+0x90] ;  /* 0x00009000010c7983 */ /* 0x001ea20000300a00 */
[----:B-1----:R-:W4:Y:S01]  /*32050*/  LDL.64 R14, [R1+0x98] ;  /* 0x00009800010e7983 */ /* 0x002f220000100a00 */
        /* <DEDUP_REMOVED lines=22> */
[----:B--2---:R-:W-:Y:S01]  /*321c0*/  HMMA.16816.F32 R4, R16, R4, R24 ;  /* 0x000000041004723c */ /* 0x004fe20000001818 */
[----:B------:R-:W3:Y:S11]  /*321d0*/  LDL.LU R16, [R1+0x10] ;  /* 0x0000100001107983 */ /* 0x000ef60000300800 */
[----:B------:R-:W-:Y:S11]  /*321e0*/  @!UPT UIADD3 URZ, URZ, URZ, URZ ;  /* 0x0000003f3f3ff290 */ /* 0x000ff6000fffe03f */
[----:B------:R-:W-:Y:S01]  /*321f0*/  STL.64 [R1+0x140], R4 ;  /* 0x0001400401007387 */ /* 0x000fe20000100a00 */
[----:B------:R-:W-:Y:S02]  /*32200*/  STL.64 [R1+0x148], R6 ;  /* 0x0001480601007387 */ /* 0x000fe40000100a00 */
[----:B------:R-:W0:Y:S04]  /*32210*/  LDSM.16.MT88.4 R4, [R29+0x26800] ;  /* 0x026800001d04783b */ /* 0x000e280000004200 */
[----:B------:R-:W3:Y:S01]  /*32220*/  LDL.LU R17, [R1+0x14] ;  /* 0x0000140001117983 */ /* 0x000ee20000300800 */
[----:B------:R-:W3:Y:S01]  /*32230*/  LDL.LU R18, [R1+0x18] ;  /* 0x0000180001127983 */ /* 0x000ee20000300800 */
[----:B------:R-:W3:Y:S02]  /*32240*/  LDL.LU R19, [R1+0x1c] ;  /* 0x00001c0001137983 */ /* 0x000ee40000300800 */
[----:B------:R-:W2:Y:S01]  /*32250*/  LDL R27, [R1+0x1ef8] ;  /* 0x001ef800011b7983 */ /* 0x000ea20000100800 */
[----:B0-----:R0:W-:Y:S01]  /*32260*/  STL.64 [R1+0x4538], R6 ;  /* 0x0045380601007387 */ /* 0x0011e20000100a00 */
[----:B------:R1:W-:Y:S03]  /*32270*/  STL.64 [R1+0x4530], R4 ;  /* 0x0045300401007387 */ /* 0x0003e60000100a00 */
[----:B0-----:R-:W2:Y:S04]  /*32280*/  LDL R6, [R1+0x8] ;  /* 0x0000080001067983 */ /* 0x001ea80000100800 */
[----:B-1----:R-:W2:Y:S04]  /*32290*/  LDL R4, [R1] ;  /* 0x0000000001047983 */ /* 0x002ea80000100800 */
[----:B------:R-:W2:Y:S01]  /*322a0*/  LDL R5, [R1+0x4] ;  /* 0x0000040001057983 */ /* 0x000ea20000100800 */
[----:B------:R-:W-:-:S02]  /*322b0*/  MOV R7, R28 ;  /* 0x0000001c00077202 */ /* 0x000fc40000000f00 */
[----:B----4-:R-:W-:Y:S01]  /*322c0*/  MOV R25, R14 ;  /* 0x0000000e00197202 */ /* 0x010fe20000000f00 */
[----:B------:R-:W-:Y:S01]  /*322d0*/  IMAD.MOV.U32 R24, RZ, RZ, R15 ;  /* 0x000000ffff187224 */ /* 0x000fe200078e000f */
[----:B------:R-:W4:Y:S03]  /*322e0*/  LDL.LU R28, [R1+0x454c] ;  /* 0x00454c00011c7983 */ /* 0x000f260000300800 */
[----:B--2---:R-:W-:Y:S01]  /*322f0*/  HMMA.16816.F32 R4, R4, R14, R20 ;  /* 0x0000000e0404723c */ /* 0x004fe20000001814 */
[----:B------:R-:W0:Y:S04]  /*32300*/  LDSM.16.MT88.4 R12, [R27+0x26800] ;  /* 0x026800001b0c783b */ /* 0x000e280000004200 */
[----:B------:R-:W-:Y:S11]  /*32310*/  LDSM.16.MT88.4 R20, [R3+0x27000] ;  /* 0x027000000314783b */ /* 0x000ff60000004200 */
[----:B------:R-:W-:Y:S07]  /*32320*/  @!UPT UIADD3 URZ, URZ, URZ, URZ ;  /* 0x0000003f3f3ff290 */ /* 0x000fee000fffe03f */
[----:B------:R-:W-:Y:S01]  /*32330*/  STL.64 [R1+0x130], R4 ;  /* 0x0001300401007387 */ /* 0x000fe20000100a00 */
[----:B------:R-:W-:Y:S02]  /*32340*/  STL.64 [R1+0x138], R6 ;  /* 0x0001380601007387 */ /* 0x000fe40000100a00 */
[----:B------:R-:W-:Y:S02]  /*32350*/  STL [R1+0x4548], R27 ;  /* 0x0045481b01007387 */ /* 0x000fe40000100800 */
[----:B------:R1:W-:Y:S02]  /*32360*/  STL.64 [R1+0x4540], R24 ;  /* 0x0045401801007387 */ /* 0x0003e40000100a00 */
[----:B-1----:R-:W3:Y:S01]  /*32370*/  LDL.LU.64 R24, [R1] ;  /* 0x0000000001187983 */ /* 0x002ee20000300a00 */
[----:B------:R-:W3:Y:S02]  /*32380*/  LDL.LU.64 R26, [R1+0x8] ;  /* 0x00000800011a7983 */ /* 0x000ee40000300a00 */
[----:B0-----:R0:W-:Y:S02]  /*32390*/  STL.64 [R1+0x44f8], R14 ;  /* 0x0044f80e01007387 */ /* 0x0011e40000100a00 */
[----:B0-----:R-:W2:Y:S01]  /*323a0*/  LDL R15, [R1+0x1ef4] ;  /* 0x001ef400010f7983 */ /* 0x001ea20000100800 */
[----:B------:R-:W-:Y:S01]  /*323b0*/  STL.64 [R1+0x44f0], R12 ;  /* 0x0044f00c01007387 */ /* 0x000fe20000100a00 */
[----:B---3--:R-:W-:Y:S02]  /*323c0*/  HMMA.16816.F32 R4, R24, R10, R16 ;  /* 0x0000000a1804723c */ /* 0x008fe40000001810 */
[----:B--2---:R-:W0:Y:S04]  /*323d0*/  LDSM.16.MT88.4 R8, [R15+0x26800] ;  /* 0x026800000f08783b */ /* 0x004e280000004200 */
[----:B------:R-:W-:Y:S02]  /*323e0*/  STL [R1+0x4500], R15 ;  /* 0x0045000f01007387 */ /* 0x000fe40000100800 */
[----:B----4-:R-:W-:Y:S11]  /*323f0*/  LDSM.16.M88.4 R12, [R28+0x8180] ;  /* 0x008180001c0c783b */ /* 0x010ff60000000200 */
[----:B------:R-:W-:Y:S04]  /*32400*/  @!UPT UIADD3 URZ, URZ, URZ, URZ ;  /* 0x0000003f3f3ff290 */ /* 0x000fe8000fffe03f */
[----:B------:R-:W-:Y:S01]  /*32410*/  STL.64 [R1+0x120], R4 ;  /* 0x0001200401007387 */ /* 0x000fe20000100a00 */
[----:B------:R-:W-:Y:S02]  /*32420*/  STL.64 [R1+0x128], R6 ;  /* 0x0001280601007387 */ /* 0x000fe40000100a00 */
[----:B------:R-:W1:Y:S01]  /*32430*/  LDSM.16.M88.4 R4, [R28+0x180] ;  /* 0x000180001c04783b */ /* 0x000e620000000200 */
[----:B0-----:R-:W-:Y:S03]  /*32440*/  STL.64 [R1+0x44d0], R10 ;  /* 0x0044d00a01007387 */ /* 0x001fe60000100a00 */
[----:B------:R-:W-:Y:S02]  /*32450*/  STL.64 [R1+0x44c8], R8 ;  /* 0x0044c80801007387 */ /* 0x000fe40000100a00 */
[----:B------:R0:W-:Y:S02]  /*32460*/  STL.64 [R1+0x4468], R22 ;  /* 0x0044681601007387 */ /* 0x0001e40000100a00 */
[----:B------:R-:W-:Y:S01]  /*32470*/  STL.64 [R1+0x4460], R20 ;  /* 0x0044601401007387 */ /* 0x000fe20000100a00 */
[----:B------:R-:W2:Y:S04]  /*32480*/  LDSM.16.M88.4 R8, [R28+0x10180] ;  /* 0x010180001c08783b */ /* 0x000ea80000000200 */
[----:B0-----:R-:W3:Y:S01]  /*32490*/  LDL.LU R22, [R1+0x68] ;  /* 0x0000680001167983 */ /* 0x001ee20000300800 */
[----:B------:R-:W3:Y:S02]  /*324a0*/  LDL.LU R23, [R1+0x6c] ;  /* 0x00006c0001177983 */ /* 0x000ee40000300800 */
[----:B------:R-:W4:Y:S02]  /*324b0*/  LDL.LU R16, [R1+0x1a0] ;  /* 0x0001a00001107983 */ /* 0x000f240000300800 */
[----:B------:R-:W4:Y:S01]  /*324c0*/  LDL.LU R17, [R1+0x1a4] ;  /* 0x0001a40001117983 */ /* 0x000f220000300800 */
[----:B------:R-:W-:Y:S01]  /*324d0*/  STL [R1+0x43dc], R3 ;  /* 0x0043dc0301007387 */ /* 0x000fe20000100800 */
[----:B-1----:R-:W-:Y:S02]  /*324e0*/  STL.64 [R1+0x50], R4 ;  /* 0x0000500401007387 */ /* 0x002fe40000100a00 */
[----:B------:R-:W-:Y:S02]  /*324f0*/  STL.64 [R1+0x58], R6 ;  /* 0x0000580601007387 */ /* 0x000fe40000100a00 */
[----:B------:R-:W0:Y:S04]  /*32500*/  LDSM.16.M88.4 R4, [R28+0x18180] ;  /* 0x018180001c04783b */ /* 0x000e280000000200 */
[----:B------:R-:W-:Y:S01]  /*32510*/  STL.64 [R1+0x40], R12 ;  /* 0x0000400c01007387 */ /* 0x000fe20000100a00 */
[----:B------:R-:W-:Y:S01]  /*32520*/  STL.64 [R1+0x48], R14 ;  /* 0x0000480e01007387 */ /* 0x000fe20000100a00 */
[----:B------:R-:W-:-:S02]  /*32530*/  MOV R18, R2 ;  /* 0x0000000200127202 */ /* 0x000fc40000000f00 */
[----:B------:R-:W-:Y:S01]  /*32540*/  MOV R19, R0 ;  /* 0x0000000000137202 */ /* 0x000fe20000000f00 */
[----:B--2---:R-:W-:Y:S01]  /*32550*/  STL.64 [R1+0x30], R8 ;  /* 0x0000300801007387 */ /* 0x004fe20000100a00 */
[----:B------:R-:W-:Y:S03]  /*32560*/  STL.64 [R1+0x38], R10 ;  /* 0x0000380a01007387 */ /* 0x000fe60000100a00 */
[----:B0-----:R0:W-:Y:S01]  /*32570*/  STL.64 [R1+0x20], R4 ;  /* 0x0000200401007387 */ /* 0x0011e20000100a00 */
[----:B------:R-:W-:Y:S01]  /*32580*/  IMAD.MOV.U32 R2, RZ, RZ, R6 ;  /* 0x000000ffff027224 */ /* 0x000fe200078e0006 */
[----:B------:R-:W-:Y:S02]  /*32590*/  MOV R0, R7 ;  /* 0x0000000700007202 */ /* 0x000fe40000000f00 */
[----:B0-----:R-:W3:Y:S01]  /*325a0*/  LDL.LU R4, [R1+0x190] ;  /* 0x0001900001047983 */ /* 0x001ee20000300800 */
[----:B------:R-:W3:Y:S02]  /*325b0*/  LDL.LU R5, [R1+0x194] ;  /* 0x0001940001057983 */ /* 0x000ee40000300800 */
[----:B------:R-:W3:Y:S02]  /*325c0*/  LDL.LU R6, [R1+0x198] ;  /* 0x0001980001067983 */ /* 0x000ee40000300800 */
[----:B------:R-:W3:Y:S01]  /*325d0*/  LDL.LU R7, [R1+0x19c] ;  /* 0x00019c0001077983 */ /* 0x000ee20000300800 */
[----:B------:R-:W2:Y:S01]  /*325e0*/  LDL.LU R8, [R1+0x1c0] ;  /* 0x0001c00001087983 */ /* 0x000ea20000300800 */
        /* <DEDUP_REMOVED lines=9> */
[----:B------:R-:W2:Y:S01]  /*32680*/  LDL.LU R12, [R1+0xa0] ;  /* 0x0000a000010c7983 */ /* 0x000ea20000300800 */
[----:B------:R-:W2:Y:S02]  /*32690*/  LDL.LU R13, [R1+0xa4] ;  /* 0x0000a400010d7983 */ /* 0x000ea40000300800 */
[----:B------:R-:W2:Y:S02]  /*326a0*/  LDL.LU R14, [R1+0xa8] ;  /* 0x0000a800010e7983 */ /* 0x000ea40000300800 */
[----:B------:R-:W2:Y:S02]  /*326b0*/  LDL.LU R15, [R1+0xac] ;  /* 0x0000ac00010f7983 */ /* 0x000ea40000300800 */
[----:B--2---:R0:W-:Y:S01]  /*326c0*/  STL.64 [R1+0x4510], R14 ;  /* 0x0045100e01007387 */ /* 0x0041e20000100a00 */
[----:B------:R1:W-:Y:S03]  /*326d0*/  STL.64 [R1+0x4508], R12 ;  /* 0x0045080c01007387 */ /* 0x0003e60000100a00 */
[----:B0-----:R-:W4:Y:S01]  /*326e0*/  LDL.LU.64 R14, [R1+0x78] ;  /* 0x00007800010e7983 */ /* 0x001f220000300a00 */
[----:B------:R-:W-:Y:S02]  /*326f0*/  STL [R1+0x439c], R2 ;  /* 0x00439c0201007387 */ /* 0x000fe40000100800 */
[----:B------:R0:W-:Y:S02]  /*32700*/  STL [R1+0x4398], R0 ;  /* 0x0043980001007387 */ /* 0x0001e40000100800 */
[----:B------:R2:W-:Y:S01]  /*32710*/  STL [R1+0x402c], R28 ;  /* 0x00402c1c01007387 */ /* 0x0005e20000100800 */
[----:B-1----:R-:W-:Y:S01]  /*32720*/  MOV R12, R24 ;  /* 0x00000018000c7202 */ /* 0x002fe20000000f00 */
[----:B------:R-:W-:Y:S01]  /*32730*/  IMAD.MOV.U32 R3, RZ, RZ, R25 ;  /* 0x000000ffff037224 */ /* 0x000fe200078e0019 */
[----:B0-----:R-:W-:-:S02]  /*32740*/  MOV R0, R27 ;  /* 0x0000001b00007202 */ /* 0x001fc40000000f00 */
[----:B------:R-:W-:Y:S01]  /*32750*/  MOV R2, R26 ;  /* 0x0000001a00027202 */ /* 0x000fe20000000f00 */
[----:B----4-:R-:W-:Y:S01]  /*32760*/  HMMA.16816.F32 R16, R24, R14, R16 ;  /* 0x0000000e1810723c */ /* 0x010fe20000001810 */
[----:B------:R-:W4:Y:S01]  /*32770*/  LDL.LU R27, [R1+0x4548] ;  /* 0x00454800011b7983 */ /* 0x000f220000300800 */
[----:B------:R-:W4:Y:S11]  /*32780*/  LDL.LU.64 R24, [R1+0x4540] ;  /* 0x0045400001187983 */ /* 0x000f360000300a00 */
[----:B------:R-:W-:Y:S10]  /*32790*/  @!UPT UIADD3 URZ, URZ, URZ, URZ ;  /* 0x0000003f3f3ff290 */ /* 0x000ff4000fffe03f */
[----:B------:R-:W-:Y:S01]  /*327a0*/  STL.64 [R1+0x110], R16 ;  /* 0x0001101001007387 */ /* 0x000fe20000100a00 */
[----:B------:R-:W-:Y:S02]  /*327b0*/  STL [R1+0x118], R18 ;  /* 0x0001181201007387 */ /* 0x000fe40000100800 */
[----:B--2---:R-:W-:Y:S02]  /*327c0*/  IMAD.MOV.U32 R28, RZ, RZ, R19 ;  /* 0x000000ffff1c7224 */ /* 0x004fe400078e0013 */
[----:B------:R-:W0:Y:S04]  /*327d0*/  LDSM.16.MT88.4 R16, [R29+0x27000] ;  /* 0x027000001d10783b */ /* 0x000e280000004200 */
[----:B------:R-:W-:Y:S04]  /*327e0*/  STL [R1+0x44e0], R28 ;  /* 0x0044e01c01007387 */ /* 0x000fe80000100800 */
[----:B0-----:R0:W-:Y:S01]  /*327f0*/  STL.64 [R1+0x4428], R18 ;  /* 0x0044281201007387 */ /* 0x0011e20000100a00 */
[----:B------:R1:W-:Y:S02]  /*32800*/  STL.64 [R1+0x4420], R16 ;  /* 0x0044201001007387 */ /* 0x0003e40000100a00 */
[----:B------:R-:W-:Y:S02]  /*32810*/  STL [R1+0x43c8], R29 ;  /* 0x0043c81d01007387 */ /* 0x000fe40000100800 */
[----:B0-----:R-:W-:Y:S01]  /*32820*/  IMAD.MOV.U32 R18, RZ, RZ, R2 ;  /* 0x000000ffff127224 */ /* 0x001fe200078e0002 */
[----:B-1----:R-:W-:-:S02]  /*32830*/  MOV R16, R12 ;  /* 0x0000000c00107202 */ /* 0x002fc40000000f00 */
[----:B------:R-:W-:Y:S02]  /*32840*/  MOV R17, R3 ;  /* 0x0000000300117202 */ /* 0x000fe40000000f00 */
[----:B------:R-:W-:-:S07]  /*32850*/  MOV R19, R0 ;  /* 0x0000000000137202 */ /* 0x000fce0000000f00 */
[----:B---3--:R-:W-:Y:S01]  /*32860*/  HMMA.16816.F32 R16, R16, R22, R4 ;  /* 0x000000161010723c */ /* 0x008fe20000001804 */
[----:B------:R-:W2:Y:S01]  /*32870*/  LDL.LU.64 R6, [R1+0x4538] ;  /* 0x0045380001067983 */ /* 0x000ea20000300a00 */
[----:B------:R-:W2:Y:S02]  /*32880*/  LDL.LU.64 R4, [R1+0x4530] ;  /* 0x0045300001047983 */ /* 0x000ea40000300a00 */
[----:B------:R0:W-:Y:S02]  /*32890*/  STL.64 [R1+0x4518], R22 ;  /* 0x0045181601007387 */ /* 0x0001e40000100a00 */
[----:B------:R-:W3:Y:S01]  /*328a0*/  LDL.LU R20, [R1+0x1d0] ;  /* 0x0001d00001147983 */ /* 0x000ee20000300800 */
[----:B------:R-:W3:Y:S04]  /*328b0*/  LDL.LU R21, [R1+0x1d4] ;  /* 0x0001d40001157983 */ /* 0x000ee80000300800 */
[----:B0-----:R-:W3:Y:S01]  /*328c0*/  LDL.LU R22, [R1+0x1d8] ;  /* 0x0001d80001167983 */ /* 0x001ee20000300800 */
[----:B------:R-:W3:Y:S11]  /*328d0*/  LDL.LU R23, [R1+0x1dc] ;  /* 0x0001dc0001177983 */ /* 0x000ef60000300800 */
[----:B------:R4:W-:Y:S01]  /*328e0*/  STL.64 [R1+0x4438], R18 ;  /* 0x0044381201007387 */ /* 0x0009e20000100a00 */
[----:B------:R-:W-:Y:S01]  /*328f0*/  STL.64 [R1+0x4430], R16 ;  /* 0x0044301001007387 */ /* 0x000fe20000100a00 */
[----:B----4-:R-:W-:Y:S01]  /*32900*/  MOV R18, R25 ;  /* 0x0000001900127202 */ /* 0x010fe20000000f00 */
[----:B------:R-:W-:-:S02]  /*32910*/  IMAD.MOV.U32 R19, RZ, RZ, R24 ;  /* 0x000000ffff137224 */ /* 0x000fc400078e0018 */
[----:B------:R-:W0:Y:S04]  /*32920*/  LDSM.16.MT88.4 R24, [R27+0x27000] ;  /* 0x027000001b18783b */ /* 0x000e280000004200 */
[----:B0-----:R-:W-:Y:S01]  /*32930*/  STL [R1+0x43d8], R24 ;  /* 0x0043d81801007387 */ /* 0x001fe20000100800 */
[----:B------:R-:W-:Y:S02]  /*32940*/  STL [R1+0x43d4], R25 ;  /* 0x0043d41901007387 */ /* 0x000fe40000100800 */
[----:B------:R-:W-:Y:S02]  /*32950*/  STL [R1+0x43d0], R26 ;  /* 0x0043d01a01007387 */ /* 0x000fe40000100800 */
[----:B------:R0:W-:Y:S02]  /*32960*/  STL [R1+0x43cc], R27 ;  /* 0x0043cc1b01007387 */ /* 0x0001e40000100800 */
[----:B0-----:R-:W3:Y:S01]  /*32970*/  LDL.LU.64 R26, [R1+0x88] ;  /* 0x00008800011a7983 */ /* 0x001ee20000300a00 */
[C---:B--2---:R-:W-:Y:S03]  /*32980*/  HMMA.16816.F32 R16, R4.reuse, R18, R8 ;  /* 0x000000120410723c */ /* 0x044fe60000001808 */
[----:B------:R-:W2:Y:S01]  /*32990*/  LDL.LU.64 R10, [R1+0x4528] ;  /* 0x00452800010a7983 */ /* 0x000ea20000300a00 */
[----:B------:R-:W2:Y:S11]  /*329a0*/  LDL.LU.64 R8, [R1+0x4520] ;  /* 0x0045200001087983 */ /* 0x000eb60000300a00 */
[----:B------:R-:W-:Y:S08]  /*329b0*/  @!UPT UIADD3 URZ, URZ, URZ, URZ ;  /* 0x0000003f3f3ff290 */ /* 0x000ff0000fffe03f */
[----:B------:R-:W-:Y:S01]  /*329c0*/  STL.64 [R1+0xd0], R16 ;  /* 0x0000d01001007387 */ /* 0x000fe20000100a00 */
[----:B------:R3:W-:Y:S01]  /*329d0*/  STL [R1+0xd8], R18 ;  /* 0x0000d81201007387 */ /* 0x0007e20000100800 */
[----:B------:R-:W-:Y:S02]  /*329e0*/  MOV R29, R19 ;  /* 0x00000013001d7202 */ /* 0x000fe40000000f00 */
[C---:B---3--:R-:W-:Y:S08]  /*329f0*/  HMMA.16816.F32 R16, R4.reuse, R26, R20 ;  /* 0x0000001a0410723c */ /* 0x048ff00000001814 */
[----:B--2---:R-:W-:Y:S11]  /*32a00*/  HMMA.16816.F32 R20, R4, R14, R8 ;  /* 0x0000000e0414723c */ /* 0x004ff60000001808 */
[----:B------:R-:W-:Y:S04]  /*32a10*/  @!UPT UIADD3 URZ, URZ, URZ, URZ ;  /* 0x0000003f3f3ff290 */ /* 0x000fe8000fffe03f */
[----:B------:R-:W-:Y:S01]  /*32a20*/  STL.64 [R1+0xc0], R16 ;  /* 0x0000c01001007387 */ /* 0x000fe20000100a00 */
[----:B------:R-:W-:Y:S02]  /*32a30*/  STL [R1+0xc8], R18 ;  /* 0x0000c81201007387 */ /* 0x000fe40000100800 */
[----:B------:R0:W-:Y:S01]  /*32a40*/  STL.64 [R1+0x44e8], R26 ;  /* 0x0044e81a01007387 */ /* 0x0001e20000100a00 */
[----:B------:R-:W-:Y:S02]  /*32a50*/  MOV R11, R14 ;  /* 0x0000000e000b7202 */ /* 0x000fe40000000f00 */
[----:B------:R-:W-:Y:S01]  /*32a60*/  MOV R10, R15 ;  /* 0x0000000f000a7202 */ /* 0x000fe20000000f00 */
[----:B0-----:R-:W2:Y:S02]  /*32a70*/  LDL.LU.64 R26, [R1+0x98] ;  /* 0x00009800011a7983 */ /* 0x001ea40000300a00 */
[----:B------:R-:W-:Y:S01]  /*32a80*/  MOV R9, R22 ;  /* 0x0000001600097202 */ /* 0x000fe20000000f00 */
[----:B------:R-:W-:-:S02]  /*32a90*/  IMAD.MOV.U32 R8, RZ, RZ, R23 ;  /* 0x000000ffff087224 */ /* 0x000fc400078e0017 */
[----:B------:R-:W3:Y:S01]  /*32aa0*/  LDL.LU.64 R22, [R1+0x4518] ;  /* 0x0045180001167983 */ /* 0x000ee20000300a00 */
[----:B------:R-:W3:Y:S02]  /*32ab0*/  LDL.LU.64 R14, [R1+0x4510] ;  /* 0x00451000010e7983 */ /* 0x000ee40000300a00 */
[----:B------:R-:W3:Y:S02]  /*32ac0*/  LDL.LU.64 R12, [R1+0x4508] ;  /* 0x00450800010c7983 */ /* 0x000ee40000300a00 */
[----:B---3--:R-:W-:Y:S01]  /*32ad0*/  HMMA.16816.F32 R4, R4, R22, R12 ;  /* 0x000000160404723c */ /* 0x008fe2000000180c */
[----:B------:R-:W3:Y:S01]  /*32ae0*/  LDL.LU R15, [R1+0x4500] ;  /* 0x00450000010f7983 */ /* 0x000ee20000300800 */
[----:B------:R-:W-:Y:S02]  /*32af0*/  IMAD.MOV.U32 R17, RZ, RZ, R20 ;  /* 0x000000ffff117224 */ /* 0x000fe400078e0014 */
[----:B------:R0:W-:Y:S01]  /*32b00*/  STL.64 [R1+0x44d8], R22 ;  /* 0x0044d81601007387 */ /* 0x0001e20000100a00 */
[----:B------:R-:W-:Y:S01]  /*32b10*/  MOV R16, R21 ;  /* 0x0000001500107202 */ /* 0x000fe20000000f00 */
[----:B------:R-:W4:Y:S01]  /*32b20*/  LDL.LU R20, [R1+0x100] ;  /* 0x0001000001147983 */ /* 0x000f220000300800 */
[----:B------:R-:W4:Y:S03]  /*32b30*/  LDL.LU R21, [R1+0x104] ;  /* 0x0001040001157983 */ /* 0x000f260000300800 */
[----:B0-----:R-:W4:Y:S01]  /*32b40*/  LDL.LU R22, [R1+0x108] ;  /* 0x0001080001167983 */ /* 0x001f220000300800 */
[----:B------:R-:W4:Y:S11]  /*32b50*/  LDL.LU R23, [R1+0x10c] ;  /* 0x00010c0001177983 */ /* 0x000f360000300800 */
[----:B------:R-:W-:Y:S01]  /*32b60*/  @!UPT UIADD3 URZ, URZ, URZ, URZ ;  /* 0x0000003f3f3ff290 */ /* 0x000fe2000fffe03f */
[----:B------:R-:W-:Y:S01]  /*32b70*/  STL.64 [R1+0x43e8], R6 ;  /* 0x0043e80601007387 */ /* 0x000fe20000100a00 */
[----:B------:R0:W-:Y:S03]  /*32b80*/  STL.64 [R1+0x43e0], R4 ;  /* 0x0043e00401007387 */ /* 0x0001e60000100a00 */
[----:B0-----:R-:W2:Y:S01]  /*32b90*/  LDL.LU R4, [R1+0x1b0] ;  /* 0x0001b00001047983 */ /* 0x001ea20000300800 */
[----:B------:R-:W2:Y:S02]  /*32ba0*/  LDL.LU R5, [R1+0x1b4] ;  /* 0x0001b40001057983 */ /* 0x000ea40000300800 */
[----:B------:R-:W2:Y:S02]  /*32bb0*/  LDL.LU R6, [R1+0x1b8] ;  /* 0x0001b80001067983 */ /* 0x000ea40000300800 */
[----:B------:R-:W2:Y:S01]  /*32bc0*/  LDL.LU R7, [R1+0x1bc] ;  /* 0x0001bc0001077983 */ /* 0x000ea20000300800 */
[----:B---3--:R-:W0:Y:S04]  /*32bd0*/  LDSM.16.MT88.4 R12, [R15+0x27000] ;  /* 0x027000000f0c783b */ /* 0x008e280000004200 */
[----:B0-----:R-:W-:Y:S01]  /*32be0*/  STL.64 [R1], R12 ;  /* 0x0000000c01007387 */ /* 0x001fe20000100a00 */
[----:B------:R0:W-:Y:S03]  /*32bf0*/  STL.64 [R1+0x8], R14 ;  /* 0x0000080e01007387 */ /* 0x0001e60000100a00 */
[----:B0-----:R-:W3:Y:S01]  /*32c00*/  LDL.LU.64 R14, [R1+0x44f8] ;  /* 0x0044f800010e7983 */ /* 0x001ee20000300a00 */
[----:B------:R-:W3:Y:S02]  /*32c10*/  LDL.LU.64 R12, [R1+0x44f0] ;  /* 0x0044f000010c7983 */ /* 0x000ee40000300a00 */
[----:B--2---:R-:W-:Y:S01]  /*32c20*/  IMAD.MOV.U32 R2, RZ, RZ, R26 ;  /* 0x000000ffff027224 */ /* 0x004fe200078e001a */
[----:B------:R-:W-:Y:S01]  /*32c30*/  MOV R0, R27 ;  /* 0x0000001b00007202 */ /* 0x000fe20000000f00 */
[----:B---3--:R-:W-:Y:S01]  /*32c40*/  HMMA.16816.F32 R4, R12, R26, R4 ;  /* 0x0000001a0c04723c */ /* 0x008fe20000001804 */
[----:B------:R-:W4:Y:S11]  /*32c50*/  LDL.LU.64 R26, [R1+0x44e8] ;  /* 0x0044e800011a7983 */ /* 0x000f360000300a00 */
[----:B------:R-:W-:Y:S11]  /*32c60*/  @!UPT UIADD3 URZ, URZ, URZ, URZ ;  /* 0x0000003f3f3ff290 */ /* 0x000ff6000fffe03f */
[----:B------:R0:W-:Y:S01]  /*32c70*/  STL.64 [R1+0xa0], R4 ;  /* 0x0000a00401007387 */ /* 0x0001e20000100a00 */
[----:B------:R1:W-:Y:S02]  /*32c80*/  STL [R1+0xa8], R6 ;  /* 0x0000a80601007387 */ /* 0x0003e40000100800 */
[----:B0-----:R-:W-:Y:S01]  /*32c90*/  IMAD.MOV.U32 R4, RZ, RZ, R17 ;  /* 0x000000ffff047224 */ /* 0x001fe200078e0011 */
[----:B------:R-:W-:Y:S02]  /*32ca0*/  MOV R5, R16 ;  /* 0x0000001000057202 */ /* 0x000fe40000000f00 */
[----:B------:R-:W2:Y:S01]  /*32cb0*/  LDL.64 R16, [R1+0x30] ;  /* 0x0000300001107983 */ /* 0x000ea20000100a00 */
[----:B------:R-:W-:Y:S02]  /*32cc0*/  MOV R3, R7 ;  /* 0x0000000700037202 */ /* 0x000fe40000000f00 */
[----:B-1----:R-:W-:Y:S01]  /*32cd0*/  MOV R6, R9 ;  /* 0x0000000900067202 */ /* 0x002fe20000000f00 */
[----:B------:R-:W-:Y:S01]  /*32ce0*/  IMAD.MOV.U32 R7, RZ, RZ, R8 ;  /* 0x000000ffff077224 */ /* 0x000fe200078e0008 */
[----:B--2---:R-:W-:Y:S04]  /*32cf0*/  STL.64 [R1+0x4450], R16 ;  /* 0x0044501001007387 */ /* 0x004fe80000100a00 */
[----:B------:R-:W-:Y:S02]  /*32d00*/  STL.64 [R1+0x43f8], R6 ;  /* 0x0043f80601007387 */ /* 0x000fe40000100a00 */
[----:B------:R0:W-:Y:S02]  /*32d10*/  STL.64 [R1+0x43f0], R4 ;  /* 0x0043f00401007387 */ /* 0x0001e40000100a00 */
[----:B0-----:R-:W2:Y:S01]  /*32d20*/  LDL.LU.64 R4, [R1+0x40] ;  /* 0x0000400001047983 */ /* 0x001ea20000300a00 */
[----:B------:R-:W-:-:S03]  /*32d30*/  MOV R28, R19 ;  /* 0x00000013001c7202 */ /* 0x000fc60000000f00 */
[----:B--2---:R0:W-:Y:S01]  /*32d40*/  STL.64 [R1+0x4458], R4 ;  /* 0x0044580401007387 */ /* 0x0041e20000100a00 */
[----:B------:R-:W2:Y:S02]  /*32d50*/  LDL.LU R16, [R1+0x120] ;  /* 0x0001200001107983 */ /* 0x000ea40000300800 */
[----:B------:R-:W2:Y:S02]  /*32d60*/  LDL.LU R17, [R1+0x124] ;  /* 0x0001240001117983 */ /* 0x000ea40000300800 */
[----:B------:R-:W3:Y:S01]  /*32d70*/  LDL.LU R18, [R1+0x128] ;  /* 0x0001280001127983 */ /* 0x000ee20000300800 */
[----:B------:R-:W3:Y:S04]  /*32d80*/  LDL.LU R19, [R1+0x12c] ;  /* 0x00012c0001137983 */ /* 0x000ee80000300800 */
[----:B---3--:R-:W-:Y:S01]  /*32d90*/  STL.64 [R1+0x4478], R18 ;  /* 0x0044781201007387 */ /* 0x008fe20000100a00 */
[----:B--2---:R1:W-:Y:S02]  /*32da0*/  STL.64 [R1+0x4470], R16 ;  /* 0x0044701001007387 */ /* 0x0043e40000100a00 */
[----:B0-----:R-:W2:Y:S02]  /*32db0*/  LDL.LU R4, [R1+0x130] ;  /* 0x0001300001047983 */ /* 0x001ea40000300800 */
[----:B------:R-:W2:Y:S01]  /*32dc0*/  LDL.LU R5, [R1+0x134] ;  /* 0x0001340001057983 */ /* 0x000ea20000300800 */
[----:B------:R-:W3:Y:S01]  /*32dd0*/  LDL.LU R6, [R1+0x138] ;  /* 0x0001380001067983 */ /* 0x000ee20000300800 */
[----:B------:R-:W3:Y:S03]  /*32de0*/  LDL.LU R7, [R1+0x13c] ;  /* 0x00013c0001077983 */ /* 0x000ee60000300800 */
[----:B---3--:R-:W-:Y:S01]  /*32df0*/  STL.64 [R1+0x4488], R6 ;  /* 0x0044880601007387 */ /* 0x008fe20000100a00 */
[----:B--2---:R-:W-:Y:S02]  /*32e00*/  STL.64 [R1+0x4480], R4 ;  /* 0x0044800401007387 */ /* 0x004fe40000100a00 */
[----:B-1----:R-:W2:Y:S02]  /*32e10*/  LDL.LU R16, [R1+0x140] ;  /* 0x0001400001107983 */ /* 0x002ea40000300800 */
[----:B------:R-:W2:Y:S01]  /*32e20*/  LDL.LU R17, [R1+0x144] ;  /* 0x0001440001117983 */ /* 0x000ea20000300800 */
[----:B------:R-:W3:Y:S01]  /*32e30*/  LDL.LU R18, [R1+0x148] ;  /* 0x0001480001127983 */ /* 0x000ee20000300800 */
[----:B------:R-:W3:Y:S01]  /*32e40*/  LDL.LU R19, [R1+0x14c] ;  /* 0x00014c0001137983 */ /* 0x000ee20000300800 */
[----:B----4-:R-:W-:Y:S02]  /*32e50*/  HMMA.16816.F32 R20, R12, R26, R20 ;  /* 0x0000001a0c14723c */ /* 0x010fe40000001814 */
[----:B---3--:R-:W-:Y:S01]  /*32e60*/  STL.64 [R1+0x4498], R18 ;  /* 0x0044981201007387 */ /* 0x008fe20000100a00 */
[----:B--2---:R0:W-:Y:S03]  /*32e70*/  STL.64 [R1+0x4490], R16 ;  /* 0x0044901001007387 */ /* 0x0041e60000100a00 */
[----:B0-----:R-:W2:Y:S01]  /*32e80*/  LDL.LU R16, [R1+0x150] ;  /* 0x0001500001107983 */ /* 0x001ea20000300800 */
[----:B------:R-:W2:Y:S02]  /*32e90*/  LDL.LU R17, [R1+0x154] ;  /* 0x0001540001117983 */ /* 0x000ea40000300800 */
[----:B------:R-:W3:Y:S02]  /*32ea0*/  LDL.LU R18, [R1+0x158] ;  /* 0x0001580001127983 */ /* 0x000ee40000300800 */
[----:B------:R-:W3:Y:S01]  /*32eb0*/  LDL.LU R19, [R1+0x15c] ;  /* 0x00015c0001137983 */ /* 0x000ee20000300800 */
[----:B------:R-:W-:-:S02]  /*32ec0*/  MOV R9, R26 ;  /* 0x0000001a00097202 */ /* 0x000fc40000000f00 */
[----:B------:R-:W-:-:S10]  /*32ed0*/  MOV R8, R27 ;  /* 0x0000001b00087202 */ /* 0x000fd40000000f00 */
[----:B------:R-:W-:Y:S01]  /*32ee0*/  IMAD.MOV.U32 R24, RZ, RZ, R20 ;  /* 0x000000ffff187224 */ /* 0x000fe200078e0014 */
[----:B------:R-:W-:Y:S02]  /*32ef0*/  MOV R25, R21 ;  /* 0x0000001500197202 */ /* 0x000fe40000000f00 */
[----:B------:R-:W-:Y:S01]  /*32f00*/  MOV R26, R22 ;  /* 0x00000016001a7202 */ /* 0x000fe20000000f00 */
[----:B------:R-:W-:Y:S01]  /*32f10*/  IMAD.MOV.U32 R27, RZ, RZ, R23 ;  /* 0x000000ffff1b7224 */ /* 0x000fe200078e0017 */
[----:B------:R-:W-:Y:S02]  /*32f20*/  MOV R7, R10 ;  /* 0x0000000a00077202 */ /* 0x000fe40000000f00 */
[----:B------:R-:W-:Y:S01]  /*32f30*/  MOV R6, R11 ;  /* 0x0000000b00067202 */ /* 0x000fe20000000f00 */
        /* <DEDUP_REMOVED lines=8> */
[----:B------:R-:W3:Y:S01]  /*32fc0*/  LDL.LU R8, [R1+0x180] ;  /* 0x0001800001087983 */ /* 0x000ee20000300800 */
[----:B------:R-:W3:Y:S02]  /*32fd0*/  LDL.LU R9, [R1+0x184] ;  /* 0x0001840001097983 */ /* 0x000ee40000300800 */
[----:B------:R-:W3:Y:S02]  /*32fe0*/  LDL.LU R10, [R1+0x188] ;  /* 0x00018800010a7983 */ /* 0x000ee40000300800 */
[----:B------:R-:W3:Y:S01]  /*32ff0*/  LDL.LU R11, [R1+0x18c] ;  /* 0x00018c00010b7983 */ /* 0x000ee20000300800 */
[----:B------:R0:W-:Y:S01]  /*33000*/  STL.64 [R1+0x44c0], R18 ;  /* 0x0044c01201007387 */ /* 0x0001e20000100a00 */
[----:B-1----:R-:W4:Y:S02]  /*33010*/  LDL.LU R16, [R1+0x170] ;  /* 0x0001700001107983 */ /* 0x002f240000300800 */
[----:B------:R-:W4:Y:S01]  /*33020*/  LDL.LU R17, [R1+0x174] ;  /* 0x0001740001117983 */ /* 0x000f220000300800 */
[----:B0-----:R-:W4:Y:S01]  /*33030*/  LDL.LU R18, [R1+0x178] ;  /* 0x0001780001127983 */ /* 0x001f220000300800 */
[----:B------:R-:W4:Y:S02]  /*33040*/  LDL.LU R19, [R1+0x17c] ;  /* 0x00017c0001137983 */ /* 0x000f240000300800 */
[----:B------:R-:W-:Y:S02]  /*33050*/  STL.64 [R1+0x4408], R26 ;  /* 0x0044081a01007387 */ /* 0x000fe40000100a00 */
[----:B------:R0:W-:Y:S02]  /*33060*/  STL.64 [R1+0x4400], R24 ;  /* 0x0044001801007387 */ /* 0x0001e40000100a00 */
[----:B0-----:R-:W2:Y:S01]  /*33070*/  LDL.LU R24, [R1+0xc0] ;  /* 0x0000c00001187983 */ /* 0x001ea20000300800 */
[----:B------:R-:W2:Y:S02]  /*33080*/  LDL.LU R25, [R1+0xc4] ;  /* 0x0000c40001197983 */ /* 0x000ea40000300800 */
[----:B------:R-:W2:Y:S01]  /*33090*/  LDL.LU R26, [R1+0xc8] ;  /* 0x0000c800011a7983 */ /* 0x000ea20000300800 */
[----:B------:R-:W-:-:S02]  /*330a0*/  MOV R27, R28 ;  /* 0x0000001c001b7202 */ /* 0x000fc40000000f00 */
[----:B------:R-:W3:Y:S04]  /*330b0*/  LDL.LU R28, [R1+0x44e0] ;  /* 0x0044e000011c7983 */ /* 0x000ee80000300800 */
[----:B--2---:R-:W-:Y:S01]  /*330c0*/  STL.64 [R1+0x4418], R26 ;  /* 0x0044181a01007387 */ /* 0x004fe20000100a00 */
[----:B------:R0:W-:Y:S03]  /*330d0*/  STL.64 [R1+0x4410], R24 ;  /* 0x0044101801007387 */ /* 0x0001e60000100a00 */
[----:B0-----:R-:W2:Y:S01]  /*330e0*/  LDL.LU R24, [R1+0xd0] ;  /* 0x0000d00001187983 */ /* 0x001ea20000300800 */
[----:B------:R-:W2:Y:S02]  /*330f0*/  LDL.LU R25, [R1+0xd4] ;  /* 0x0000d40001197983 */ /* 0x000ea40000300800 */
[----:B------:R-:W2:Y:S02]  /*33100*/  LDL.LU R26, [R1+0xd8] ;  /* 0x0000d800011a7983 */ /* 0x000ea40000300800 */
[----:B------:R-:W-:Y:S01]  /*33110*/  IMAD.MOV.U32 R27, RZ, RZ, R29 ;  /* 0x000000ffff1b7224 */ /* 0x000fe200078e001d */
[C---:B------:R-:W-:Y:S04]  /*33120*/  HMMA.16816.F32 R20, R12.reuse, R6, R20 ;  /* 0x000000060c14723c */ /* 0x040fe80000001814 */
[----:B--2---:R-:W-:Y:S01]  /*33130*/  STL.64 [R1+0x4448], R26 ;  /* 0x0044481a01007387 */ /* 0x004fe20000100a00 */
[----:B------:R0:W-:Y:S03]  /*33140*/  STL.64 [R1+0x4440], R24 ;  /* 0x0044401801007387 */ /* 0x0001e60000100a00 */
[----:B0-----:R-:W2:Y:S01]  /*33150*/  LDL.LU R24, [R1+0x110] ;  /* 0x0001100001187983 */ /* 0x001ea20000300800 */
[----:B------:R-:W2:Y:S02]  /*33160*/  LDL.LU R25, [R1+0x114] ;  /* 0x0001140001197983 */ /* 0x000ea40000300800 */
[----:B------:R-:W2:Y:S01]  /*33170*/  LDL.LU R26, [R1+0x118] ;  /* 0x00011800011a7983 */ /* 0x000ea20000300800 */
[----:B---3--:R-:W-:Y:S11]  /*33180*/  MOV R27, R28 ;  /* 0x0000001c001b7202 */ /* 0x008ff60000000f00 */
[----:B------:R-:W-:Y:S01]  /*33190*/  @!UPT UIADD3 URZ, URZ, URZ, URZ ;  /* 0x0000003f3f3ff290 */ /* 0x000fe2000fffe03f */
[----:B------:R-:W-:Y:S01]  /*331a0*/  MOV R29, R23 ;  /* 0x00000017001d7202 */ /* 0x000fe20000000f00 */
[----:B--2---:R-:W-:Y:S01]  /*331b0*/  STL.64 [R1+0x44b8], R26 ;  /* 0x0044b81a01007387 */ /* 0x004fe20000100a00 */
[----:B------:R0:W-:Y:S03]  /*331c0*/  STL.64 [R1+0x44b0], R24 ;  /* 0x0044b01801007387 */ /* 0x0001e60000100a00 */
[----:B0-----:R-:W2:Y:S01]  /*331d0*/  LDL.LU R24, [R1+0x160] ;  /* 0x0001600001187983 */ /* 0x001ea20000300800 */
[----:B------:R-:W2:Y:S02]  /*331e0*/  LDL.LU R25, [R1+0x164] ;  /* 0x0001640001197983 */ /* 0x000ea40000300800 */
[----:B------:R-:W2:Y:S02]  /*331f0*/  LDL.LU R26, [R1+0x168] ;  /* 0x00016800011a7983 */ /* 0x000ea40000300800 */
[----:B------:R-:W2:Y:S01]  /*33200*/  LDL.LU R27, [R1+0x16c] ;  /* 0x00016c00011b7983 */ /* 0x000ea20000300800 */
[----:B------:R-:W-:Y:S01]  /*33210*/  STL.64 [R1+0xf0], R20 ;  /* 0x0000f01401007387 */ /* 0x000fe20000100a00 */
[----:B------:R0:W-:Y:S03]  /*33220*/  STL [R1+0xf8], R22 ;  /* 0x0000f81601007387 */ /* 0x0001e60000100800 */
[----:B0-----:R-:W3:Y:S02]  /*33230*/  LDL.LU.64 R22, [R1+0x44d8] ;  /* 0x0044d80001167983 */ /* 0x001ee40000300a00 */
[----:B---3--:R-:W-:Y:S02]  /*33240*/  HMMA.16816.F32 R12, R12, R22, R8 ;  /* 0x000000160c0c723c */ /* 0x008fe40000001808 */
[----:B------:R-:W4:Y:S01]  /*33250*/  LDL.LU.64 R10, [R1+0x44d0] ;  /* 0x0044d000010a7983 */ /* 0x000f220000300a00 */
[----:B------:R-:W4:Y:S11]  /*33260*/  LDL.LU.64 R8, [R1+0x44c8] ;  /* 0x0044c80001087983 */ /* 0x000f360000300a00 */
[----:B------:R-:W-:Y:S09]  /*33270*/  @!UPT UIADD3 URZ, URZ, URZ, URZ ;  /* 0x0000003f3f3ff290 */ /* 0x000ff2000fffe03f */
[----:B------:R-:W-:Y:S01]  /*33280*/  STL.64 [R1+0x10], R12 ;  /* 0x0000100c01007387 */ /* 0x000fe20000100a00 */
[----:B------:R0:W-:Y:S02]  /*33290*/  STL.64 [R1+0x18], R14 ;  /* 0x0000180e01007387 */ /* 0x0001e40000100a00 */
[----:B0-----:R-:W-:Y:S01]  /*332a0*/  IMAD.MOV.U32 R14, RZ, RZ, R2 ;  /* 0x000000ffff0e7224 */ /* 0x001fe200078e0002 */
[----:B------:R-:W-:-:S07]  /*332b0*/  MOV R15, R0 ;  /* 0x00000000000f7202 */ /* 0x000fce0000000f00 */
[C---:B----4-:R-:W-:Y:S01]  /*332c0*/  HMMA.16816.F32 R12, R8.reuse, R14, R16 ;  /* 0x0000000e080c723c */ /* 0x050fe20000001810 */
[----:B------:R-:W2:Y:S11]  /*332d0*/  LDL.LU.64 R18, [R1+0x44c0] ;  /* 0x0044c00001127983 */ /* 0x000eb60000300a00 */
[----:B------:R-:W-:Y:S11]  /*332e0*/  @!UPT UIADD3 URZ, URZ, URZ, URZ ;  /* 0x0000003f3f3ff290 */ /* 0x000ff6000fffe03f */
[----:B------:R-:W-:Y:S01]  /*332f0*/  STL.64 [R1+0x43a8], R14 ;  /* 0x0043a80e01007387 */ /* 0x000fe20000100a00 */
[----:B------:R0:W-:Y:S03]  /*33300*/  STL.64 [R1+0x43a0], R12 ;  /* 0x0043a00c01007387 */ /* 0x0001e60000100a00 */
[----:B0-----:R-:W3:Y:S01]  /*33310*/  LDL.LU.64 R12, [R1+0x20] ;  /* 0x00002000010c7983 */ /* 0x001ee20000300a00 */
[C---:B--2---:R-:W-:Y:S03]  /*33320*/  HMMA.16816.F32 R16, R8.reuse, R18, R24 ;  /* 0x000000120810723c */ /* 0x044fe60000001818 */
[----:B------:R-:W2:Y:S01]  /*33330*/  LDL.LU.64 R26, [R1+0x44b8] ;  /* 0x0044b800011a7983 */ /* 0x000ea20000300a00 */
[----:B------:R-:W2:Y:S11]  /*33340*/  LDL.LU.64 R24, [R1+0x44b0] ;  /* 0x0044b00001187983 */ /* 0x000eb60000300a00 */
[----:B------:R-:W-:Y:S08]  /*33350*/  @!UPT UIADD3 URZ, URZ, URZ, URZ ;  /* 0x0000003f3f3ff290 */ /* 0x000ff0000fffe03f */
[----:B------:R-:W-:Y:S01]  /*33360*/  STL.64 [R1+0x80], R16 ;  /* 0x0000801001007387 */ /* 0x000fe20000100a00 */
[----:B------:R0:W-:Y:S03]  /*33370*/  STL.64 [R1+0x88], R18 ;  /* 0x0000881201007387 */ /* 0x0001e60000100a00 */
[----:B0-----:R-:W4:Y:S01]  /*33380*/  LDL.LU.64 R18, [R1+0x44a8] ;  /* 0x0044a80001127983 */ /* 0x001f220000300a00 */
[----:B------:R-:W4:Y:S02]  /*33390*/  LDL.LU.64 R16, [R1+0x44a0] ;  /* 0x0044a00001107983 */ /* 0x000f240000300a00 */
[C---:B----4-:R-:W-:Y:S01]  /*333a0*/  HMMA.16816.F32 R4, R8.reuse, R6, R16 ;  /* 0x000000060804723c */ /* 0x050fe20000001810 */
[----:B------:R-:W4:Y:S01]  /*333b0*/  LDL.LU.64 R18, [R1+0x4498] ;  /* 0x0044980001127983 */ /* 0x000f220000300a00 */
[----:B------:R-:W4:Y:S11]  /*333c0*/  LDL.LU.64 R16, [R1+0x4490] ;  /* 0x0044900001107983 */ /* 0x000f360000300a00 */
[----:B------:R-:W-:Y:S10]  /*333d0*/  @!UPT UIADD3 URZ, URZ, URZ, URZ ;  /* 0x0000003f3f3ff290 */ /* 0x000ff4000fffe03f */
[----:B------:R0:W-:Y:S01]  /*333e0*/  STL [R1+0x1e0], R4 ;  /* 0x0001e00401007387 */ /* 0x0001e20000100800 */
[----:B------:R-:W-:Y:S01]  /*333f0*/  IMAD.MOV.U32 R0, RZ, RZ, R6 ;  /* 0x000000ffff007224 */ /* 0x000fe200078e0006 */
[----:B------:R-:W-:Y:S02]  /*33400*/  MOV R28, R7 ;  /* 0x00000007001c7202 */ /* 0x000fe40000000f00 */
[----:B------:R-:W-:Y:S01]  /*33410*/  MOV R2, R5 ;  /* 0x0000000500027202 */ /* 0x000fe20000000f00 */
[----:B------:R-:W2:Y:S04]  /*33420*/  LDL.LU.64 R6, [R1+0x4488] ;  /* 0x0044880001067983 */ /* 0x000ea80000300a00 */
[----:B0-----:R-:W2:Y:S01]  /*33430*/  LDL.LU.64 R4, [R1+0x4480] ;  /* 0x0044800001047983 */ /* 0x001ea20000300a00 */
[----:B----4-:R-:W-:Y:S03]  /*33440*/  HMMA.16816.F32 R8, R8, R22, R16 ;  /* 0x000000160808723c */ /* 0x010fe60000001810 */
[----:B------:R-:W4:Y:S01]  /*33450*/  LDL.LU.64 R18, [R1+0x4478] ;  /* 0x0044780001127983 */ /* 0x000f220000300a00 */
[----:B------:R-:W4:Y:S02]  /*33460*/  LDL.LU.64 R16, [R1+0x4470] ;  /* 0x0044700001107983 */ /* 0x000f240000300a00 */
[----:B------:R-:W2:Y:S02]  /*33470*/  LDL.LU.64 R22, [R1+0x4468] ;  /* 0x0044680001167983 */ /* 0x000ea40000300a00 */
[----:B------:R-:W2:Y:S11]  /*33480*/  LDL.LU.64 R20, [R1+0x4460] ;  /* 0x0044600001147983 */ /* 0x000eb60000300a00 */
[----:B------:R-:W-:Y:S04]  /*33490*/  @!UPT UIADD3 URZ, URZ, URZ, URZ ;  /* 0x0000003f3f3ff290 */ /* 0x000fe8000fffe03f */
[----:B------:R0:W-:Y:S01]  /*334a0*/  STL.64 [R1+0x1d0], R8 ;  /* 0x0001d00801007387 */ /* 0x0001e20000100a00 */
[----:B------:R-:W-:Y:S03]  /*334b0*/  STL.64 [R1+0x1d8], R10 ;  /* 0x0001d80a01007387 */ /* 0x000fe60000100a00 */
[----:B0-----:R-:W2:Y:S01]  /*334c0*/  LDL.LU R8, [R1+0x50] ;  /* 0x0000500001087983 */ /* 0x001ea20000300800 */
[----:B------:R-:W2:Y:S02]  /*334d0*/  LDL.LU R9, [R1+0x54] ;  /* 0x0000540001097983 */ /* 0x000ea40000300800 */
[C---:B--2---:R-:W-:Y:S11]  /*334e0*/  HMMA.16816.F32 R4, R20.reuse, R8, R4 ;  /* 0x000000081404723c */ /* 0x044ff60000001804 */
[----:B------:R-:W-:Y:S11]  /*334f0*/  @!UPT UIADD3 URZ, URZ, URZ, URZ ;  /* 0x0000003f3f3ff290 */ /* 0x000ff6000fffe03f */
[----:B------:R-:W-:Y:S01]  /*33500*/  @!UPT UIADD3 URZ, URZ, URZ, URZ ;  /* 0x0000003f3f3ff290 */ /* 0x000fe2000fffe03f */
[----:B------:R0:W-:Y:S01]  /*33510*/  STL.64 [R1+0x1c0], R4 ;  /* 0x0001c00401007387 */ /* 0x0001e20000100a00 */
[----:B------:R-:W-:Y:S03]  /*33520*/  STL.64 [R1+0x1c8], R6 ;  /* 0x0001c80601007387 */ /* 0x000fe60000100a00 */
[----:B0-----:R-:W4:Y:S02]  /*33530*/  LDL.LU.64 R4, [R1+0x4458] ;  /* 0x0044580001047983 */ /* 0x001f240000300a00 */
[C---:B----4-:R-:W-:Y:S11]  /*33540*/  HMMA.16816.F32 R16, R20.reuse, R4, R16 ;  /* 0x000000041410723c */ /* 0x050ff60000001810 */
[----:B------:R-:W-:Y:S11]  /*33550*/  @!UPT UIADD3 URZ, URZ, URZ, URZ ;  /* 0x0000003f3f3ff290 */ /* 0x000ff6000fffe03f */
[----:B------:R-:W-:Y:S01]  /*33560*/  @!UPT UIADD3 URZ, URZ, URZ, URZ ;  /* 0x0000003f3f3ff290 */ /* 0x000fe2000fffe03f */
[----:B------:R0:W-:Y:S01]  /*33570*/  STL.64 [R1+0x1b0], R16 ;  /* 0x0001b01001007387 */ /* 0x0001e20000100a00 */
[----:B------:R-:W-:Y:S03]  /*33580*/  STL.64 [R1+0x1b8], R18 ;  /* 0x0001b81201007387 */ /* 0x000fe60000100a00 */
[----:B0-----:R-:W2:Y:S02]  /*33590*/  LDL.LU.64 R16, [R1+0x4450] ;  /* 0x0044500001107983 */ /* 0x001ea40000300a00 */
[C---:B--2---:R-:W-:Y:S01]  /*335a0*/  HMMA.16816.F32 R24, R20.reuse, R16, R24 ;  /* 0x000000101418723c */ /* 0x044fe20000001818 */
[----:B------:R-:W-:Y:S01]  /*335b0*/  MOV R7, R16 ;  /* 0x0000001000077202 */ /* 0x000fe20000000f00 */
[----:B------:R-:W-:Y:S11]  /*335c0*/  IMAD.MOV.U32 R6, RZ, RZ, R17 ;  /* 0x000000ffff067224 */ /* 0x000ff600078e0011 */
[----:B------:R-:W-:Y:S10]  /*335d0*/  @!UPT UIADD3 URZ, URZ, URZ, URZ ;  /* 0x0000003f3f3ff290 */ /* 0x000ff4000fffe03f */
[----:B------:R-:W-:Y:S01]  /*335e0*/  STL.64 [R1+0x1a0], R24 ;  /* 0x0001a01801007387 */ /* 0x000fe20000100a00 */
[----:B------:R0:W-:Y:S03]  /*335f0*/  STL.64 [R1+0x1a8], R26 ;  /* 0x0001a81a01007387 */ /* 0x0001e60000100a00 */
[----:B0-----:R-:W2:Y:S01]  /*33600*/  LDL.LU.64 R26, [R1+0x4448] ;  /* 0x00444800011a7983 */ /* 0x001ea20000300a00 */
[----:B------:R-:W2:Y:S02]  /*33610*/  LDL.LU.64 R24, [R1+0x4440] ;  /* 0x0044400001187983 */ /* 0x000ea40000300a00 */
[----:B------:R-:W3:Y:S02]  /*33620*/  LDL.LU.64 R18, [R1+0x4438] ;  /* 0x0044380001127983 */ /* 0x000ee40000300a00 */
[----:B------:R-:W3:Y:S02]  /*33630*/  LDL.LU.64 R16, [R1+0x4430] ;  /* 0x0044300001107983 */ /* 0x000ee40000300a00 */
[----:B---3--:R-:W-:Y:S01]  /*33640*/  HMMA.16816.F32 R20, R20, R12, R16 ;  /* 0x0000000c1414723c */ /* 0x008fe20000001810 */
[----:B------:R-:W2:Y:S01]  /*33650*/  LDL.LU.64 R18, [R1+0x4428] ;  /* 0x0044280001127983 */ /* 0x000ea20000300a00 */
[----:B------:R-:W2:Y:S11]  /*33660*/  LDL.LU.64 R16, [R1+0x4420] ;  /* 0x0044200001107983 */ /* 0x000eb60000300a00 */
[----:B------:R-:W-:Y:S10]  /*33670*/  @!UPT UIADD3 URZ, URZ, URZ, URZ ;  /* 0x0000003f3f3ff290 */ /* 0x000ff4000fffe03f */
        /* <DEDUP_REMOVED lines=19> */
[----:B------:R-:W3:Y:S02]  /*337b0*/  LDL.LU.64 R24, [R1+0x4400] ;  /* 0x0044000001187983 */ /* 0x000ee40000300a00 */
[----:B------:R-:W4:Y:S02]  /*337c0*/  LDL.LU.64 R6, [R1+0x43f8] ;  /* 0x0043f80001067983 */ /* 0x000f240000300a00 */
[----:B------:R-:W4:Y:S02]  /*337d0*/  LDL.LU.64 R4, [R1+0x43f0] ;  /* 0x0043f00001047983 */ /* 0x000f240000300a00 */
[C---:B----4-:R-:W-:Y:S01]  /*337e0*/  HMMA.16816.F32 R20, R16.reuse, R20, R4 ;  /* 0x000000141014723c */ /* 0x050fe20000001804 */
[----:B------:R-:W4:Y:S01]  /*337f0*/  LDL.LU.64 R6, [R1+0x43e8] ;  /* 0x0043e80001067983 */ /* 0x000f220000300a00 */
[----:B------:R-:W4:Y:S06]  /*33800*/  LDL.LU.64 R4, [R1+0x43e0] ;  /* 0x0043e00001047983 */ /* 0x000f2c0000300a00 */
[----:B----4-:R-:W-:Y:S01]  /*33810*/  HMMA.16816.F32 R16, R16, R12, R4 ;  /* 0x0000000c1010723c */ /* 0x010fe20000001804 */
[----:B------:R-:W4:Y:S11]  /*33820*/  LDL.LU R4, [R1+0xa0] ;  /* 0x0000a00001047983 */ /* 0x000f360000300800 */
[----:B------:R-:W-:Y:S03]  /*33830*/  @!UPT UIADD3 URZ, URZ, URZ, URZ ;  /* 0x0000003f3f3ff290 */ /* 0x000fe6000fffe03f */
[----:B------:R-:W-:Y:S02]  /*33840*/  STL.64 [R1+0x160], R20 ;  /* 0x0001601401007387 */ /* 0x000fe40000100a00 */
[----:B------:R-:W-:Y:S01]  /*33850*/  STL.64 [R1+0x168], R22 ;  /* 0x0001681601007387 */ /* 0x000fe20000100a00 */
[----:B------:R-:W-:-:S05]  /*33860*/  MOV R7, R3 ;  /* 0x0000000300077202 */ /* 0x000fca0000000f00 */
[----:B------:R-:W-:Y:S01]  /*33870*/  STL.64 [R1+0x150], R16 ;  /* 0x0001501001007387 */ /* 0x000fe20000100a00 */
[----:B------:R-:W-:Y:S02]  /*33880*/  STL.64 [R1+0x158], R18 ;  /* 0x0001581201007387 */ /* 0x000fe40000100a00 */
[----:B------:R-:W4:Y:S02]  /*33890*/  LDL.LU R5, [R1+0xa4] ;  /* 0x0000a40001057983 */ /* 0x000f240000300800 */
[----:B------:R-:W4:Y:S01]  /*338a0*/  LDL.LU R6, [R1+0xa8] ;  /* 0x0000a80001067983 */ /* 0x000f220000300800 */
[----:B------:R-:W3:Y:S01]  /*338b0*/  LDL.LU R3, [R1+0x43dc] ;  /* 0x0043dc0001037983 */ /* 0x000ee20000300800 */
[----:B------:R0:W-:Y:S03]  /*338c0*/  STL.64 [R1+0x43b8], R12 ;  /* 0x0043b80c01007387 */ /* 0x0001e60000100a00 */
[----:B0-----:R-:W4:Y:S01]  /*338d0*/  LDL.LU.64 R12, [R1+0x30] ;  /* 0x00003000010c7983 */ /* 0x001f220000300a00 */
[----:B--2---:R-:W-:Y:S01]  /*338e0*/  MOV R14, R26 ;  /* 0x0000001a000e7202 */ /* 0x004fe20000000f00 */
[----:B------:R-:W-:-:S02]  /*338f0*/  IMAD.MOV.U32 R15, RZ, RZ, R27 ;  /* 0x000000ffff0f7224 */ /* 0x000fc400078e001b */
[----:B---3--:R-:W0:Y:S04]  /*33900*/  LDSM.16.MT88.4 R20, [R3+0x27800] ;  /* 0x027800000314783b */ /* 0x008e280000004200 */
[----:B----4-:R1:W-:Y:S02]  /*33910*/  STL.64 [R1+0x43c0], R12 ;  /* 0x0043c00c01007387 */ /* 0x0103e40000100a00 */
[----:B-1----:R-:W-:Y:S01]  /*33920*/  IMAD.MOV.U32 R12, RZ, RZ, R24 ;  /* 0x000000ffff0c7224 */ /* 0x002fe200078e0018 */
[----:B------:R-:W-:Y:S01]  /*33930*/  MOV R13, R25 ;  /* 0x00000019000d7202 */ /* 0x000fe20000000f00 */
[----:B------:R-:W2:Y:S01]  /*33940*/  LDL.LU R24, [R1+0x43d8] ;  /* 0x0043d80001187983 */ /* 0x000ea20000300800 */
[----:B------:R-:W2:Y:S02]  /*33950*/  LDL.LU R25, [R1+0x43d4] ;  /* 0x0043d40001197983 */ /* 0x000ea40000300800 */
[----:B------:R-:W2:Y:S02]  /*33960*/  LDL.LU R26, [R1+0x43d0] ;  /* 0x0043d000011a7983 */ /* 0x000ea40000300800 */
[----:B------:R-:W2:Y:S01]  /*33970*/  LDL.LU R27, [R1+0x43cc] ;  /* 0x0043cc00011b7983 */ /* 0x000ea20000300800 */
[----:B------:R-:W3:Y:S04]  /*33980*/  LDL R19, [R1+0x1ef4] ;  /* 0x001ef40001137983 */ /* 0x000ee80000100800 */
[----:B0-----:R-:W-:Y:S01]  /*33990*/  STL.64 [R1+0x4388], R22 ;  /* 0x0043881601007387 */ /* 0x001fe20000100a00 */
[----:B------:R0:W-:Y:S03]  /*339a0*/  STL.64 [R1+0x4380], R20 ;  /* 0x0043801401007387 */ /* 0x0001e60000100a00 */
[----:B0-----:R-:W4:Y:S01]  /*339b0*/  LDL.LU R20, [R1+0xf0] ;  /* 0x0000f00001147983 */ /* 0x001f220000300800 */
[----:B------:R-:W4:Y:S02]  /*339c0*/  LDL.LU R21, [R1+0xf4] ;  /* 0x0000f40001157983 */ /* 0x000f240000300800 */
[----:B------:R-:W4:Y:S02]  /*339d0*/  LDL.LU R22, [R1+0xf8] ;  /* 0x0000f80001167983 */ /* 0x000f240000300800 */
[----:B------:R-:W-:-:S02]  /*339e0*/  IMAD.MOV.U32 R23, RZ, RZ, R29 ;  /* 0x000000ffff177224 */ /* 0x000fc400078e001d */
[----:B------:R-:W3:Y:S01]  /*339f0*/  LDL.LU R29, [R1+0x43c8] ;  /* 0x0043c800011d7983 */ /* 0x000ee20000300800 */
[----:B------:R0:W-:Y:S01]  /*33a00*/  STL.64 [R1+0x43b0], R8 ;  /* 0x0043b00801007387 */ /* 0x0001e20000100a00 */
[----:B------:R-:W-:Y:S02]  /*33a10*/  MOV R16, R11 ;  /* 0x0000000b00107202 */ /* 0x000fe40000000f00 */
[----:B------:R-:W-:Y:S01]  /*33a20*/  MOV R17, R10 ;  /* 0x0000000a00117202 */ /* 0x000fe20000000f00 */
[C---:B--2---:R-:W-:Y:S01]  /*33a30*/  HMMA.16816.F32 R4, R24.reuse, R8, R4 ;  /* 0x000000081804723c */ /* 0x044fe20000001804 */
[----:B0-----:R-:W2:Y:S11]  /*33a40*/  LDL.LU R8, [R1+0x10] ;  /* 0x0000100001087983 */ /* 0x001eb60000300800 */
[----:B------:R-:W-:Y:S11]  /*33a50*/  @!UPT UIADD3 URZ, URZ, URZ, URZ ;  /* 0x0000003f3f3ff290 */ /* 0x000ff6000fffe03f */
[----:B------:R-:W-:Y:S01]  /*33a60*/  STL.64 [R1+0x140], R4 ;  /* 0x0001400401007387 */ /* 0x000fe20000100a00 */
[----:B------:R-:W-:Y:S01]  /*33a70*/  STL.64 [R1+0x148], R6 ;  /* 0x0001480601007387 */ /* 0x000fe20000100a00 */
[C---:B------:R-:W-:Y:S01]  /*33a80*/  HMMA.16816.F32 R12, R24.reuse, R16, R12 ;  /* 0x00000010180c723c */ /* 0x040fe2000000180c */
[----:B------:R-:W2:Y:S01]  /*33a90*/  LDL.LU R9, [R1+0x14] ;  /* 0x0000140001097983 */ /* 0x000ea20000300800 */
[----:B------:R-:W2:Y:S04]  /*33aa0*/  LDL.LU R10, [R1+0x18] ;  /* 0x00001800010a7983 */ /* 0x000ea80000300800 */
[----:B---3--:R-:W0:Y:S01]  /*33ab0*/  LDSM.16.MT88.4 R4, [R29+0x27800] ;  /* 0x027800001d04783b */ /* 0x008e220000004200 */
[----:B------:R-:W2:Y:S03]  /*33ac0*/  LDL.LU R11, [R1+0x1c] ;  /* 0x00001c00010b7983 */ /* 0x000ea60000300800 */
[----:B0-----:R-:W-:Y:S01]  /*33ad0*/  STL.64 [R1+0x4350], R6 ;  /* 0x0043500601007387 */ /* 0x001fe20000100a00 */
[----:B------:R0:W-:Y:S03]  /*33ae0*/  STL.64 [R1+0x4348], R4 ;  /* 0x0043480401007387 */ /* 0x0001e60000100a00 */
[----:B0-----:R-:W3:Y:S01]  /*33af0*/  LDL.LU R4, [R1] ;  /* 0x0000000001047983 */ /* 0x001ee20000300800 */
[----:B------:R-:W3:Y:S02]  /*33b00*/  LDL.LU R5, [R1+0x4] ;  /* 0x0000040001057983 */ /* 0x000ee40000300800 */
[----:B------:R-:W3:Y:S02]  /*33b10*/  LDL.LU R6, [R1+0x8] ;  /* 0x0000080001067983 */ /* 0x000ee40000300800 */
[----:B------:R-:W3:Y:S04]  /*33b20*/  LDL.LU R7, [R1+0xc] ;  /* 0x00000c0001077983 */ /* 0x000ee80000300800 */
[----:B------:R0:W-:Y:S01]  /*33b30*/  STL.64 [R1+0x130], R12 ;  /* 0x0001300c01007387 */ /* 0x0001e20000100a00 */
[----:B------:R-:W-:Y:S03]  /*33b40*/  STL.64 [R1+0x138], R14 ;  /* 0x0001380e01007387 */ /* 0x000fe60000100a00 */
[----:B0-----:R-:W4:Y:S02]  /*33b50*/  LDL.LU.64 R12, [R1+0x43c0] ;  /* 0x0043c000010c7983 */ /* 0x001f240000300a00 */
[C---:B----4-:R-:W-:Y:S01]  /*33b60*/  HMMA.16816.F32 R20, R24.reuse, R12, R20 ;  /* 0x0000000c1814723c */ /* 0x050fe20000001814 */
[----:B------:R-:W-:Y:S11]  /*33b70*/  MOV R18, R13 ;  /* 0x0000000d00127202 */ /* 0x000ff60000000f00 */
[----:B------:R-:W-:Y:S11]  /*33b80*/  @!UPT UIADD3 URZ, URZ, URZ, URZ ;  /* 0x0000003f3f3ff290 */ /* 0x000ff6000fffe03f */
[----:B------:R-:W-:Y:S01]  /*33b90*/  STL.64 [R1+0x120], R20 ;  /* 0x0001201401007387 */ /* 0x000fe20000100a00 */
[----:B------:R0:W-:Y:S02]  /*33ba0*/  STL.64 [R1+0x128], R22 ;  /* 0x0001281601007387 */ /* 0x0001e40000100a00 */
[----:B0-----:R-:W-:Y:S02]  /*33bb0*/  MOV R22, R12 ;  /* 0x0000000c00167202 */ /* 0x001fe40000000f00 */
[----:B------:R-:W2:Y:S02]  /*33bc0*/  LDL.LU.64 R12, [R1+0x43b8] ;  /* 0x0043b800010c7983 */ /* 0x000ea40000300a00 */
[----:B--2---:R-:W-:Y:S02]  /*33bd0*/  HMMA.16816.F32 R24, R24, R12, R8 ;  /* 0x0000000c1818723c */ /* 0x004fe40000001808 */
[----:B------:R-:W3:Y:S01]  /*33be0*/  LDL.LU.64 R8, [R1+0x43b0] ;  /* 0x0043b00001087983 */ /* 0x000ee20000300a00 */
[----:B------:R-:W-:Y:S01]  /*33bf0*/  IMAD.MOV.U32 R21, RZ, RZ, R12 ;  /* 0x000000ffff157224 */ /* 0x000fe200078e000c */
[----:B------:R-:W-:Y:S11]  /*33c00*/  MOV R20, R13 ;  /* 0x0000000d00147202 */ /* 0x000ff60000000f00 */
[----:B------:R-:W-:Y:S08]  /*33c10*/  @!UPT UIADD3 URZ, URZ, URZ, URZ ;  /* 0x0000003f3f3ff290 */ /* 0x000ff0000fffe03f */
[----:B------:R-:W-:Y:S01]  /*33c20*/  STL.64 [R1+0x110], R24 ;  /* 0x0001101801007387 */ /* 0x000fe20000100a00 */
[----:B------:R0:W-:Y:S02]  /*33c30*/  STL.64 [R1+0x118], R26 ;  /* 0x0001181a01007387 */ /* 0x0001e40000100a00 */
[----:B------:R-:W3:Y:S02]  /*33c40*/  LDL.LU.64 R14, [R1+0x43a8] ;  /* 0x0043a800010e7983 */ /* 0x000ee40000300a00 */
[----:B------:R-:W3:Y:S01]  /*33c50*/  LDL.LU.64 R12, [R1+0x43a0] ;  /* 0x0043a000010c7983 */ /* 0x000ee20000300a00 */
[----:B------:R-:W2:Y:S04]  /*33c60*/  LDL R23, [R1+0x854] ;  /* 0x0008540001177983 */ /* 0x000ea80000100800 */
[----:B0-----:R-:W4:Y:S01]  /*33c70*/  LDL R27, [R1+0x1ef8] ;  /* 0x001ef800011b7983 */ /* 0x001f220000100800 */
[----:B---3--:R-:W-:Y:S03]  /*33c80*/  HMMA.16816.F32 R12, R4, R8, R12 ;  /* 0x00000008040c723c */ /* 0x008fe6000000180c */
[----:B----4-:R-:W0:Y:S04]  /*33c90*/  LDSM.16.MT88.4 R8, [R27+0x27800] ;  /* 0x027800001b08783b */ /* 0x010e280000004200 */
[----:B------:R-:W-:Y:S11]  /*33ca0*/  STL [R1+0x42f4], R27 ;  /* 0x0042f41b01007387 */ /* 0x000ff60000100800 */
[----:B------:R-:W-:Y:S05]  /*33cb0*/  @!UPT UIADD3 URZ, URZ, URZ, URZ ;  /* 0x0000003f3f3ff290 */ /* 0x000fea000fffe03f */
[----:B------:R-:W-:Y:S01]  /*33cc0*/  STL.64 [R1+0xf0], R12 ;  /* 0x0000f00c01007387 */ /* 0x000fe20000100a00 */
[----:B------:R-:W-:Y:S02]  /*33cd0*/  STL.64 [R1+0xf8], R14 ;  /* 0x0000f80e01007387 */ /* 0x000fe40000100a00 */
[----:B------:R-:W1:Y:S01]  /*33ce0*/  LDSM.16.MT88.4 R12, [R19+0x27800] ;  /* 0x02780000130c783b */ /* 0x000e620000004200 */
[----:B0-----:R0:W-:Y:S03]  /*33cf0*/  STL [R1+0x42cc], R8 ;  /* 0x0042cc0801007387 */ /* 0x0011e60000100800 */
[----:B------:R3:W-:Y:S02]  /*33d00*/  STL [R1+0x42c8], R9 ;  /* 0x0042c80901007387 */ /* 0x0007e40000100800 */
[----:B------:R-:W-:Y:S02]  /*33d10*/  STL [R1+0x42c4], R10 ;  /* 0x0042c40a01007387 */ /* 0x000fe40000100800 */
[----:B------:R-:W-:Y:S01]  /*33d20*/  STL [R1+0x42c0], R11 ;  /* 0x0042c00b01007387 */ /* 0x000fe20000100800 */
[----:B0-----:R-:W-:Y:S01]  /*33d30*/  MOV R8, R22 ;  /* 0x0000001600087202 */ /* 0x001fe20000000f00 */
[----:B---3--:R-:W-:-:S05]  /*33d40*/  IMAD.MOV.U32 R9, RZ, RZ, R18 ;  /* 0x000000ffff097224 */ /* 0x008fca00078e0012 */
[----:B------:R0:W-:Y:S04]  /*33d50*/  STL.64 [R1+0x4390], R8 ;  /* 0x0043900801007387 */ /* 0x0001e80000100a00 */
[----:B0-----:R-:W3:Y:S01]  /*33d60*/  LDL.LU R8, [R1+0x80] ;  /* 0x0000800001087983 */ /* 0x001ee20000300800 */
[----:B------:R-:W3:Y:S02]  /*33d70*/  LDL.LU R9, [R1+0x84] ;  /* 0x0000840001097983 */ /* 0x000ee40000300800 */
[----:B------:R-:W3:Y:S02]  /*33d80*/  LDL.LU R10, [R1+0x88] ;  /* 0x00008800010a7983 */ /* 0x000ee40000300800 */
[----:B------:R-:W3:Y:S01]  /*33d90*/  LDL.LU R11, [R1+0x8c] ;  /* 0x00008c00010b7983 */ /* 0x000ee20000300800 */
[----:B------:R-:W4:Y:S01]  /*33da0*/  LDL.LU R24, [R1+0x1d0] ;  /* 0x0001d00001187983 */ /* 0x000f220000300800 */
[----:B------:R-:W4:Y:S02]  /*33db0*/  LDL.LU R25, [R1+0x1d4] ;  /* 0x0001d40001197983 */ /* 0x000f240000300800 */
[----:B------:R-:W4:Y:S02]  /*33dc0*/  LDL.LU R26, [R1+0x1d8] ;  /* 0x0001d800011a7983 */ /* 0x000f240000300800 */
[----:B------:R-:W4:Y:S01]  /*33dd0*/  LDL.LU R27, [R1+0x1dc] ;  /* 0x0001dc00011b7983 */ /* 0x000f220000300800 */
[----:B-1----:R0:W-:Y:S01]  /*33de0*/  STL.64 [R1+0x4298], R14 ;  /* 0x0042980e01007387 */ /* 0x0021e20000100a00 */
[----:B------:R1:W-:Y:S01]  /*33df0*/  STL.64 [R1+0x4290], R12 ;  /* 0x0042900c01007387 */ /* 0x0003e20000100a00 */
[----:B0-----:R-:W-:-:S02]  /*33e00*/  MOV R14, R0 ;  /* 0x00000000000e7202 */ /* 0x001fc40000000f00 */
[----:B-1----:R-:W2:Y:S01]  /*33e10*/  LDL.LU R12, [R1+0x1e0] ;  /* 0x0001e000010c7983 */ /* 0x002ea20000300800 */
[----:B------:R-:W-:Y:S02]  /*33e20*/  MOV R13, R2 ;  /* 0x00000002000d7202 */ /* 0x000fe40000000f00 */
[----:B------:R-:W2:Y:S02]  /*33e30*/  LDL.LU R2, [R1+0x439c] ;  /* 0x00439c0001027983 */ /* 0x000ea40000300800 */
[----:B------:R-:W2:Y:S02]  /*33e40*/  LDL.LU R0, [R1+0x4398] ;  /* 0x0043980001007983 */ /* 0x000ea40000300800 */
[----:B------:R-:W-:Y:S01]  /*33e50*/  IMAD.MOV.U32 R15, RZ, RZ, R28 ;  /* 0x000000ffff0f7224 */ /* 0x000fe200078e001c */
[----:B---3--:R-:W-:Y:S01]  /*33e60*/  HMMA.16816.F32 R8, R4, R16, R8 ;  /* 0x000000100408723c */ /* 0x008fe20000001808 */
[----:B------:R-:W0:Y:S04]  /*33e70*/  LDSM.16.MT88.4 R16, [R3+0x28000] ;  /* 0x028000000310783b */ /* 0x000e280000004200 */
[----:B0-----:R-:W-:Y:S11]  /*33e80*/  STL.64 [R1+0x4228], R18 ;  /* 0x0042281201007387 */ /* 0x001ff60000100a00 */
[----:B------:R-:W-:Y:S07]  /*33e90*/  @!UPT UIADD3 URZ, URZ, URZ, URZ ;  /* 0x0000003f3f3ff290 */ /* 0x000fee000fffe03f */
[----:B------:R-:W-:Y:S02]  /*33ea0*/  STL.64 [R1+0xe0], R8 ;  /* 0x0000e00801007387 */ /* 0x000fe40000100a00 */
[----:B------:R-:W-:Y:S02]  /*33eb0*/  STL.64 [R1+0xe8], R10 ;  /* 0x0000e80a01007387 */ /* 0x000fe40000100a00 */
[----:B--2---:R-:W0:Y:S04]  /*33ec0*/  LDSM.16.M88.4 R8, [R23+0x200] ;  /* 0x000200001708783b */ /* 0x004e280000000200 */
[----:B------:R-:W-:Y:S01]  /*33ed0*/  STL.64 [R1+0x4220], R16 ;  /* 0x0042201001007387 */ /* 0x000fe20000100a00 */
[----:B------:R-:W-:Y:S03]  /*33ee0*/  STL [R1+0x41f0], R3 ;  /* 0x0041f00301007387 */ /* 0x000fe60000100800 */
[----:B0-----:R-:W-:Y:S01]  /*33ef0*/  STL.64 [R1+0x60], R8 ;  /* 0x0000600801007387 */ /* 0x001fe20000100a00 */
[----:B------:R-:W-:Y:S01]  /*33f00*/  STL.64 [R1+0x68], R10 ;  /* 0x0000680a01007387 */ /* 0x000fe20000100a00 */
[----:B------:R-:W-:-:S02]  /*33f10*/  MOV R28, R9 ;  /* 0x00000009001c7202 */ /* 0x000fc40000000f00 */
[----:B------:R-:W0:Y:S04]  /*33f20*/  LDSM.16.M88.4 R8, [R23+0x8200] ;  /* 0x008200001708783b */ /* 0x000e280000000200 */
[----:B------:R-:W-:Y:S04]  /*33f30*/  STL [R1+0x42d0], R28 ;  /* 0x0042d01c01007387 */ /* 0x000fe80000100800 */
[----:B0-----:R-:W-:Y:S01]  /*33f40*/  STL.64 [R1+0x70], R8 ;  /* 0x0000700801007387 */ /* 0x001fe20000100a00 */
[----:B------:R-:W-:Y:S02]  /*33f50*/  STL.64 [R1+0x78], R10 ;  /* 0x0000780a01007387 */ /* 0x000fe40000100a00 */
[----:B------:R-:W0:Y:S02]  /*33f60*/  LDSM.16.M88.4 R8, [R23+0x10200] ;  /* 0x010200001708783b */ /* 0x000e240000000200 */
[----:B0-----:R0:W-:Y:S04]  /*33f70*/  STL.64 [R1+0x80], R8 ;  /* 0x0000800801007387 */ /* 0x0011e80000100a00 */
[----:B0-----:R-:W2:Y:S01]  /*33f80*/  LDL.LU.64 R8, [R1+0x4390] ;  /* 0x0043900001087983 */ /* 0x001ea20000300a00 */
[----:B------:R-:W-:Y:S01]  /*33f90*/  IMAD.MOV.U32 R18, RZ, RZ, R2 ;  /* 0x000000ffff127224 */ /* 0x000fe200078e0002 */
[----:B------:R-:W-:Y:S01]  /*33fa0*/  MOV R19, R0 ;  /* 0x0000000000137202 */ /* 0x000fe20000000f00 */
[----:B------:R-:W-:Y:S01]  /*33fb0*/  IMAD.MOV.U32 R2, RZ, RZ, R10 ;  /* 0x000000ffff027224 */ /* 0x000fe200078e000a */
[----:B------:R-:W-:-:S02]  /*33fc0*/  MOV R0, R11 ;  /* 0x0000000b00007202 */ /* 0x000fc40000000f00 */
[----:B------:R-:W-:Y:S02]  /*33fd0*/  MOV R16, R21 ;  /* 0x0000001500107202 */ /* 0x000fe40000000f00 */
[----:B------:R-:W-:Y:S02]  /*33fe0*/  MOV R17, R20 ;  /* 0x0000001400117202 */ /* 0x000fe40000000f00 */
[----:B------:R-:W0:Y:S04]  /*33ff0*/  LDSM.16.M88.4 R20, [R23+0x18200] ;  /* 0x018200001714783b */ /* 0x000e280000000200 */
[----:B------:R-:W-:Y:S01]  /*34000*/  STL [R1+0x4124], R2 ;  /* 0x0041240201007387 */ /* 0x000fe20000100800 */
[----:B------:R-:W-:Y:S03]  /*34010*/  STL [R1+0x4120], R0 ;  /* 0x0041200001007387 */ /* 0x000fe60000100800 */
[----:B0-----:R-:W-:Y:S01]  /*34020*/  STL.64 [R1+0x90], R20 ;  /* 0x0000901401007387 */ /* 0x001fe20000100a00 */
[----:B------:R0:W-:Y:S03]  /*34030*/  STL.64 [R1+0x98], R22 ;  /* 0x0000981601007387 */ /* 0x0001e60000100a00 */
[----:B0-----:R-:W3:Y:S01]  /*34040*/  LDL.LU.64 R22, [R1+0x4388] ;  /* 0x0043880001167983 */ /* 0x001ee20000300a00 */
[----:B------:R-:W3:Y:S01]  /*34050*/  LDL.LU.64 R20, [R1+0x4380] ;  /* 0x0043800001147983 */ /* 0x000ee20000300a00 */
[C---:B--2---:R-:W-:Y:S11]  /*34060*/  HMMA.16816.F32 R8, R4.reuse, R8, R12 ;  /* 0x000000080408723c */ /* 0x044ff6000000180c */
[----:B------:R-:W-:Y:S11]  /*34070*/  @!UPT UIADD3 URZ, URZ, URZ, URZ ;  /* 0x0000003f3f3ff290 */ /* 0x000ff6000fffe03f */
[----:B------:R-:W-:Y:S02]  /*34080*/  @!UPT UIADD3 URZ, URZ, URZ, URZ ;  /* 0x0000003f3f3ff290 */ /* 0x000fe4000fffe03f */
[----:B------:R-:W-:Y:S01]  /*34090*/  MOV R14, R8 ;  /* 0x00000008000e7202 */ /* 0x000fe20000000f00 */
[----:B------:R-:W-:Y:S01]  /*340a0*/  IMAD.MOV.U32 R13, RZ, RZ, R9 ;  /* 0x000000ffff0d7224 */ /* 0x000fe200078e0009 */
[----:B------:R-:W-:Y:S02]  /*340b0*/  MOV R12, R10 ;  /* 0x0000000a000c7202 */ /* 0x000fe40000000f00 */
[----:B------:R-:W-:Y:S02]  /*340c0*/  MOV R3, R11 ;  /* 0x0000000b00037202 */ /* 0x000fe40000000f00 */
[----:B------:R-:W0:Y:S04]  /*340d0*/  LDSM.16.MT88.4 R8, [R29+0x28000] ;  /* 0x028000001d08783b */ /* 0x000e280000004200 */
[----:B------:R-:W-:Y:S01]  /*340e0*/  STL [R1+0x42e0], R3 ;  /* 0x0042e00301007387 */ /* 0x000fe20000100800 */
[----:B------:R-:W-:Y:S02]  /*340f0*/  STL [R1+0x42dc], R12 ;  /* 0x0042dc0c01007387 */ /* 0x000fe40000100800 */
[----:B------:R-:W-:Y:S02]  /*34100*/  STL [R1+0x42d8], R13 ;  /* 0x0042d80d01007387 */ /* 0x000fe40000100800 */
[----:B------:R-:W-:Y:S01]  /*34110*/  STL [R1+0x42d4], R14 ;  /* 0x0042d40e01007387 */ /* 0x000fe20000100800 */
[----:B------:R-:W-:Y:S01]  /*34120*/  STL [R1+0x41ec], R29 ;  /* 0x0041ec1d01007387 */ /* 0x000fe20000100800 */
[----:B----4-:R-:W-:Y:S03]  /*34130*/  HMMA.16816.F32 R4, R4, R16, R24 ;  /* 0x000000100404723c */ /* 0x010fe60000001818 */
[----:B0-----:R-:W-:Y:S01]  /*34140*/  STL.64 [R1+0x10], R8 ;  /* 0x0000100801007387 */ /* 0x001fe20000100a00 */
[----:B------:R-:W-:Y:S02]  /*34150*/  STL.64 [R1+0x18], R10 ;  /* 0x0000180a01007387 */ /* 0x000fe40000100a00 */
[----:B------:R-:W2:Y:S02]  /*34160*/  LDL.LU R24, [R1+0x150] ;  /* 0x0001500001187983 */ /* 0x000ea40000300800 */
[----:B------:R-:W2:Y:S01]  /*34170*/  LDL.LU R25, [R1+0x154] ;  /* 0x0001540001197983 */ /* 0x000ea20000300800 */
[----:B------:R-:W4:Y:S01]  /*34180*/  LDL.LU R26, [R1+0x158] ;  /* 0x00015800011a7983 */ /* 0x000f220000300800 */
[----:B------:R-:W4:Y:S03]  /*34190*/  LDL.LU R27, [R1+0x15c] ;  /* 0x00015c00011b7983 */ /* 0x000f260000300800 */
[----:B----4-:R-:W-:Y:S01]  /*341a0*/  STL.64 [R1+0x4300], R26 ;  /* 0x0043001a01007387 */ /* 0x010fe20000100a00 */
[----:B--2---:R0:W-:Y:S03]  /*341b0*/  STL.64 [R1+0x42f8], R24 ;  /* 0x0042f81801007387 */ /* 0x0041e60000100a00 */
[----:B0-----:R-:W2:Y:S01]  /*341c0*/  LDL.LU R24, [R1+0x160] ;  /* 0x0001600001187983 */ /* 0x001ea20000300800 */
[----:B------:R-:W2:Y:S02]  /*341d0*/  LDL.LU R25, [R1+0x164] ;  /* 0x0001640001197983 */ /* 0x000ea40000300800 */
[----:B------:R-:W4:Y:S02]  /*341e0*/  LDL.LU R26, [R1+0x168] ;  /* 0x00016800011a7983 */ /* 0x000f240000300800 */
[----:B------:R-:W4:Y:S01]  /*341f0*/  LDL.LU R27, [R1+0x16c] ;  /* 0x00016c00011b7983 */ /* 0x000f220000300800 */
[----:B------:R-:W3:Y:S01]  /*34200*/  LDL.LU R12, [R1+0x1c0] ;  /* 0x0001c000010c7983 */ /* 0x000ee20000300800 */
[----:B------:R-:W3:Y:S02]  /*34210*/  LDL.LU R13, [R1+0x1c4] ;  /* 0x0001c400010d7983 */ /* 0x000ee40000300800 */
[----:B------:R-:W3:Y:S02]  /*34220*/  LDL.LU R14, [R1+0x1c8] ;  /* 0x0001c800010e7983 */ /* 0x000ee40000300800 */
[----:B------:R-:W3:Y:S02]  /*34230*/  LDL.LU R15, [R1+0x1cc] ;  /* 0x0001cc00010f7983 */ /* 0x000ee40000300800 */
[----:B------:R-:W-:Y:S01]  /*34240*/  IMAD.MOV.U32 R28, RZ, RZ, R4 ;  /* 0x000000ffff1c7224 */ /* 0x000fe200078e0004 */
[----:B------:R-:W-:-:S02]  /*34250*/  MOV R8, R5 ;  /* 0x0000000500087202 */ /* 0x000fc40000000f00 */
[----:B------:R-:W-:Y:S01]  /*34260*/  MOV R17, R6 ;  /* 0x0000000600117202 */ /* 0x000fe20000000f00 */
[----:B------:R-:W-:Y:S01]  /*34270*/  IMAD.MOV.U32 R16, RZ, RZ, R7 ;  /* 0x000000ffff107224 */ /* 0x000fe200078e0007 */
[----:B----4-:R-:W-:Y:S01]  /*34280*/  STL.64 [R1+0x4320], R26 ;  /* 0x0043201a01007387 */ /* 0x010fe20000100a00 */
[----:B--2---:R0:W-:Y:S03]  /*34290*/  STL.64 [R1+0x4318], R24 ;  /* 0x0043181801007387 */ /* 0x0041e60000100a00 */
[----:B0-----:R-:W2:Y:S01]  /*342a0*/  LDL.LU R24, [R1+0x170] ;  /* 0x0001700001187983 */ /* 0x001ea20000300800 */
[----:B------:R-:W2:Y:S02]  /*342b0*/  LDL.LU R25, [R1+0x174] ;  /* 0x0001740001197983 */ /* 0x000ea40000300800 */
[----:B------:R-:W4:Y:S02]  /*342c0*/  LDL.LU R26, [R1+0x178] ;  /* 0x00017800011a7983 */ /* 0x000f240000300800 */
[----:B------:R-:W4:Y:S01]  /*342d0*/  LDL.LU R27, [R1+0x17c] ;  /* 0x00017c00011b7983 */ /* 0x000f220000300800 */
[----:B------:R-:W2:Y:S01]  /*342e0*/  LDL.LU R4, [R1+0x190] ;  /* 0x0001900001047983 */ /* 0x000ea20000300800 */
[----:B------:R-:W2:Y:S02]  /*342f0*/  LDL.LU R5, [R1+0x194] ;  /* 0x0001940001057983 */ /* 0x000ea40000300800 */
[----:B------:R-:W2:Y:S02]  /*34300*/  LDL.LU R6, [R1+0x198] ;  /* 0x0001980001067983 */ /* 0x000ea40000300800 */
[----:B------:R-:W2:Y:S02]  /*34310*/  LDL.LU R7, [R1+0x19c] ;  /* 0x00019c0001077983 */ /* 0x000ea40000300800 */
[----:B--2---:R0:W-:Y:S01]  /*34320*/  STL.64 [R1+0x4360], R6 ;  /* 0x0043600601007387 */ /* 0x0041e20000100a00 */
[----:B------:R-:W-:Y:S03]  /*34330*/  STL.64 [R1+0x4358], R4 ;  /* 0x0043580401007387 */ /* 0x000fe60000100a00 */
[----:B0-----:R-:W2:Y:S04]  /*34340*/  LDL R6, [R1+0x38] ;  /* 0x0000380001067983 */ /* 0x001ea80000100800 */
[----:B------:R-:W2:Y:S04]  /*34350*/  LDL R7, [R1+0x3c] ;  /* 0x00003c0001077983 */ /* 0x000ea80000100800 */
[----:B--2---:R0:W-:Y:S04]  /*34360*/  STL.64 [R1+0x4370], R6 ;  /* 0x0043700601007387 */ /* 0x0041e80000100a00 */
[----:B0-----:R-:W2:Y:S04]  /*34370*/  LDL R6, [R1+0x48] ;  /* 0x0000480001067983 */ /* 0x001ea80000100800 */
[----:B------:R-:W2:Y:S04]  /*34380*/  LDL R7, [R1+0x4c] ;  /* 0x00004c0001077983 */ /* 0x000ea80000100800 */
[----:B--2---:R-:W-:Y:S01]  /*34390*/  STL.64 [R1+0x4378], R6 ;  /* 0x0043780601007387 */ /* 0x004fe20000100a00 */
[----:B----4-:R0:W-:Y:S02]  /*343a0*/  STL.64 [R1+0x4330], R26 ;  /* 0x0043301a01007387 */ /* 0x0101e40000100a00 */
[----:B------:R-:W-:Y:S01]  /*343b0*/  STL.64 [R1+0x4328], R24 ;  /* 0x0043281801007387 */ /* 0x000fe20000100a00 */
[----:B0-----:R-:W3:Y:S04]  /*343c0*/  LDL R26, [R1+0x58] ;  /* 0x00005800011a7983 */ /* 0x001ee80000100800 */
[----:B------:R-:W3:Y:S01]  /*343d0*/  LDL R27, [R1+0x5c] ;  /* 0x00005c00011b7983 */ /* 0x000ee20000100800 */
[----:B------:R-:W-:Y:S02]  /*343e0*/  STL [R1+0x42f0], R16 ;  /* 0x0042f01001007387 */ /* 0x000fe40000100800 */
[----:B------:R-:W-:Y:S02]  /*343f0*/  STL [R1+0x42ec], R17 ;  /* 0x0042ec1101007387 */ /* 0x000fe40000100800 */
[----:B------:R0:W-:Y:S02]  /*34400*/  STL [R1+0x42e8], R8 ;  /* 0x0042e80801007387 */ /* 0x0001e40000100800 */
[----:B0-----:R-:W2:Y:S01]  /*34410*/  LDL.LU R8, [R1+0x1b0] ;  /* 0x0001b00001087983 */ /* 0x001ea20000300800 */
[----:B------:R-:W2:Y:S02]  /*34420*/  LDL.LU R9, [R1+0x1b4] ;  /* 0x0001b40001097983 */ /* 0x000ea40000300800 */
[----:B------:R-:W2:Y:S02]  /*34430*/  LDL.LU R10, [R1+0x1b8] ;  /* 0x0001b800010a7983 */ /* 0x000ea40000300800 */
[----:B------:R-:W2:Y:S01]  /*34440*/  LDL.LU R11, [R1+0x1bc] ;  /* 0x0001bc00010b7983 */ /* 0x000ea20000300800 */
[----:B------:R-:W-:Y:S01]  /*34450*/  STL [R1+0x42e4], R28 ;  /* 0x0042e41c01007387 */ /* 0x000fe20000100800 */
[C---:B---3--:R-:W-:Y:S11]  /*34460*/  HMMA.16816.F32 R4, R20.reuse, R26, R12 ;  /* 0x0000001a1404723c */ /* 0x048ff6000000180c */
[----:B------:R-:W-:Y:S11]  /*34470*/  @!UPT UIADD3 URZ, URZ, URZ, URZ ;  /* 0x0000003f3f3ff290 */ /* 0x000ff6000fffe03f */
[----:B------:R-:W-:Y:S02]  /*34480*/  @!UPT UIADD3 URZ, URZ, URZ, URZ ;  /* 0x0000003f3f3ff290 */ /* 0x000fe4000fffe03f */
[----:B------:R-:W-:Y:S01]  /*34490*/  IMAD.MOV.U32 R13, RZ, RZ, R6 ;  /* 0x000000ffff0d7224 */ /* 0x000fe200078e0006 */
[----:B------:R-:W-:Y:S02]  /*344a0*/  MOV R14, R7 ;  /* 0x00000007000e7202 */ /* 0x000fe40000000f00 */
[----:B------:R-:W2:Y:S01]  /*344b0*/  LDL.LU.64 R6, [R1+0x4378] ;  /* 0x0043780001067983 */ /* 0x000ea20000300a00 */
[----:B------:R-:W-:Y:S02]  /*344c0*/  MOV R3, R4 ;  /* 0x0000000400037202 */ /* 0x000fe40000000f00 */
[----:B------:R-:W-:Y:S01]  /*344d0*/  MOV R12, R5 ;  /* 0x00000005000c7202 */ /* 0x000fe20000000f00 */
[----:B------:R0:W-:Y:S01]  /*344e0*/  STL.64 [R1+0x4368], R26 ;  /* 0x0043681a01007387 */ /* 0x0001e20000100a00 */
[----:B------:R-:W3:Y:S01]  /*344f0*/  LDL.LU R24, [R1+0x1a0] ;  /* 0x0001a00001187983 */ /* 0x000ee20000300800 */
[----:B------:R-:W3:Y:S03]  /*34500*/  LDL.LU R25, [R1+0x1a4] ;  /* 0x0001a40001197983 */ /* 0x000ee60000300800 */
[----:B0-----:R-:W3:Y:S01]  /*34510*/  LDL.LU R26, [R1+0x1a8] ;  /* 0x0001a800011a7983 */ /* 0x001ee20000300800 */
[----:B------:R-:W3:Y:S01]  /*34520*/  LDL.LU R27, [R1+0x1ac] ;  /* 0x0001ac00011b7983 */ /* 0x000ee20000300800 */
[C---:B--2---:R-:W-:Y:S11]  /*34530*/  HMMA.16816.F32 R4, R20.reuse, R6, R8 ;  /* 0x000000061404723c */ /* 0x044ff60000001808 */
[----:B------:R-:W-:Y:S11]  /*34540*/  @!UPT UIADD3 URZ, URZ, URZ, URZ ;  /* 0x0000003f3f3ff290 */ /* 0x000ff6000fffe03f */
[----:B------:R-:W-:Y:S02]  /*34550*/  @!UPT UIADD3 URZ, URZ, URZ, URZ ;  /* 0x0000003f3f3ff290 */ /* 0x000fe4000fffe03f */
[----:B------:R-:W-:Y:S02]  /*34560*/  MOV R8, R6 ;  /* 0x0000000600087202 */ /* 0x000fe40000000f00 */
[----:B------:R-:W-:Y:S02]  /*34570*/  MOV R28, R7 ;  /* 0x00000007001c7202 */ /* 0x000fe40000000f00 */
[----:B------:R-:W3:Y:S01]  /*34580*/  LDL.LU.64 R6, [R1+0x4370] ;  /* 0x0043700001067983 */ /* 0x000ee20000300a00 */
[----:B------:R-:W-:Y:S01]  /*34590*/  MOV R16, R4 ;  /* 0x0000000400107202 */ /* 0x000fe20000000f00 */
[----:B------:R-:W-:Y:S02]  /*345a0*/  IMAD.MOV.U32 R17, RZ, RZ, R5 ;  /* 0x000000ffff117224 */ /* 0x000fe400078e0005 */
[C---:B---3--:R-:W-:Y:S01]  /*345b0*/  HMMA.16816.F32 R4, R20.reuse, R6, R24 ;  /* 0x000000061404723c */ /* 0x048fe20000001818 */
[----:B------:R-:W2:Y:S11]  /*345c0*/  LDL.LU.64 R26, [R1+0x4368] ;  /* 0x00436800011a7983 */ /* 0x000eb60000300a00 */
[----:B------:R-:W-:Y:S11]  /*345d0*/  @!UPT UIADD3 URZ, URZ, URZ, URZ ;  /* 0x0000003f3f3ff290 */ /* 0x000ff6000fffe03f */
[----:B------:R-:W-:Y:S01]  /*345e0*/  @!UPT UIADD3 URZ, URZ, URZ, URZ ;  /* 0x0000003f3f3ff290 */ /* 0x000fe2000fffe03f */
[----:B------:R-:W-:Y:S01]  /*345f0*/  MOV R11, R6 ;  /* 0x00000006000b7202 */ /* 0x000fe20000000f00 */
[----:B------:R-:W-:Y:S02]  /*34600*/  IMAD.MOV.U32 R15, RZ, RZ, R7 ;  /* 0x000000ffff0f7224 */ /* 0x000fe400078e0007 */
[----:B------:R-:W-:Y:S01]  /*34610*/  IMAD.MOV.U32 R9, RZ, RZ, R4 ;  /* 0x000000ffff097224 */ /* 0x000fe200078e0004 */
[----:B------:R-:W-:Y:S01]  /*34620*/  MOV R10, R5 ;  /* 0x00000005000a7202 */ /* 0x000fe20000000f00 */
[----:B------:R-:W3:Y:S01]  /*34630*/  LDL.LU.64 R6, [R1+0x4360] ;  /* 0x0043600001067983 */ /* 0x000ee20000300a00 */
[----:B------:R-:W3:Y:S02]  /*34640*/  LDL.LU.64 R4, [R1+0x4358] ;  /* 0x0043580001047983 */ /* 0x000ee40000300a00 */
[----:B------:R-:W-:Y:S02]  /*34650*/  STL.64 [R1+0x4340], R14 ;  /* 0x0043400e01007387 */ /* 0x000fe40000100a00 */
[----:B------:R0:W-:Y:S02]  /*34660*/  STL.64 [R1+0x4338], R12 ;  /* 0x0043380c01007387 */ /* 0x0001e40000100a00 */
[----:B0-----:R-:W2:Y:S01]  /*34670*/  LDL.LU R12, [R1+0x180] ;  /* 0x00018000010c7983 */ /* 0x001ea20000300800 */
[----:B------:R-:W2:Y:S02]  /*34680*/  LDL.LU R13, [R1+0x184] ;  /* 0x00018400010d7983 */ /* 0x000ea40000300800 */
[----:B------:R-:W2:Y:S02]  /*34690*/  LDL.LU R14, [R1+0x188] ;  /* 0x00018800010e7983 */ /* 0x000ea40000300800 */
[----:B------:R-:W2:Y:S01]  /*346a0*/  LDL.LU R15, [R1+0x18c] ;  /* 0x00018c00010f7983 */ /* 0x000ea20000300800 */
[----:B------:R0:W-:Y:S01]  /*346b0*/  STL.64 [R1+0x4310], R10 ;  /* 0x0043100a01007387 */ /* 0x0001e20000100a00 */
[----:B------:R-:W-:Y:S03]  /*346c0*/  STL.64 [R1+0x4308], R8 ;  /* 0x0043080801007387 */ /* 0x000fe60000100a00 */
[----:B0-----:R-:W4:Y:S01]  /*346d0*/  LDL.LU.64 R10, [R1+0x38] ;  /* 0x00003800010a7983 */ /* 0x001f220000300a00 */
[----:B---3--:R-:W-:Y:S03]  /*346e0*/  HMMA.16816.F32 R20, R20, R18, R4 ;  /* 0x000000121414723c */ /* 0x008fe60000001804 */
[----:B------:R-:W2:Y:S01]  /*346f0*/  LDL.LU.64 R6, [R1+0x4350] ;  /* 0x0043500001067983 */ /* 0x000ea20000300a00 */
[----:B------:R-:W2:Y:S11]  /*34700*/  LDL.LU.64 R4, [R1+0x4348] ;  /* 0x0043480001047983 */ /* 0x000eb60000300a00 */
[----:B------:R-:W-:Y:S08]  /*34710*/  @!UPT UIADD3 URZ, URZ, URZ, URZ ;  /* 0x0000003f3f3ff290 */ /* 0x000ff0000fffe03f */
[----:B------:R0:W-:Y:S01]  /*34720*/  STL.64 [R1+0x4200], R22 ;  /* 0x0042001601007387 */ /* 0x0001e20000100a00 */
[----:B------:R-:W-:Y:S03]  /*34730*/  STL.64 [R1+0x41f8], R20 ;  /* 0x0041f81401007387 */ /* 0x000fe60000100a00 */
[----:B0-----:R-:W3:Y:S01]  /*34740*/  LDL.LU.64 R22, [R1+0x48] ;  /* 0x0000480001167983 */ /* 0x001ee20000300a00 */
[C---:B--2---:R-:W-:Y:S03]  /*34750*/  HMMA.16816.F32 R24, R4.reuse, R26, R12 ;  /* 0x0000001a0418723c */ /* 0x044fe6000000180c */
[----:B------:R-:W2:Y:S01]  /*34760*/  LDL.LU.64 R14, [R1+0x4340] ;  /* 0x00434000010e7983 */ /* 0x000ea20000300a00 */
[----:B------:R-:W2:Y:S11]  /*34770*/  LDL.LU.64 R12, [R1+0x4338] ;  /* 0x00433800010c7983 */ /* 0x000eb60000300a00 */
[----:B------:R-:W-:Y:S08]  /*34780*/  @!UPT UIADD3 URZ, URZ, URZ, URZ ;  /* 0x0000003f3f3ff290 */ /* 0x000ff0000fffe03f */
        /* <DEDUP_REMOVED lines=11> */
[----:B----4-:R-:W-:Y:S01]  /*34840*/  IMAD.MOV.U32 R21, RZ, RZ, R10 ;  /* 0x000000ffff157224 */ /* 0x010fe200078e000a */
[----:B------:R-:W-:Y:S01]  /*34850*/  MOV R20, R11 ;  /* 0x0000000b00147202 */ /* 0x000fe20000000f00 */
[C---:B---3--:R-:W-:Y:S01]  /*34860*/  HMMA.16816.F32 R24, R4.reuse, R10, R24 ;  /* 0x0000000a0418723c */ /* 0x048fe20000001818 */
[----:B------:R-:W3:Y:S01]  /*34870*/  LDL.LU.64 R10, [R1+0x4310] ;  /* 0x00431000010a7983 */ /* 0x000ee20000300a00 */
[----:B------:R-:W4:Y:S11]  /*34880*/  LDL.LU.64 R8, [R1+0x4308] ;  /* 0x0043080001087983 */ /* 0x000f360000300a00 */
[----:B------:R-:W-:Y:S10]  /*34890*/  @!UPT UIADD3 URZ, URZ, URZ, URZ ;  /* 0x0000003f3f3ff290 */ /* 0x000ff4000fffe03f */
[----:B------:R-:W-:Y:S01]  /*348a0*/  STL [R1+0x1c4], R25 ;  /* 0x0001c41901007387 */ /* 0x000fe20000100800 */
[----:B------:R0:W-:Y:S01]  /*348b0*/  STL.64 [R1+0x1c8], R26 ;  /* 0x0001c81a01007387 */ /* 0x0001e20000100a00 */
[----:B------:R-:W-:Y:S02]  /*348c0*/  MOV R29, R24 ;  /* 0x00000018001d7202 */ /* 0x000fe40000000f00 */
[----:B0-----:R-:W2:Y:S01]  /*348d0*/  LDL.LU.64 R26, [R1+0x4300] ;  /* 0x00430000011a7983 */ /* 0x001ea20000300a00 */
[----:B------:R-:W2:Y:S02]  /*348e0*/  LDL.LU.64 R24, [R1+0x42f8] ;  /* 0x0042f80001187983 */ /* 0x000ea40000300a00 */
[----:B--2---:R-:W-:Y:S01]  /*348f0*/  HMMA.16816.F32 R4, R4, R18, R24 ;  /* 0x000000120404723c */ /* 0x004fe20000001818 */
[----:B------:R-:W2:Y:S01]  /*34900*/  LDL.LU R27, [R1+0x42f4] ;  /* 0x0042f400011b7983 */ /* 0x000ea20000300800 */
[----:B------:R-:W-:Y:S11]  /*34910*/  STL.64 [R1+0x42a0], R18 ;  /* 0x0042a01201007387 */ /* 0x000ff60000100a00 */
[----:B------:R-:W-:Y:S10]  /*34920*/  @!UPT UIADD3 URZ, URZ, URZ, URZ ;  /* 0x0000003f3f3ff290 */ /* 0x000ff4000fffe03f */
[----:B------:R0:W-:Y:S01]  /*34930*/  STL.64 [R1+0x1a0], R4 ;  /* 0x0001a00401007387 */ /* 0x0001e20000100a00 */
[----:B------:R4:W-:Y:S03]  /*34940*/  STL.64 [R1+0x1a8], R6 ;  /* 0x0001a80601007387 */ /* 0x0009e60000100a00 */
[----:B0-----:R-:W3:Y:S04]  /*34950*/  LDL R4, [R1+0x90] ;  /* 0x0000900001047983 */ /* 0x001ee80000100800 */
[----:B------:R-:W3:Y:S01]  /*34960*/  LDL R5, [R1+0x94] ;  /* 0x0000940001057983 */ /* 0x000ee20000100800 */
[----:B----4-:R-:W-:Y:S01]  /*34970*/  MOV R6, R8 ;  /* 0x0000000800067202 */ /* 0x010fe20000000f00 */
[----:B------:R-:W-:Y:S01]  /*34980*/  IMAD.MOV.U32 R7, RZ, RZ, R28 ;  /* 0x000000ffff077224 */ /* 0x000fe200078e001c */
[----:B------:R-:W-:-:S02]  /*34990*/  MOV R2, R22 ;  /* 0x0000001600027202 */ /* 0x000fc40000000f00 */
[----:B------:R-:W-:Y:S01]  /*349a0*/  MOV R0, R23 ;  /* 0x0000001700007202 */ /* 0x000fe20000000f00 */
[----:B--2---:R-:W0:Y:S04]  /*349b0*/  LDSM.16.MT88.4 R24, [R27+0x28000] ;  /* 0x028000001b18783b */ /* 0x004e280000004200 */
[----:B---3--:R1:W-:Y:S02]  /*349c0*/  STL.64 [R1+0x4208], R4 ;  /* 0x0042080401007387 */ /* 0x0083e40000100a00 */
[----:B-1----:R-:W-:Y:S01]  /*349d0*/  IMAD.MOV.U32 R4, RZ, RZ, R16 ;  /* 0x000000ffff047224 */ /* 0x002fe200078e0010 */
[----:B------:R-:W-:Y:S01]  /*349e0*/  MOV R5, R17 ;  /* 0x0000001100057202 */ /* 0x000fe20000000f00 */
[----:B------:R-:W2:Y:S01]  /*349f0*/  LDL.LU R16, [R1+0x42f0] ;  /* 0x0042f00001107983 */ /* 0x000ea20000300800 */
[----:B------:R-:W3:Y:S02]  /*34a00*/  LDL.LU R17, [R1+0x42ec] ;  /* 0x0042ec0001117983 */ /* 0x000ee40000300800 */
[----:B------:R-:W4:Y:S02]  /*34a10*/  LDL.LU R8, [R1+0x42e8] ;  /* 0x0042e80001087983 */ /* 0x000f240000300800 */
[----:B------:R-:W3:Y:S01]  /*34a20*/  LDL.LU R28, [R1+0x42e4] ;  /* 0x0042e400011c7983 */ /* 0x000ee20000300800 */
[----:B------:R1:W-:Y:S01]  /*34a30*/  STL.64 [R1+0x4218], R6 ;  /* 0x0042180601007387 */ /* 0x0003e20000100a00 */
[----:B------:R0:W-:Y:S02]  /*34a40*/  STL.64 [R1+0x4210], R4 ;  /* 0x0042100401007387 */ /* 0x0001e40000100a00 */
[----:B-1----:R-:W-:Y:S01]  /*34a50*/  IMAD.MOV.U32 R6, RZ, RZ, R13 ;  /* 0x000000ffff067224 */ /* 0x002fe200078e000d */
[----:B0-----:R-:W-:-:S02]  /*34a60*/  MOV R4, R3 ;  /* 0x0000000300047202 */ /* 0x001fc40000000f00 */
[----:B------:R-:W-:Y:S01]  /*34a70*/  MOV R7, R14 ;  /* 0x0000000e00077202 */ /* 0x000fe20000000f00 */
[----:B------:R-:W3:Y:S01]  /*34a80*/  LDL.LU R3, [R1+0x42e0] ;  /* 0x0042e00001037983 */ /* 0x000ee20000300800 */
[----:B------:R-:W-:Y:S02]  /*34a90*/  MOV R5, R12 ;  /* 0x0000000c00057202 */ /* 0x000fe40000000f00 */
[----:B------:R-:W3:Y:S02]  /*34aa0*/  LDL.LU R12, [R1+0x42dc] ;  /* 0x0042dc00010c7983 */ /* 0x000ee40000300800 */
[----:B------:R-:W3:Y:S01]  /*34ab0*/  LDL.LU R13, [R1+0x42d8] ;  /* 0x0042d800010d7983 */ /* 0x000ee20000300800 */
[----:B------:R-:W3:Y:S01]  /*34ac0*/  LDL.LU R14, [R1+0x42d4] ;  /* 0x0042d400010e7983 */ /* 0x000ee20000300800 */
[----:B------:R2:W-:Y:S02]  /*34ad0*/  STL.64 [R1+0x4238], R6 ;  /* 0x0042380601007387 */ /* 0x0005e40000100a00 */
[----:B------:R4:W-:Y:S01]  /*34ae0*/  STL.64 [R1+0x4230], R4 ;  /* 0x0042300401007387 */ /* 0x0009e20000100a00 */
[----:B--2---:R-:W-:Y:S01]  /*34af0*/  MOV R7, R16 ;  /* 0x0000001000077202 */ /* 0x004fe20000000f00 */
[----:B----4-:R-:W-:Y:S01]  /*34b00*/  IMAD.MOV.U32 R5, RZ, RZ, R8 ;  /* 0x000000ffff057224 */ /* 0x010fe200078e0008 */
[----:B---3--:R-:W-:-:S02]  /*34b10*/  MOV R4, R28 ;  /* 0x0000001c00047202 */ /* 0x008fc40000000f00 */
[----:B------:R-:W2:Y:S01]  /*34b20*/  LDL.LU R28, [R1+0x42d0] ;  /* 0x0042d000011c7983 */ /* 0x000ea20000300800 */
[----:B------:R-:W3:Y:S01]  /*34b30*/  LDL.LU R8, [R1+0x42cc] ;  /* 0x0042cc0001087983 */ /* 0x000ee20000300800 */
[----:B------:R-:W-:Y:S01]  /*34b40*/  MOV R6, R17 ;  /* 0x0000001100067202 */ /* 0x000fe20000000f00 */
[----:B------:R-:W4:Y:S01]  /*34b50*/  LDL.LU R16, [R1+0x120] ;  /* 0x0001200001107983 */ /* 0x000f220000300800 */
[----:B------:R-:W4:Y:S01]  /*34b60*/  LDL.LU R17, [R1+0x124] ;  /* 0x0001240001117983 */ /* 0x000f220000300800 */
[----:B------:R-:W2:Y:S02]  /*34b70*/  LDL.LU R18, [R1+0x128] ;  /* 0x0001280001127983 */ /* 0x000ea40000300800 */
[----:B------:R-:W2:Y:S01]  /*34b80*/  LDL.LU R19, [R1+0x12c] ;  /* 0x00012c0001137983 */ /* 0x000ea20000300800 */
[----:B------:R-:W-:Y:S01]  /*34b90*/  MOV R22, R11 ;  /* 0x0000000b00167202 */ /* 0x000fe20000000f00 */
[----:B--2---:R-:W-:Y:S01]  /*34ba0*/  STL.64 [R1+0x42b0], R18 ;  /* 0x0042b01201007387 */ /* 0x004fe20000100a00 */
[----:B----4-:R0:W-:Y:S03]  /*34bb0*/  STL.64 [R1+0x42a8], R16 ;  /* 0x0042a81001007387 */ /* 0x0101e60000100a00 */
[----:B0-----:R-:W3:Y:S01]  /*34bc0*/  LDL.LU R16, [R1+0x140] ;  /* 0x0001400001107983 */ /* 0x001ee20000300800 */
[----:B------:R-:W3:Y:S02]  /*34bd0*/  LDL.LU R17, [R1+0x144] ;  /* 0x0001440001117983 */ /* 0x000ee40000300800 */
[----:B------:R-:W3:Y:S02]  /*34be0*/  LDL.LU R18, [R1+0x148] ;  /* 0x0001480001127983 */ /* 0x000ee40000300800 */
[----:B------:R-:W3:Y:S01]  /*34bf0*/  LDL.LU R19, [R1+0x14c] ;  /* 0x00014c0001137983 */ /* 0x000ee20000300800 */
[----:B------:R0:W-:Y:S01]  /*34c00*/  STL.64 [R1+0x4248], R6 ;  /* 0x0042480601007387 */ /* 0x0001e20000100a00 */
[----:B------:R-:W-:Y:S02]  /*34c10*/  STL.64 [R1+0x4240], R4 ;  /* 0x0042400401007387 */ /* 0x000fe40000100a00 */
[----:B0-----:R-:W-:Y:S01]  /*34c20*/  IMAD.MOV.U32 R6, RZ, RZ, R21 ;  /* 0x000000ffff067224 */ /* 0x001fe200078e0015 */
[----:B------:R-:W-:Y:S01]  /*34c30*/  MOV R7, R20 ;  /* 0x0000001400077202 */ /* 0x000fe20000000f00 */
[----:B------:R-:W-:-:S02]  /*34c40*/  MOV R20, R9 ;  /* 0x0000000900147202 */ /* 0x000fc40000000f00 */
[----:B------:R-:W-:Y:S02]  /*34c50*/  IMAD.MOV.U32 R21, RZ, RZ, R10 ;  /* 0x000000ffff157224 */ /* 0x000fe400078e000a */
[----:B------:R0:W-:Y:S04]  /*34c60*/  STL.64 [R1+0x42b8], R6 ;  /* 0x0042b80601007387 */ /* 0x0001e80000100a00 */
[----:B0-----:R-:W3:Y:S01]  /*34c70*/  LDL.LU.64 R6, [R1+0x58] ;  /* 0x0000580001067983 */ /* 0x001ee20000300a00 */
[----:B------:R-:W3:Y:S02]  /*34c80*/  LDL.LU R9, [R1+0x42c8] ;  /* 0x0042c80001097983 */ /* 0x000ee40000300800 */
[----:B------:R-:W3:Y:S02]  /*34c90*/  LDL.LU R10, [R1+0x42c4] ;  /* 0x0042c400010a7983 */ /* 0x000ee40000300800 */
[----:B------:R-:W3:Y:S01]  /*34ca0*/  LDL.LU R11, [R1+0x42c0] ;  /* 0x0042c000010b7983 */ /* 0x000ee20000300800 */
[----:B------:R-:W-:-:S05]  /*34cb0*/  MOV R23, R15 ;  /* 0x0000000f00177202 */ /* 0x000fca0000000f00 */
[----:B------:R0:W-:Y:S01]  /*34cc0*/  STL.64 [R1+0x4258], R22 ;  /* 0x0042581601007387 */ /* 0x0001e20000100a00 */
[----:B------:R1:W-:Y:S01]  /*34cd0*/  STL.64 [R1+0x4250], R20 ;  /* 0x0042501401007387 */ /* 0x0003e20000100a00 */
[----:B0-----:R-:W-:Y:S01]  /*34ce0*/  MOV R22, R12 ;  /* 0x0000000c00167202 */ /* 0x001fe20000000f00 */
[----:B------:R-:W-:Y:S02]  /*34cf0*/  IMAD.MOV.U32 R23, RZ, RZ, R3 ;  /* 0x000000ffff177224 */ /* 0x000fe400078e0003 */
[----:B-1----:R-:W-:Y:S01]  /*34d00*/  IMAD.MOV.U32 R20, RZ, RZ, R14 ;  /* 0x000000ffff147224 */ /* 0x002fe200078e000e */
[----:B------:R-:W-:Y:S02]  /*34d10*/  MOV R21, R13 ;  /* 0x0000000d00157202 */ /* 0x000fe40000000f00 */
[----:B------:R0:W-:Y:S03]  /*34d20*/  STL.64 [R1+0x4268], R22 ;  /* 0x0042681601007387 */ /* 0x0001e60000100a00 */
[----:B------:R-:W-:Y:S02]  /*34d30*/  STL.64 [R1+0x4260], R20 ;  /* 0x0042601401007387 */ /* 0x000fe40000100a00 */
[----:B------:R-:W2:Y:S02]  /*34d40*/  LDL.LU R12, [R1+0x110] ;  /* 0x00011000010c7983 */ /* 0x000ea40000300800 */
[----:B------:R-:W2:Y:S01]  /*34d50*/  LDL.LU R13, [R1+0x114] ;  /* 0x00011400010d7983 */ /* 0x000ea20000300800 */
[----:B------:R-:W2:Y:S01]  /*34d60*/  LDL.LU R14, [R1+0x118] ;  /* 0x00011800010e7983 */ /* 0x000ea20000300800 */
[----:B------:R-:W2:Y:S02]  /*34d70*/  LDL.LU R15, [R1+0x11c] ;  /* 0x00011c00010f7983 */ /* 0x000ea40000300800 */
[----:B------:R1:W-:Y:S02]  /*34d80*/  STL [R1+0x41bc], R24 ;  /* 0x0041bc1801007387 */ /* 0x0003e40000100800 */
[----:B------:R4:W-:Y:S01]  /*34d90*/  STL [R1+0x41b8], R25 ;  /* 0x0041b81901007387 */ /* 0x0009e20000100800 */
[----:B------:R4:W-:Y:S01]  /*34da0*/  STL [R1+0x41b4], R26 ;  /* 0x0041b41a01007387 */ /* 0x0009e20000100800 */
[----:B------:R4:W-:Y:S01]  /*34db0*/  STL [R1+0x41b0], R27 ;  /* 0x0041b01b01007387 */ /* 0x0009e20000100800 */
[----:B0-----:R-:W-:-:S02]  /*34dc0*/  MOV R22, R2 ;  /* 0x0000000200167202 */ /* 0x001fc40000000f00 */
[----:B------:R-:W-:Y:S01]  /*34dd0*/  MOV R23, R0 ;  /* 0x0000000000177202 */ /* 0x000fe20000000f00 */
[----:B-1----:R-:W2:Y:S01]  /*34de0*/  LDL.LU R24, [R1+0x130] ;  /* 0x0001300001187983 */ /* 0x002ea20000300800 */
[----:B----4-:R-:W2:Y:S02]  /*34df0*/  LDL.LU R25, [R1+0x134] ;  /* 0x0001340001197983 */ /* 0x010ea40000300800 */
[----:B------:R-:W2:Y:S01]  /*34e00*/  LDL.LU R26, [R1+0x138] ;  /* 0x00013800011a7983 */ /* 0x000ea20000300800 */
[----:B------:R-:W2:Y:S01]  /*34e10*/  LDL.LU R27, [R1+0x13c] ;  /* 0x00013c00011b7983 */ /* 0x000ea20000300800 */
[C---:B---3--:R-:W-:Y:S01]  /*34e20*/  HMMA.16816.F32 R16, R8.reuse, R6, R16 ;  /* 0x000000060810723c */ /* 0x048fe20000001810 */
[----:B------:R-:W-:Y:S01]  /*34e30*/  IMAD.MOV.U32 R2, RZ, RZ, R6 ;  /* 0x000000ffff027224 */ /* 0x000fe200078e0006 */
[----:B------:R-:W-:Y:S02]  /*34e40*/  MOV R0, R7 ;  /* 0x0000000700007202 */ /* 0x000fe40000000f00 */
[----:B------:R-:W3:Y:S11]  /*34e50*/  LDL.LU.64 R6, [R1+0x42b8] ;  /* 0x0042b80001067983 */ /* 0x000ef60000300a00 */
[----:B------:R-:W-:Y:S08]  /*34e60*/  @!UPT UIADD3 URZ, URZ, URZ, URZ ;  /* 0x0000003f3f3ff290 */ /* 0x000ff0000fffe03f */
[----:B------:R-:W-:Y:S01]  /*34e70*/  STL.64 [R1+0x190], R16 ;  /* 0x0001901001007387 */ /* 0x000fe20000100a00 */
[----:B------:R0:W-:Y:S01]  /*34e80*/  STL [R1+0x198], R18 ;  /* 0x0001981201007387 */ /* 0x0001e20000100800 */
[----:B------:R-:W-:Y:S02]  /*34e90*/  MOV R3, R19 ;  /* 0x0000001300037202 */ /* 0x000fe40000000f00 */
[----:B0-----:R-:W3:Y:S01]  /*34ea0*/  LDL.LU.64 R18, [R1+0x42b0] ;  /* 0x0042b00001127983 */ /* 0x001ee20000300a00 */
[----:B------:R-:W3:Y:S01]  /*34eb0*/  LDL.LU.64 R16, [R1+0x42a8] ;  /* 0x0042a80001107983 */ /* 0x000ee20000300a00 */
[C---:B--2---:R-:W-:Y:S11]  /*34ec0*/  HMMA.16816.F32 R24, R8.reuse, R22, R24 ;  /* 0x000000160818723c */ /* 0x044ff60000001818 */
[----:B------:R-:W-:Y:S11]  /*34ed0*/  @!UPT UIADD3 URZ, URZ, URZ, URZ ;  /* 0x0000003f3f3ff290 */ /* 0x000ff6000fffe03f */
[----:B------:R-:W-:Y:S01]  /*34ee0*/  @!UPT UIADD3 URZ, URZ, URZ, URZ ;  /* 0x0000003f3f3ff290 */ /* 0x000fe2000fffe03f */
[----:B------:R0:W-:Y:S01]  /*34ef0*/  STL [R1+0x184], R25 ;  /* 0x0001841901007387 */ /* 0x0001e20000100800 */
[----:B------:R1:W-:Y:S02]  /*34f00*/  STL.64 [R1+0x188], R26 ;  /* 0x0001881a01007387 */ /* 0x0003e40000100a00 */
[----:B------:R-:W-:Y:S01]  /*34f10*/  STL.64 [R1+0x4278], R22 ;  /* 0x0042781601007387 */ /* 0x000fe20000100a00 */
[----:B---3--:R-:W-:Y:S11]  /*34f20*/  HMMA.16816.F32 R16, R8, R6, R16 ;  /* 0x000000060810723c */ /* 0x008ff60000001810 */
[----:B------:R-:W-:Y:S11]  /*34f30*/  @!UPT UIADD3 URZ, URZ, URZ, URZ ;  /* 0x0000003f3f3ff290 */ /* 0x000ff6000fffe03f */
[----:B------:R-:W-:Y:S01]  /*34f40*/  @!UPT UIADD3 URZ, URZ, URZ, URZ ;  /* 0x0000003f3f3ff290 */ /* 0x000fe2000fffe03f */
[----:B------:R-:W-:Y:S01]  /*34f50*/  STL [R1+0x170], R16 ;  /* 0x0001701001007387 */ /* 0x000fe20000100800 */
[----:B0-----:R-:W-:Y:S02]  /*34f60*/  MOV R25, R18 ;  /* 0x0000001200197202 */ /* 0x001fe40000000f00 */
[----:B-1----:R-:W-:Y:S02]  /*34f70*/  MOV R26, R19 ;  /* 0x00000013001a7202 */ /* 0x002fe40000000f00 */
[----:B------:R-:W2:Y:S01]  /*34f80*/  LDL.LU.64 R18, [R1+0x42a0] ;  /* 0x0042a00001127983 */ /* 0x000ea20000300a00 */
[----:B------:R0:W-:Y:S02]  /*34f90*/  STL.64 [R1+0x4270], R6 ;  /* 0x0042700601007387 */ /* 0x0001e40000100a00 */
[----:B------:R-:W3:Y:S02]  /*34fa0*/  LDL.LU R4, [R1+0xe0] ;  /* 0x0000e00001047983 */ /* 0x000ee40000300800 */
[----:B------:R-:W3:Y:S01]  /*34fb0*/  LDL.LU R5, [R1+0xe4] ;  /* 0x0000e40001057983 */ /* 0x000ee20000300800 */
[----:B0-----:R-:W4:Y:S01]  /*34fc0*/  LDL.LU R6, [R1+0xe8] ;  /* 0x0000e80001067983 */ /* 0x001f220000300800 */
[----:B------:R-:W4:Y:S02]  /*34fd0*/  LDL.LU R7, [R1+0xec] ;  /* 0x0000ec0001077983 */ /* 0x000f240000300800 */
[----:B------:R-:W-:-:S02]  /*34fe0*/  IMAD.MOV.U32 R27, RZ, RZ, R24 ;  /* 0x000000ffff1b7224 */ /* 0x000fc400078e0018 */
[----:B------:R-:W-:Y:S01]  /*34ff0*/  IMAD.MOV.U32 R24, RZ, RZ, R17 ;  /* 0x000000ffff187224 */ /* 0x000fe200078e0011 */
[----:B--2---:R-:W-:Y:S01]  /*35000*/  HMMA.16816.F32 R8, R8, R18, R12 ;  /* 0x000000120808723c */ /* 0x004fe2000000180c */
[----:B----4-:R-:W-:Y:S01]  /*35010*/  STL.64 [R1+0x4288], R6 ;  /* 0x0042880601007387 */ /* 0x010fe20000100a00 */
[----:B---3--:R0:W-:Y:S03]  /*35020*/  STL.64 [R1+0x4280], R4 ;  /* 0x0042800401007387 */ /* 0x0081e60000100a00 */
[----:B0-----:R-:W2:Y:S01]  /*35030*/  LDL.LU R4, [R1+0xf0] ;  /* 0x0000f00001047983 */ /* 0x001ea20000300800 */
[----:B------:R-:W2:Y:S02]  /*35040*/  LDL.LU R5, [R1+0xf4] ;  /* 0x0000f40001057983 */ /* 0x000ea40000300800 */
[----:B------:R-:W2:Y:S02]  /*35050*/  LDL.LU R6, [R1+0xf8] ;  /* 0x0000f80001067983 */ /* 0x000ea40000300800 */
[----:B------:R-:W2:Y:S01]  /*35060*/  LDL.LU R7, [R1+0xfc] ;  /* 0x0000fc0001077983 */ /* 0x000ea20000300800 */
[----:B------:R-:W-:Y:S01]  /*35070*/  STL.64 [R1+0x41c8], R26 ;  /* 0x0041c81a01007387 */ /* 0x000fe20000100a00 */
[----:B------:R0:W-:Y:S03]  /*35080*/  STL.64 [R1+0x41c0], R24 ;  /* 0x0041c01801007387 */ /* 0x0001e60000100a00 */
[----:B0-----:R-:W3:Y:S04]  /*35090*/  LDL R24, [R1+0x80] ;  /* 0x0000800001187983 */ /* 0x001ee80000100800 */
[----:B------:R-:W3:Y:S01]  /*350a0*/  LDL R25, [R1+0x84] ;  /* 0x0000840001197983 */ /* 0x000ee20000100800 */
[----:B------:R-:W2:Y:S02]  /*350b0*/  LDL.LU.64 R14, [R1+0x4298] ;  /* 0x00429800010e7983 */ /* 0x000ea40000300a00 */
[----:B------:R-:W2:Y:S01]  /*350c0*/  LDL.LU.64 R12, [R1+0x4290] ;  /* 0x00429000010c7983 */ /* 0x000ea20000300a00 */
[----:B------:R-:W-:-:S02]  /*350d0*/  MOV R22, R2 ;  /* 0x0000000200167202 */ /* 0x000fc40000000f00 */
[----:B------:R-:W-:Y:S01]  /*350e0*/  MOV R23, R0 ;  /* 0x0000000000177202 */ /* 0x000fe20000000f00 */
[----:B------:R0:W-:Y:S01]  /*350f0*/  STL.64 [R1+0x160], R8 ;  /* 0x0001600801007387 */ /* 0x0001e20000100a00 */
[----:B------:R-:W-:Y:S03]  /*35100*/  STL.64 [R1+0x168], R10 ;  /* 0x0001680a01007387 */ /* 0x000fe60000100a00 */
[----:B0-----:R-:W4:Y:S01]  /*35110*/  LDL R8, [R1+0x60] ;  /* 0x0000600001087983 */ /* 0x001f220000100800 */
[----:B------:R-:W-:Y:S01]  /*35120*/  IMAD.MOV.U32 R9, RZ, RZ, R28 ;  /* 0x000000ffff097224 */ /* 0x000fe200078e001c */
[C---:B--2---:R-:W-:Y:S02]  /*35130*/  HMMA.16816.F32 R20, R12.reuse, R22, R4 ;  /* 0x000000160c14723c */ /* 0x044fe40000001804 */
[----:B------:R-:W2:Y:S01]  /*35140*/  LDL.LU.64 R6, [R1+0x4288] ;  /* 0x0042880001067983 */ /* 0x000ea20000300a00 */
[----:B------:R-:W2:Y:S11]  /*35150*/  LDL.LU.64 R4, [R1+0x4280] ;  /* 0x0042800001047983 */ /* 0x000eb60000300a00 */
[----:B------:R-:W-:Y:S09]  /*35160*/  @!UPT UIADD3 URZ, URZ, URZ, URZ ;  /* 0x0000003f3f3ff290 */ /* 0x000ff2000fffe03f */
[----:B------:R-:W-:Y:S01]  /*35170*/  STL.64 [R1+0x150], R20 ;  /* 0x0001501401007387 */ /* 0x000fe20000100a00 */
[----:B------:R0:W-:Y:S01]  /*35180*/  STL [R1+0x158], R22 ;  /* 0x0001581601007387 */ /* 0x0001e20000100800 */
[----:B------:R-:W-:Y:S02]  /*35190*/  MOV R28, R23 ;  /* 0x00000017001c7202 */ /* 0x000fe40000000f00 */
[----:B0-----:R-:W2:Y:S02]  /*351a0*/  LDL.LU.64 R22, [R1+0x4278] ;  /* 0x0042780001167983 */ /* 0x001ea40000300a00 */
[C---:B--2---:R-:W-:Y:S02]  /*351b0*/  HMMA.16816.F32 R20, R12.reuse, R22, R4 ;  /* 0x000000160c14723c */ /* 0x044fe40000001804 */
[----:B------:R-:W2:Y:S11]  /*351c0*/  LDL.LU.64 R6, [R1+0x4270] ;  /* 0x0042700001067983 */ /* 0x000eb60000300a00 */
[----:B------:R-:W-:Y:S10]  /*351d0*/  @!UPT UIADD3 URZ, URZ, URZ, URZ ;  /* 0x0000003f3f3ff290 */ /* 0x000ff4000fffe03f */
[----:B------:R-:W-:Y:S01]  /*351e0*/  STL.64 [R1+0x140], R20 ;  /* 0x0001401401007387 */ /* 0x000fe20000100a00 */
[----:B------:R0:W-:Y:S03]  /*351f0*/  STL.64 [R1+0x148], R22 ;  /* 0x0001481601007387 */ /* 0x0001e60000100a00 */
[----:B0-----:R-:W2:Y:S01]  /*35200*/  LDL.LU.64 R22, [R1+0x4268] ;  /* 0x0042680001167983 */ /* 0x001ea20000300a00 */
[----:B------:R-:W2:Y:S02]  /*35210*/  LDL.LU.64 R20, [R1+0x4260] ;  /* 0x0042600001147983 */ /* 0x000ea40000300a00 */
[C---:B--2---:R-:W-:Y:S01]  /*35220*/  HMMA.16816.F32 R4, R12.reuse, R6, R20 ;  /* 0x000000060c04723c */ /* 0x044fe20000001814 */
[----:B------:R-:W3:Y:S01]  /*35230*/  LDL.LU.64 R22, [R1+0x4258] ;  /* 0x0042580001167983 */ /* 0x000ee20000300a00 */
[----:B------:R-:W3:Y:S11]  /*35240*/  LDL.LU.64 R20, [R1+0x4250] ;  /* 0x0042500001147983 */ /* 0x000ef60000300a00 */
[----:B------:R-:W-:Y:S10]  /*35250*/  @!UPT UIADD3 URZ, URZ, URZ, URZ ;  /* 0x0000003f3f3ff290 */ /* 0x000ff4000fffe03f */
[----:B------:R-:W-:Y:S01]  /*35260*/  STL.64 [R1+0x130], R4 ;  /* 0x0001300401007387 */ /* 0x000fe20000100a00 */
[----:B------:R0:W-:Y:S03]  /*35270*/  STL.64 [R1+0x138], R6 ;  /* 0x0001380601007387 */ /* 0x0001e60000100a00 */
[----:B0-----:R-:W2:Y:S01]  /*35280*/  LDL.LU.64 R6, [R1+0x4248] ;  /* 0x0042480001067983 */ /* 0x001ea20000300a00 */
[----:B------:R-:W2:Y:S02]  /*35290*/  LDL.LU.64 R4, [R1+0x4240] ;  /* 0x0042400001047983 */ /* 0x000ea40000300a00 */
[----:B--2---:R-:W-:Y:S01]  /*352a0*/  HMMA.16816.F32 R12, R12, R18, R4 ;  /* 0x000000120c0c723c */ /* 0x004fe20000001804 */
[----:B------:R-:W4:Y:S01]  /*352b0*/  LDL.LU.64 R6, [R1+0x4238] ;  /* 0x0042380001067983 */ /* 0x000f220000300a00 */
[----:B------:R-:W4:Y:S02]  /*352c0*/  LDL.LU.64 R4, [R1+0x4230] ;  /* 0x0042300001047983 */ /* 0x000f240000300a00 */
[----:B------:R-:W4:Y:S02]  /*352d0*/  LDL.LU.64 R18, [R1+0x4228] ;  /* 0x0042280001127983 */ /* 0x000f240000300a00 */
[----:B------:R-:W4:Y:S11]  /*352e0*/  LDL.LU.64 R16, [R1+0x4220] ;  /* 0x0042200001107983 */ /* 0x000f360000300a00 */
[----:B------:R-:W-:Y:S06]  /*352f0*/  @!UPT UIADD3 URZ, URZ, URZ, URZ ;  /* 0x0000003f3f3ff290 */ /* 0x000fec000fffe03f */
[----:B------:R0:W-:Y:S01]  /*35300*/  STL.64 [R1+0x120], R12 ;  /* 0x0001200c01007387 */ /* 0x0001e20000100a00 */
[----:B------:R-:W-:Y:S03]  /*35310*/  STL.64 [R1+0x128], R14 ;  /* 0x0001280e01007387 */ /* 0x000fe60000100a00 */
[----:B0-----:R-:W2:Y:S04]  /*35320*/  LDL R12, [R1+0x70] ;  /* 0x00007000010c7983 */ /* 0x001ea80000100800 */
[----:B------:R-:W2:Y:S01]  /*35330*/  LDL R13, [R1+0x74] ;  /* 0x00007400010d7983 */ /* 0x000ea20000100800 */
[C---:B----4-:R-:W-:Y:S11]  /*35340*/  HMMA.16816.F32 R4, R16.reuse, R8, R4 ;  /* 0x000000081004723c */ /* 0x050ff60000001804 */
[----:B------:R-:W-:Y:S11]  /*35350*/  @!UPT UIADD3 URZ, URZ, URZ, URZ ;  /* 0x0000003f3f3ff290 */ /* 0x000ff6000fffe03f */
[----:B------:R-:W-:Y:S01]  /*35360*/  @!UPT UIADD3 URZ, URZ, URZ, URZ ;  /* 0x0000003f3f3ff290 */ /* 0x000fe2000fffe03f */
[----:B------:R-:W-:Y:S01]  /*35370*/  STL.64 [R1+0x110], R4 ;  /* 0x0001100401007387 */ /* 0x000fe20000100a00 */
[----:B------:R0:W-:Y:S03]  /*35380*/  STL.64 [R1+0x118], R6 ;  /* 0x0001180601007387 */ /* 0x0001e60000100a00 */
[----:B0-----:R-:W2:Y:S01]  /*35390*/  LDL.LU.64 R6, [R1+0x4218] ;  /* 0x0042180001067983 */ /* 0x001ea20000300a00 */
[----:B------:R-:W2:Y:S01]  /*353a0*/  LDL.LU.64 R4, [R1+0x4210] ;  /* 0x0042100001047983 */ /* 0x000ea20000300a00 */
[C---:B---3--:R-:W-:Y:S08]  /*353b0*/  HMMA.16816.F32 R20, R16.reuse, R24, R20 ;  /* 0x000000181014723c */ /* 0x048ff00000001814 */
[C---:B--2---:R-:W-:Y:S11]  /*353c0*/  HMMA.16816.F32 R4, R16.reuse, R12, R4 ;  /* 0x0000000c1004723c */ /* 0x044ff60000001804 */
[----:B------:R-:W-:Y:S11]  /*353d0*/  @!UPT UIADD3 URZ, URZ, URZ, URZ ;  /* 0x0000003f3f3ff290 */ /* 0x000ff6000fffe03f */
[----:B------:R-:W-:Y:S02]  /*353e0*/  @!UPT UIADD3 URZ, URZ, URZ, URZ ;  /* 0x0000003f3f3ff290 */ /* 0x000fe4000fffe03f */
[----:B------:R-:W-:Y:S01]  /*353f0*/  IMAD.MOV.U32 R0, RZ, RZ, R5 ;  /* 0x000000ffff007224 */ /* 0x000fe200078e0005 */
[----:B------:R-:W-:Y:S01]  /*35400*/  MOV R2, R4 ;  /* 0x0000000400027202 */ /* 0x000fe20000000f00 */
[----:B------:R-:W-:Y:S01]  /*35410*/  STL.64 [R1+0xf8], R6 ;  /* 0x0000f80601007387 */ /* 0x000fe20000100a00 */
[----:B------:R-:W2:Y:S02]  /*35420*/  LDL.LU.64 R4, [R1+0x4208] ;  /* 0x0042080001047983 */ /* 0x000ea40000300a00 */
[----:B------:R-:W-:Y:S01]  /*35430*/  STL [R1+0x412c], R0 ;  /* 0x00412c0001007387 */ /* 0x000fe20000100800 */
[----:B------:R-:W-:Y:S01]  /*35440*/  STL [R1+0x4128], R2 ;  /* 0x0041280201007387 */ /* 0x000fe20000100800 */
[----:B------:R-:W-:Y:S02]  /*35450*/  STL.64 [R1+0xe0], R20 ;  /* 0x0000e01401007387 */ /* 0x000fe40000100a00 */
[----:B------:R0:W-:Y:S02]  /*35460*/  STL.64 [R1+0xe8], R22 ;  /* 0x0000e81601007387 */ /* 0x0001e40000100a00 */
[----:B0-----:R-:W2:Y:S01]  /*35470*/  LDL.LU.64 R22, [R1+0x4200] ;  /* 0x0042000001167983 */ /* 0x001ea20000300a00 */
[----:B------:R-:W2:Y:S02]  /*35480*/  LDL.LU.64 R20, [R1+0x41f8] ;  /* 0x0041f80001147983 */ /* 0x000ea40000300a00 */
[----:B--2---:R-:W-:Y:S11]  /*35490*/  HMMA.16816.F32 R4, R16, R4, R20 ;  /* 0x000000041004723c */ /* 0x004ff60000001814 */
[----:B------:R-:W-:Y:S11]  /*354a0*/  @!UPT UIADD3 URZ, URZ, URZ, URZ ;  /* 0x0000003f3f3ff290 */ /* 0x000ff6000fffe03f */
[----:B------:R-:W-:Y:S01]  /*354b0*/  @!UPT UIADD3 URZ, URZ, URZ, URZ ;  /* 0x0000003f3f3ff290 */ /* 0x000fe2000fffe03f */
[----:B------:R-:W-:Y:S01]  /*354c0*/  STL.64 [R1+0xc0], R4 ;  /* 0x0000c00401007387 */ /* 0x000fe20000100a00 */
[----:B------:R-:W2:Y:S02]  /*354d0*/  LDL.LU R20, [R1+0x100] ;  /* 0x0001000001147983 */ /* 0x000ea40000300800 */
[----:B------:R-:W2:Y:S02]  /*354e0*/  LDL.LU R21, [R1+0x104] ;  /* 0x0001040001157983 */ /* 0x000ea40000300800 */
[----:B------:R-:W2:Y:S01]  /*354f0*/  LDL.LU R22, [R1+0x108] ;  /* 0x0001080001167983 */ /* 0x000ea20000300800 */
[----:B------:R-:W2:Y:S01]  /*35500*/  LDL.LU R23, [R1+0x10c] ;  /* 0x00010c0001177983 */ /* 0x000ea20000300800 */
[----:B------:R-:W3:Y:S01]  /*35510*/  LDL R19, [R1+0x1ef4] ;  /* 0x001ef40001137983 */ /* 0x000ee20000100800 */
[----:B------:R-:W-:Y:S02]  /*35520*/  MOV R2, R7 ;  /* 0x0000000700027202 */ /* 0x000fe40000000f00 */
[----:B------:R-:W-:-:S03]  /*35530*/  MOV R0, R6 ;  /* 0x0000000600007202 */ /* 0x000fc60000000f00 */
[----:B------:R-:W-:Y:S02]  /*35540*/  STL [R1+0x4134], R2 ;  /* 0x0041340201007387 */ /* 0x000fe40000100800 */
[----:B------:R-:W-:Y:S02]  /*35550*/  STL [R1+0x4130], R0 ;  /* 0x0041300001007387 */ /* 0x000fe40000100800 */
[----:B---3--:R-:W-:Y:S01]  /*35560*/  STL [R1+0x4190], R19 ;  /* 0x0041901301007387 */ /* 0x008fe20000100800 */
[----:B------:R-:W2:Y:S02]  /*35570*/  LDL.LU R16, [R1+0x10] ;  /* 0x0000100001107983 */ /* 0x000ea40000300800 */
[----:B------:R-:W2:Y:S01]  /*35580*/  LDL.LU R17, [R1+0x14] ;  /* 0x0000140001117983 */ /* 0x000ea20000300800 */
[----:B------:R0:W1:Y:S01]  /*35590*/  LDSM.16.MT88.4 R4, [R19+0x28000] ;  /* 0x028000001304783b */ /* 0x0000620000004200 */
[----:B------:R-:W2:Y:S03]  /*355a0*/  LDL.LU R18, [R1+0x18] ;  /* 0x0000180001127983 */ /* 0x000ea60000300800 */
[----:B0-----:R-:W2:Y:S01]  /*355b0*/  LDL.LU R19, [R1+0x1c] ;  /* 0x00001c0001137983 */ /* 0x001ea20000300800 */
[----:B------:R-:W3:Y:S01]  /*355c0*/  LDL R27, [R1+0x1ef8] ;  /* 0x001ef800011b7983 */ /* 0x000ee20000100800 */
[----:B--2---:R-:W-:Y:S02]  /*355d0*/  HMMA.16816.F32 R8, R16, R8, R20 ;  /* 0x000000081008723c */ /* 0x004fe40000001814 */
[----:B---3--:R-:W-:Y:S01]  /*355e0*/  STL [R1+0x41e8], R27 ;  /* 0x0041e81b01007387 */ /* 0x008fe20000100800 */
[----:B------:R0:W-:Y:S03]  /*355f0*/  STL.64 [R1+0x41e0], R24 ;  /* 0x0041e01801007387 */ /* 0x0001e60000100a00 */
[----:B0-----:R-:W2:Y:S01]  /*35600*/  LDL.LU R24, [R1+0x1b0] ;  /* 0x0001b00001187983 */ /* 0x001ea20000300800 */
[----:B------:R-:W2:Y:S02]  /*35610*/  LDL.LU R25, [R1+0x1b4] ;  /* 0x0001b40001197983 */ /* 0x000ea40000300800 */
[----:B------:R-:W2:Y:S02]  /*35620*/  LDL.LU R26, [R1+0x1b8] ;  /* 0x0001b800011a7983 */ /* 0x000ea40000300800 */
[----:B------:R-:W2:Y:S01]  /*35630*/  LDL.LU R27, [R1+0x1bc] ;  /* 0x0001bc00011b7983 */ /* 0x000ea20000300800 */
[----:B-1----:R-:W-:Y:S01]  /*35640*/  STL.64 [R1+0x4188], R6 ;  /* 0x0041880601007387 */ /* 0x002fe20000100a00 */
[----:B------:R0:W-:Y:S03]  /*35650*/  STL.64 [R1+0x4180], R4 ;  /* 0x0041800401007387 */ /* 0x0001e60000100a00 */
[----:B0-----:R-:W3:Y:S07]  /*35660*/  LDL.LU R4, [R1+0x190] ;  /* 0x0001900001047983 */ /* 0x001eee0000300800 */
[----:B------:R-:W-:Y:S02]  /*35670*/  STL.64 [R1+0xb0], R8 ;  /* 0x0000b00801007387 */ /* 0x000fe40000100a00 */
[----:B------:R-:W-:Y:S02]  /*35680*/  STL.64 [R1+0xb8], R10 ;  /* 0x0000b80a01007387 */ /* 0x000fe40000100a00 */
[----:B------:R-:W3:Y:S01]  /*35690*/  LDL.LU R5, [R1+0x194] ;  /* 0x0001940001057983 */ /* 0x000ee20000300800 */
[----:B------:R-:W4:Y:S01]  /*356a0*/  LDL.LU R6, [R1+0x198] ;  /* 0x0001980001067983 */ /* 0x000f220000300800 */
[----:B------:R-:W-:-:S02]  /*356b0*/  IMAD.MOV.U32 R7, RZ, RZ, R3 ;  /* 0x000000ffff077224 */ /* 0x000fc400078e0003 */
[----:B------:R-:W2:Y:S03]  /*356c0*/  LDL.LU R3, [R1+0x41f0] ;  /* 0x0041f00001037983 */ /* 0x000ea60000300800 */
[----:B----4-:R-:W-:Y:S01]  /*356d0*/  STL.64 [R1+0x41d8], R6 ;  /* 0x0041d80601007387 */ /* 0x010fe20000100a00 */
[----:B---3--:R0:W-:Y:S03]  /*356e0*/  STL.64 [R1+0x41d0], R4 ;  /* 0x0041d00401007387 */ /* 0x0081e60000100a00 */
[----:B--2---:R-:W1:Y:S01]  /*356f0*/  LDSM.16.MT88.4 R20, [R3+0x28800] ;  /* 0x028800000314783b */ /* 0x004e620000004200 */
[----:B0-----:R-:W-:-:S03]  /*35700*/  MOV R4, R29 ;  /* 0x0000001d00047202 */ /* 0x001fc60000000f00 */
[----:B------:R-:W2:Y:S01]  /*35710*/  LDL.LU R29, [R1+0x41ec] ;  /* 0x0041ec00011d7983 */ /* 0x000ea20000300800 */
[----:B------:R-:W3:Y:S02]  /*35720*/  LDL.LU R5, [R1+0x1c4] ;  /* 0x0001c40001057983 */ /* 0x000ee40000300800 */
[----:B------:R-:W3:Y:S02]  /*35730*/  LDL.LU R6, [R1+0x1c8] ;  /* 0x0001c80001067983 */ /* 0x000ee40000300800 */
[----:B------:R-:W3:Y:S01]  /*35740*/  LDL.LU R7, [R1+0x1cc] ;  /* 0x0001cc0001077983 */ /* 0x000ee20000300800 */
[----:B-1----:R-:W-:Y:S01]  /*35750*/  STL.64 [R1+0x4118], R22 ;  /* 0x0041181601007387 */ /* 0x002fe20000100a00 */
[----:B------:R0:W-:Y:S03]  /*35760*/  STL.64 [R1+0x4110], R20 ;  /* 0x0041101401007387 */ /* 0x0001e60000100a00 */
[----:B0-----:R-:W4:Y:S01]  /*35770*/  LDL.LU.64 R20, [R1+0x60] ;  /* 0x0000600001147983 */ /* 0x001f220000300a00 */
[----:B------:R-:W-:Y:S03]  /*35780*/  STL [R1+0x4030], R3 ;  /* 0x0040300301007387 */ /* 0x000fe60000100800 */
[----:B--2---:R-:W0:Y:S04]  /*35790*/  LDSM.16.MT88.4 R8, [R29+0x28800] ;  /* 0x028800001d08783b */ /* 0x004e280000004200 */
[----:B0-----:R-:W-:Y:S01]  /*357a0*/  STL.64 [R1+0x40d0], R10 ;  /* 0x0040d00a01007387 */ /* 0x001fe20000100a00 */
[----:B------:R0:W-:Y:S03]  /*357b0*/  STL.64 [R1+0x40c8], R8 ;  /* 0x0040c80801007387 */ /* 0x0001e60000100a00 */
[----:B0-----:R-:W2:Y:S01]  /*357c0*/  LDL.LU.64 R8, [R1+0x90] ;  /* 0x0000900001087983 */ /* 0x001ea20000300a00 */
[----:B------:R-:W2:Y:S01]  /*357d0*/  LDL.64 R10, [R1+0x98] ;  /* 0x00009800010a7983 */ /* 0x000ea20000100a00 */
[----:B------:R-:W-:Y:S02]  /*357e0*/  HMMA.16816.F32 R12, R16, R12, R24 ;  /* 0x0000000c100c723c */ /* 0x000fe40000001818 */
[----:B--2---:R-:W-:Y:S01]  /*357f0*/  STL [R1+0x413c], R10 ;  /* 0x00413c0a01007387 */ /* 0x004fe20000100800 */
[----:B------:R-:W-:Y:S02]  /*35800*/  STL [R1+0x4138], R11 ;  /* 0x0041380b01007387 */ /* 0x000fe40000100800 */
[----:B------:R-:W-:Y:S02]  /*35810*/  STL [R1+0x4028], R29 ;  /* 0x0040281d01007387 */ /* 0x000fe40000100800 */
[----:B------:R-:W2:Y:S01]  /*35820*/  LDL.LU R27, [R1+0x41e8] ;  /* 0x0041e800011b7983 */ /* 0x000ea20000300800 */
[----:B------:R-:W3:Y:S11]  /*35830*/  LDL.LU.64 R24, [R1+0x41e0] ;  /* 0x0041e00001187983 */ /* 0x000ef60000300a00 */
[----:B------:R-:W-:Y:S05]  /*35840*/  @!UPT UIADD3 URZ, URZ, URZ, URZ ;  /* 0x0000003f3f3ff290 */ /* 0x000fea000fffe03f */
[----:B------:R-:W-:Y:S01]  /*35850*/  MOV R2, R14 ;  /* 0x0000000e00027202 */ /* 0x000fe20000000f00 */
[----:B------:R-:W-:Y:S02]  /*35860*/  STL.64 [R1+0xa0], R12 ;  /* 0x0000a00c01007387 */ /* 0x000fe40000100a00 */
[----:B------:R-:W-:-:S05]  /*35870*/  IMAD.MOV.U32 R0, RZ, RZ, R15 ;  /* 0x000000ffff007224 */ /* 0x000fca00078e000f */
[----:B------:R-:W-:Y:S01]  /*35880*/  STL [R1+0x4144], R0 ;  /* 0x0041440001007387 */ /* 0x000fe20000100800 */
[----:B------:R-:W-:Y:S03]  /*35890*/  STL [R1+0x4140], R2 ;  /* 0x0041400201007387 */ /* 0x000fe60000100800 */
[----:B--2---:R-:W0:Y:S04]  /*358a0*/  LDSM.16.MT88.4 R12, [R27+0x28800] ;  /* 0x028800001b0c783b */ /* 0x004e280000004200 */
[----:B0-----:R-:W-:Y:S01]  /*358b0*/  STL.64 [R1+0x4080], R14 ;  /* 0x0040800e01007387 */ /* 0x001fe20000100a00 */
[----:B------:R0:W-:Y:S03]  /*358c0*/  STL.64 [R1+0x4078], R12 ;  /* 0x0040780c01007387 */ /* 0x0001e60000100a00 */
[----:B0-----:R-:W2:Y:S01]  /*358d0*/  LDL.LU R12, [R1+0x1a0] ;  /* 0x0001a000010c7983 */ /* 0x001ea20000300800 */
[----:B------:R-:W2:Y:S02]  /*358e0*/  LDL.LU R13, [R1+0x1a4] ;  /* 0x0001a400010d7983 */ /* 0x000ea40000300800 */
[----:B------:R-:W2:Y:S02]  /*358f0*/  LDL.LU R14, [R1+0x1a8] ;  /* 0x0001a800010e7983 */ /* 0x000ea40000300800 */
[----:B------:R-:W2:Y:S01]  /*35900*/  LDL.LU R15, [R1+0x1ac] ;  /* 0x0001ac00010f7983 */ /* 0x000ea20000300800 */
[C---:B---3--:R-:W-:Y:S01]  /*35910*/  HMMA.16816.F32 R24, R16.reuse, R24, R4 ;  /* 0x000000181018723c */ /* 0x048fe20000001804 */
[----:B------:R-:W3:Y:S01]  /*35920*/  LDL.LU.64 R6, [R1+0x41d8] ;  /* 0x0041d80001067983 */ /* 0x000ee20000300a00 */
[----:B------:R-:W3:Y:S11]  /*35930*/  LDL.LU.64 R4, [R1+0x41d0] ;  /* 0x0041d00001047983 */ /* 0x000ef60000300a00 */
[----:B------:R-:W-:Y:S10]  /*35940*/  @!UPT UIADD3 URZ, URZ, URZ, URZ ;  /* 0x0000003f3f3ff290 */ /* 0x000ff4000fffe03f */
[----:B------:R0:W-:Y:S01]  /*35950*/  STL.64 [R1+0x50], R24 ;  /* 0x0000501801007387 */ /* 0x0001e20000100a00 */
[----:B------:R-:W-:Y:S02]  /*35960*/  MOV R10, R26 ;  /* 0x0000001a000a7202 */ /* 0x000fe40000000f00 */
[----:B------:R-:W-:Y:S02]  /*35970*/  MOV R11, R27 ;  /* 0x0000001b000b7202 */ /* 0x000fe40000000f00 */
[----:B------:R-:W3:Y:S04]  /*35980*/  LDL.LU.64 R26, [R1+0x41c8] ;  /* 0x0041c800011a7983 */ /* 0x000ee80000300a00 */
[----:B0-----:R-:W4:Y:S01]  /*35990*/  LDL.LU.64 R24, [R1+0x41c0] ;  /* 0x0041c00001187983 */ /* 0x001f220000300a00 */
[----:B------:R-:W-:Y:S02]  /*359a0*/  STL [R1+0x414c], R11 ;  /* 0x00414c0b01007387 */ /* 0x000fe40000100800 */
[----:B------:R-:W-:Y:S01]  /*359b0*/  STL [R1+0x4148], R10 ;  /* 0x0041480a01007387 */ /* 0x000fe20000100800 */
[----:B--2---:R-:W-:Y:S01]  /*359c0*/  HMMA.16816.F32 R12, R16, R8, R12 ;  /* 0x00000008100c723c */ /* 0x004fe2000000180c */
[----:B------:R-:W2:Y:S06]  /*359d0*/  LDL.LU R16, [R1+0x170] ;  /* 0x0001700001107983 */ /* 0x000eac0000300800 */
[----:B---3--:R-:W-:-:S02]  /*359e0*/  MOV R19, R26 ;  /* 0x0000001a00137202 */ /* 0x008fc40000000f00 */
[----:B----4-:R-:W-:Y:S01]  /*359f0*/  MOV R18, R25 ;  /* 0x0000001900127202 */ /* 0x010fe20000000f00 */
[----:B------:R-:W-:Y:S02]  /*35a00*/  IMAD.MOV.U32 R17, RZ, RZ, R24 ;  /* 0x000000ffff117224 */ /* 0x000fe400078e0018 */
[----:B------:R-:W3:Y:S01]  /*35a10*/  LDL.LU R24, [R1+0x41bc] ;  /* 0x0041bc0001187983 */ /* 0x000ee20000300800 */
[----:B------:R-:W3:Y:S02]  /*35a20*/  LDL.LU R25, [R1+0x41b8] ;  /* 0x0041b80001197983 */ /* 0x000ee40000300800 */
[----:B------:R-:W3:Y:S02]  /*35a30*/  LDL.LU R26, [R1+0x41b4] ;  /* 0x0041b400011a7983 */ /* 0x000ee40000300800 */
[----:B------:R-:W-:Y:S01]  /*35a40*/  STL.64 [R1+0x41a8], R18 ;  /* 0x0041a81201007387 */ /* 0x000fe20000100a00 */
[----:B--2---:R0:W-:Y:S02]  /*35a50*/  STL.64 [R1+0x41a0], R16 ;  /* 0x0041a01001007387 */ /* 0x0041e40000100a00 */
[----:B0-----:R-:W-:-:S02]  /*35a60*/  IMAD.MOV.U32 R16, RZ, RZ, R27 ;  /* 0x000000ffff107224 */ /* 0x001fc400078e001b */
[----:B------:R-:W3:Y:S01]  /*35a70*/  LDL.LU R27, [R1+0x41b0] ;  /* 0x0041b000011b7983 */ /* 0x000ee20000300800 */
[----:B------:R-:W2:Y:S02]  /*35a80*/  LDL.LU R17, [R1+0x184] ;  /* 0x0001840001117983 */ /* 0x000ea40000300800 */
[----:B------:R-:W2:Y:S02]  /*35a90*/  LDL.LU R18, [R1+0x188] ;  /* 0x0001880001127983 */ /* 0x000ea40000300800 */
[----:B------:R-:W2:Y:S01]  /*35aa0*/  LDL.LU R19, [R1+0x18c] ;  /* 0x00018c0001137983 */ /* 0x000ea20000300800 */
[----:B------:R0:W-:Y:S04]  /*35ab0*/  STL.64 [R1+0x4198], R8 ;  /* 0x0041980801007387 */ /* 0x0001e80000100a00 */
[----:B0-----:R-:W4:Y:S01]  /*35ac0*/  LDL.LU.64 R8, [R1+0x80] ;  /* 0x0000800001087983 */ /* 0x001f220000300a00 */
[----:B------:R-:W-:Y:S02]  /*35ad0*/  STL.64 [R1+0x4090], R14 ;  /* 0x0040900e01007387 */ /* 0x000fe40000100a00 */
[----:B------:R0:W-:Y:S02]  /*35ae0*/  STL.64 [R1+0x4088], R12 ;  /* 0x0040880c01007387 */ /* 0x0001e40000100a00 */
[----:B0-----:R-:W2:Y:S01]  /*35af0*/  LDL.LU.64 R12, [R1+0x70] ;  /* 0x00007000010c7983 */ /* 0x001ea20000300a00 */
[----:B------:R-:W-:-:S02]  /*35b00*/  MOV R2, R20 ;  /* 0x0000001400027202 */ /* 0x000fc40000000f00 */
[----:B------:R-:W-:Y:S01]  /*35b10*/  MOV R0, R21 ;  /* 0x0000001500007202 */ /* 0x000fe20000000f00 */
[C---:B---3--:R-:W-:Y:S11]  /*35b20*/  HMMA.16816.F32 R4, R24.reuse, R20, R4 ;  /* 0x000000141804723c */ /* 0x048ff60000001804 */
[----:B------:R-:W-:Y:S11]  /*35b30*/  @!UPT UIADD3 URZ, URZ, URZ, URZ ;  /* 0x0000003f3f3ff290 */ /* 0x000ff6000fffe03f */
[----:B------:R-:W-:Y:S02]  /*35b40*/  @!UPT UIADD3 URZ, URZ, URZ, URZ ;  /* 0x0000003f3f3ff290 */ /* 0x000fe4000fffe03f */
[----:B------:R-:W-:Y:S01]  /*35b50*/  IMAD.MOV.U32 R23, RZ, RZ, R4 ;  /* 0x000000ffff177224 */ /* 0x000fe200078e0004 */
[----:B------:R-:W-:Y:S02]  /*35b60*/  MOV R22, R5 ;  /* 0x0000000500167202 */ /* 0x000fe40000000f00 */
[----:B------:R-:W-:Y:S01]  /*35b70*/  MOV R21, R6 ;  /* 0x0000000600157202 */ /* 0x000fe20000000f00 */
[----:B------:R-:W-:Y:S01]  /*35b80*/  IMAD.MOV.U32 R20, RZ, RZ, R7 ;  /* 0x000000ffff147224 */ /* 0x000fe200078e0007 */
[----:B------:R-:W3:Y:S01]  /*35b90*/  LDL.LU R4, [R1+0x160] ;  /* 0x0001600001047983 */ /* 0x000ee20000300800 */
[----:B------:R-:W3:Y:S02]  /*35ba0*/  LDL.LU R5, [R1+0x164] ;  /* 0x0001640001057983 */ /* 0x000ee40000300800 */
[----:B------:R-:W3:Y:S02]  /*35bb0*/  LDL.LU R6, [R1+0x168] ;  /* 0x0001680001067983 */ /* 0x000ee40000300800 */
[----:B------:R-:W3:Y:S01]  /*35bc0*/  LDL.LU R7, [R1+0x16c] ;  /* 0x00016c0001077983 */ /* 0x000ee20000300800 */
[----:B------:R-:W-:Y:S01]  /*35bd0*/  STL.64 [R1+0x4158], R22 ;  /* 0x0041581601007387 */ /* 0x000fe20000100a00 */
[----:B------:R0:W-:Y:S03]  /*35be0*/  STL.64 [R1+0x4150], R20 ;  /* 0x0041501401007387 */ /* 0x0001e60000100a00 */
[----:B0-----:R-:W3:Y:S01]  /*35bf0*/  LDL.LU R20, [R1+0x140] ;  /* 0x0001400001147983 */ /* 0x001ee20000300800 */
[----:B------:R-:W3:Y:S02]  /*35c00*/  LDL.LU R21, [R1+0x144] ;  /* 0x0001440001157983 */ /* 0x000ee40000300800 */
[----:B------:R-:W3:Y:S02]  /*35c10*/  LDL.LU R22, [R1+0x148] ;  /* 0x0001480001167983 */ /* 0x000ee40000300800 */
[----:B------:R-:W3:Y:S01]  /*35c20*/  LDL.LU R23, [R1+0x14c] ;  /* 0x00014c0001177983 */ /* 0x000ee20000300800 */
[----:B--2---:R-:W-:Y:S01]  /*35c30*/  HMMA.16816.F32 R16, R24, R12, R16 ;  /* 0x0000000c1810723c */ /* 0x004fe20000001810 */
[----:B------:R-:W-:Y:S11]  /*35c40*/  MOV R3, R13 ;  /* 0x0000000d00037202 */ /* 0x000ff60000000f00 */
[----:B------:R-:W-:Y:S11]  /*35c50*/  @!UPT UIADD3 URZ, URZ, URZ, URZ ;  /* 0x0000003f3f3ff290 */ /* 0x000ff6000fffe03f */
[----:B------:R-:W-:Y:S01]  /*35c60*/  @!UPT UIADD3 URZ, URZ, URZ, URZ ;  /* 0x0000003f3f3ff290 */ /* 0x000fe2000fffe03f */
[----:B------:R-:W-:Y:S02]  /*35c70*/  MOV R13, R18 ;  /* 0x00000012000d7202 */ /* 0x000fe40000000f00 */
[----:B------:R-:W-:Y:S01]  /*35c80*/  MOV R15, R16 ;  /* 0x00000010000f7202 */ /* 0x000fe20000000f00 */
[----:B------:R-:W-:Y:S01]  /*35c90*/  IMAD.MOV.U32 R14, RZ, RZ, R17 ;  /* 0x000000ffff0e7224 */ /* 0x000fe200078e0011 */
[----:B---3--:R0:W-:Y:S01]  /*35ca0*/  STL.64 [R1+0x4168], R22 ;  /* 0x0041681601007387 */ /* 0x0081e20000100a00 */
[----:B------:R1:W-:Y:S02]  /*35cb0*/  STL.64 [R1+0x4160], R20 ;  /* 0x0041601401007387 */ /* 0x0003e40000100a00 */
[----:B0-----:R-:W-:Y:S01]  /*35cc0*/  IMAD.MOV.U32 R22, RZ, RZ, R12 ;  /* 0x000000ffff167224 */ /* 0x001fe200078e000c */
[----:B------:R-:W-:Y:S02]  /*35cd0*/  MOV R12, R19 ;  /* 0x00000013000c7202 */ /* 0x000fe40000000f00 */
[----:B------:R-:W2:Y:S01]  /*35ce0*/  LDL.LU.64 R18, [R1+0x41a8] ;  /* 0x0041a80001127983 */ /* 0x000ea20000300a00 */
[----:B------:R-:W2:Y:S02]  /*35cf0*/  LDL.LU.64 R16, [R1+0x41a0] ;  /* 0x0041a00001107983 */ /* 0x000ea40000300a00 */
[----:B------:R0:W-:Y:S02]  /*35d00*/  STL.64 [R1+0x4178], R14 ;  /* 0x0041780e01007387 */ /* 0x0001e40000100a00 */
[----:B------:R3:W-:Y:S01]  /*35d10*/  STL.64 [R1+0x4170], R12 ;  /* 0x0041700c01007387 */ /* 0x0007e20000100a00 */
[----:B-1----:R-:W-:-:S02]  /*35d20*/  MOV R20, R2 ;  /* 0x0000000200147202 */ /* 0x002fc40000000f00 */
[----:B----4-:R-:W-:Y:S01]  /*35d30*/  MOV R23, R9 ;  /* 0x0000000900177202 */ /* 0x010fe20000000f00 */
[----:B0-----:R-:W-:Y:S01]  /*35d40*/  IMAD.MOV.U32 R15, RZ, RZ, R28 ;  /* 0x000000ffff0f7224 */ /* 0x001fe200078e001c */
[----:B---3--:R-:W3:Y:S01]  /*35d50*/  LDL.LU R12, [R1+0x150] ;  /* 0x00015000010c7983 */ /* 0x008ee20000300800 */
[----:B------:R-:W3:Y:S02]  /*35d60*/  LDL.LU R13, [R1+0x154] ;  /* 0x00015400010d7983 */ /* 0x000ee40000300800 */
[----:B------:R-:W3:Y:S01]  /*35d70*/  LDL.LU R14, [R1+0x158] ;  /* 0x00015800010e7983 */ /* 0x000ee20000300800 */
[----:B------:R-:W-:Y:S01]  /*35d80*/  MOV R28, R8 ;  /* 0x00000008001c7202 */ /* 0x000fe20000000f00 */
[C---:B--2---:R-:W-:Y:S01]  /*35d90*/  HMMA.16816.F32 R16, R24.reuse, R8, R16 ;  /* 0x000000081810723c */ /* 0x044fe20000001810 */
[----:B------:R-:W2:Y:S11]  /*35da0*/  LDL.LU.64 R8, [R1+0x4198] ;  /* 0x0041980001087983 */ /* 0x000eb60000300a00 */
[----:B------:R-:W-:Y:S11]  /*35db0*/  @!UPT UIADD3 URZ, URZ, URZ, URZ ;  /* 0x0000003f3f3ff290 */ /* 0x000ff6000fffe03f */
[----:B------:R-:W-:Y:S01]  /*35dc0*/  @!UPT UIADD3 URZ, URZ, URZ, URZ ;  /* 0x0000003f3f3ff290 */ /* 0x000fe2000fffe03f */
[----:B------:R-:W-:Y:S02]  /*35dd0*/  IMAD.MOV.U32 R2, RZ, RZ, R19 ;  /* 0x000000ffff027224 */ /* 0x000fe400078e0013 */
[----:B------:R-:W4:Y:S01]  /*35de0*/  LDL.LU R19, [R1+0x4190] ;  /* 0x0041900001137983 */ /* 0x000f220000300800 */
[----:B------:R-:W-:Y:S01]  /*35df0*/  MOV R21, R0 ;  /* 0x0000000000157202 */ /* 0x000fe20000000f00 */
[----:B------:R-:W-:Y:S01]  /*35e00*/  IMAD.MOV.U32 R11, RZ, RZ, R16 ;  /* 0x000000ffff0b7224 */ /* 0x000fe200078e0010 */
[----:B------:R-:W-:Y:S02]  /*35e10*/  MOV R10, R17 ;  /* 0x00000011000a7202 */ /* 0x000fe40000000f00 */
[----:B------:R-:W-:Y:S02]  /*35e20*/  MOV R0, R18 ;  /* 0x0000001200007202 */ /* 0x000fe40000000f00 */
[----:B----4-:R-:W0:Y:S01]  /*35e30*/  LDSM.16.MT88.4 R16, [R19+0x28800] ;  /* 0x028800001310783b */ /* 0x010e220000004200 */
[----:B--2---:R-:W-:Y:S03]  /*35e40*/  HMMA.16816.F32 R24, R24, R8, R4 ;  /* 0x000000081818723c */ /* 0x004fe60000001804 */
[----:B0-----:R-:W-:Y:S01]  /*35e50*/  STL.64 [R1+0x4020], R18 ;  /* 0x0040201201007387 */ /* 0x001fe20000100a00 */
[----:B------:R0:W-:Y:S02]  /*35e60*/  STL.64 [R1+0x4018], R16 ;  /* 0x0040181001007387 */ /* 0x0001e40000100a00 */
[----:B------:R-:W3:Y:S02]  /*35e70*/  LDL.LU.64 R6, [R1+0x4188] ;  /* 0x0041880001067983 */ /* 0x000ee40000300a00 */
[----:B------:R-:W3:Y:S11]  /*35e80*/  LDL.LU.64 R4, [R1+0x4180] ;  /* 0x0041800001047983 */ /* 0x000ef60000300a00 */
[----:B------:R-:W-:Y:S04]  /*35e90*/  @!UPT UIADD3 URZ, URZ, URZ, URZ ;  /* 0x0000003f3f3ff290 */ /* 0x000fe8000fffe03f */
[----:B------:R-:W-:Y:S01]  /*35ea0*/  STL.64 [R1+0x4040], R26 ;  /* 0x0040401a01007387 */ /* 0x000fe20000100a00 */
[----:B------:R1:W-:Y:S01]  /*35eb0*/  STL.64 [R1+0x4038], R24 ;  /* 0x0040381801007387 */ /* 0x0003e20000100a00 */
[----:B0-----:R-:W-:Y:S01]  /*35ec0*/  MOV R17, R23 ;  /* 0x0000001700117202 */ /* 0x001fe20000000f00 */
[----:B-1----:R-:W-:Y:S01]  /*35ed0*/  IMAD.MOV.U32 R24, RZ, RZ, R22 ;  /* 0x000000ffff187224 */ /* 0x002fe200078e0016 */
[----:B------:R-:W-:Y:S01]  /*35ee0*/  MOV R16, R28 ;  /* 0x0000001c00107202 */ /* 0x000fe20000000f00 */
[----:B---3--:R-:W-:Y:S01]  /*35ef0*/  HMMA.16816.F32 R20, R4, R20, R12 ;  /* 0x000000140414723c */ /* 0x008fe2000000180c */
[----:B------:R-:W2:Y:S01]  /*35f00*/  LDL.LU.64 R14, [R1+0x4178] ;  /* 0x00417800010e7983 */ /* 0x000ea20000300a00 */
[----:B------:R-:W3:Y:S11]  /*35f10*/  LDL.LU.64 R12, [R1+0x4170] ;  /* 0x00417000010c7983 */ /* 0x000ef60000300a00 */
[----:B------:R-:W-:Y:S10]  /*35f20*/  @!UPT UIADD3 URZ, URZ, URZ, URZ ;  /* 0x0000003f3f3ff290 */ /* 0x000ff4000fffe03f */
[----:B------:R-:W-:Y:S01]  /*35f30*/  STL [R1+0x44], R21 ;  /* 0x0000441501007387 */ /* 0x000fe20000100800 */
[----:B------:R0:W-:Y:S02]  /*35f40*/  STL [R1+0x48], R22 ;  /* 0x0000481601007387 */ /* 0x0001e40000100800 */
[----:B------:R-:W-:Y:S01]  /*35f50*/  IMAD.MOV.U32 R29, RZ, RZ, R23 ;  /* 0x000000ffff1d7224 */ /* 0x000fe200078e0017 */
[----:B------:R-:W-:Y:S01]  /*35f60*/  MOV R28, R20 ;  /* 0x00000014001c7202 */ /* 0x000fe20000000f00 */
[----:B0-----:R-:W4:Y:S01]  /*35f70*/  LDL.LU.64 R22, [R1+0x4168] ;  /* 0x0041680001167983 */ /* 0x001f220000300a00 */
[----:B------:R-:W4:Y:S01]  /*35f80*/  LDL.LU.64 R20, [R1+0x4160] ;  /* 0x0041600001147983 */ /* 0x000f220000300a00 */
[----:B------:R-:W-:-:S07]  /*35f90*/  MOV R25, R3 ;  /* 0x0000000300197202 */ /* 0x000fce0000000f00 */
[----:B----4-:R-:W-:Y:S01]  /*35fa0*/  HMMA.16816.F32 R24, R4, R24, R20 ;  /* 0x000000180418723c */ /* 0x010fe20000001814 */
[----:B------:R-:W4:Y:S01]  /*35fb0*/  LDL.LU.64 R22, [R1+0x4158] ;  /* 0x0041580001167983 */ /* 0x000f220000300a00 */
[----:B------:R-:W4:Y:S11]  /*35fc0*/  LDL.LU.64 R20, [R1+0x4150] ;  /* 0x0041500001147983 */ /* 0x000f360000300a00 */
[----:B------:R-:W-:Y:S10]  /*35fd0*/  @!UPT UIADD3 URZ, URZ, URZ, URZ ;  /* 0x0000003f3f3ff290 */ /* 0x000ff4000fffe03f */
[----:B------:R-:W-:Y:S01]  /*35fe0*/  STL.64 [R1+0xd0], R24 ;  /* 0x0000d01801007387 */ /* 0x000fe20000100a00 */
[----:B------:R0:W-:Y:S01]  /*35ff0*/  STL [R1+0xd8], R26 ;  /* 0x0000d81a01007387 */ /* 0x0001e20000100800 */
[----:B------:R-:W-:Y:S01]  /*36000*/  MOV R3, R27 ;  /* 0x0000001b00037202 */ /* 0x000fe20000000f00 */
[----:B------:R-:W-:Y:S01]  /*36010*/  MOV R27, R2 ;  /* 0x00000002001b7202 */ /* 0x000fe20000000f00 */
[----:B0-----:R-:W-:Y:S02]  /*36020*/  MOV R26, R0 ;  /* 0x00000000001a7202 */ /* 0x001fe40000000f00 */
[----:B------:R-:W-:Y:S01]  /*36030*/  MOV R24, R11 ;  /* 0x0000000b00187202 */ /* 0x000fe20000000f00 */
[----:B------:R-:W-:Y:S01]  /*36040*/  IMAD.MOV.U32 R25, RZ, RZ, R10 ;  /* 0x000000ffff197224 */ /* 0x000fe200078e000a */
[----:B------:R-:W4:Y:S01]  /*36050*/  LDL.LU R11, [R1+0x414c] ;  /* 0x00414c00010b7983 */ /* 0x000f220000300800 */
[----:B------:R-:W4:Y:S02]  /*36060*/  LDL.LU R10, [R1+0x4148] ;  /* 0x00414800010a7983 */ /* 0x000f240000300800 */
[----:B------:R-:W4:Y:S02]  /*36070*/  LDL.LU R0, [R1+0x4144] ;  /* 0x0041440001007983 */ /* 0x000f240000300800 */
[----:B------:R-:W4:Y:S01]  /*36080*/  LDL.LU R2, [R1+0x4140] ;  /* 0x0041400001027983 */ /* 0x000f220000300800 */
[----:B------:R3:W-:Y:S01]  /*36090*/  STL.64 [R1+0x4050], R26 ;  /* 0x0040501a01007387 */ /* 0x0007e20000100a00 */
[----:B------:R2:W-:Y:S02]  /*360a0*/  STL.64 [R1+0x4048], R24 ;  /* 0x0040481801007387 */ /* 0x0005e40000100a00 */
[----:B---3--:R-:W-:Y:S01]  /*360b0*/  IMAD.MOV.U32 R27, RZ, RZ, R12 ;  /* 0x000000ffff1b7224 */ /* 0x008fe200078e000c */
[----:B------:R-:W-:Y:S01]  /*360c0*/  MOV R26, R13 ;  /* 0x0000000d001a7202 */ /* 0x000fe20000000f00 */
[----:B------:R-:W3:Y:S01]  /*360d0*/  LDL.LU R12, [R1+0x50] ;  /* 0x00005000010c7983 */ /* 0x000ee20000300800 */
[----:B------:R-:W3:Y:S02]  /*360e0*/  LDL.LU R13, [R1+0x54] ;  /* 0x00005400010d7983 */ /* 0x000ee40000300800 */
[----:B--2---:R-:W-:Y:S01]  /*360f0*/  IMAD.MOV.U32 R24, RZ, RZ, R15 ;  /* 0x000000ffff187224 */ /* 0x004fe200078e000f */
[----:B------:R-:W-:-:S02]  /*36100*/  MOV R25, R14 ;  /* 0x0000000e00197202 */ /* 0x000fc40000000f00 */
[----:B----4-:R-:W-:Y:S02]  /*36110*/  MOV R15, R11 ;  /* 0x0000000b000f7202 */ /* 0x010fe40000000f00 */
[----:B------:R-:W-:Y:S02]  /*36120*/  MOV R14, R10 ;  /* 0x0000000a000e7202 */ /* 0x000fe40000000f00 */
[----:B------:R-:W2:Y:S01]  /*36130*/  LDL.LU R10, [R1+0x413c] ;  /* 0x00413c00010a7983 */ /* 0x000ea20000300800 */
[----:B------:R-:W4:Y:S02]  /*36140*/  LDL.LU R11, [R1+0x4138] ;  /* 0x00413800010b7983 */ /* 0x000f240000300800 */
[----:B------:R0:W-:Y:S01]  /*36150*/  STL.64 [R1+0x40a0], R14 ;  /* 0x0040a00e01007387 */ /* 0x0001e20000100a00 */
[----:B---3--:R1:W-:Y:S01]  /*36160*/  STL.64 [R1+0x4098], R12 ;  /* 0x0040980c01007387 */ /* 0x0083e20000100a00 */
[----:B0-----:R-:W3:Y:S03]  /*36170*/  LDL.LU.64 R14, [R1+0x78] ;  /* 0x00007800010e7983 */ /* 0x001ee60000300a00 */
[----:B---3--:R0:W-:Y:S01]  /*36180*/  STL.64 [R1+0x4108], R14 ;  /* 0x0041080e01007387 */ /* 0x0081e20000100a00 */
[----:B-1----:R-:W3:Y:S02]  /*36190*/  LDL.LU R12, [R1+0x130] ;  /* 0x00013000010c7983 */ /* 0x002ee40000300800 */
[----:B------:R-:W3:Y:S01]  /*361a0*/  LDL.LU R13, [R1+0x134] ;  /* 0x00013400010d7983 */ /* 0x000ee20000300800 */
[----:B0-----:R-:W3:Y:S01]  /*361b0*/  LDL.LU R14, [R1+0x138] ;  /* 0x00013800010e7983 */ /* 0x001ee20000300800 */
[----:B------:R-:W3:Y:S02]  /*361c0*/  LDL.LU R15, [R1+0x13c] ;  /* 0x00013c00010f7983 */ /* 0x000ee40000300800 */
[----:B------:R0:W-:Y:S02]  /*361d0*/  STL.64 [R1+0x4060], R26 ;  /* 0x0040601a01007387 */ /* 0x0001e40000100a00 */
[----:B------:R-:W-:Y:S01]  /*361e0*/  STL.64 [R1+0x4058], R24 ;  /* 0x0040581801007387 */ /* 0x000fe20000100a00 */
[----:B0-----:R-:W2:Y:S01]  /*361f0*/  LDL.LU.64 R26, [R1+0x68] ;  /* 0x00006800011a7983 */ /* 0x001ea20000300a00 */
[----:B---3--:R-:W-:Y:S11]  /*36200*/  HMMA.16816.F32 R12, R4, R16, R12 ;  /* 0x00000010040c723c */ /* 0x008ff6000000180c */
[----:B------:R-:W-:Y:S11]  /*36210*/  @!UPT UIADD3 URZ, URZ, URZ, URZ ;  /* 0x0000003f3f3ff290 */ /* 0x000ff6000fffe03f */
[----:B------:R-:W-:Y:S02]  /*36220*/  @!UPT UIADD3 URZ, URZ, URZ, URZ ;  /* 0x0000003f3f3ff290 */ /* 0x000fe4000fffe03f */
[----:B------:R-:W-:Y:S01]  /*36230*/  IMAD.MOV.U32 R19, RZ, RZ, R12 ;  /* 0x000000ffff137224 */ /* 0x000fe200078e000c */
[----:B------:R-:W-:Y:S02]  /*36240*/  MOV R18, R13 ;  /* 0x0000000d00127202 */ /* 0x000fe40000000f00 */
[----:B------:R-:W-:Y:S01]  /*36250*/  MOV R17, R14 ;  /* 0x0000000e00117202 */ /* 0x000fe20000000f00 */
[----:B------:R-:W-:Y:S02]  /*36260*/  IMAD.MOV.U32 R16, RZ, RZ, R15 ;  /* 0x000000ffff107224 */ /* 0x000fe400078e000f */
[----:B------:R0:W-:Y:S03]  /*36270*/  STL.64 [R1+0x4070], R18 ;  /* 0x0040701201007387 */ /* 0x0001e60000100a00 */
[----:B------:R1:W-:Y:S02]  /*36280*/  STL.64 [R1+0x4068], R16 ;  /* 0x0040681001007387 */ /* 0x0003e40000100a00 */
        /* <DEDUP_REMOVED lines=12> */
[----:B------:R-:W-:Y:S01]  /*36350*/  STL.64 [R1+0x40b0], R18 ;  /* 0x0040b01201007387 */ /* 0x000fe20000100a00 */
[----:B------:R0:W-:Y:S03]  /*36360*/  STL.64 [R1+0x40a8], R16 ;  /* 0x0040a81001007387 */ /* 0x0001e60000100a00 */
[----:B0-----:R-:W2:Y:S01]  /*36370*/  LDL.LU R16, [R1+0xa0] ;  /* 0x0000a00001107983 */ /* 0x001ea20000300800 */
[----:B------:R-:W2:Y:S01]  /*36380*/  LDL.LU R17, [R1+0xa4] ;  /* 0x0000a40001117983 */ /* 0x000ea20000300800 */
[----:B------:R-:W-:Y:S01]  /*36390*/  MOV R18, R2 ;  /* 0x0000000200127202 */ /* 0x000fe20000000f00 */
[----:B------:R-:W-:Y:S01]  /*363a0*/  IMAD.MOV.U32 R19, RZ, RZ, R0 ;  /* 0x000000ffff137224 */ /* 0x000fe200078e0000 */
[----:B------:R-:W3:Y:S01]  /*363b0*/  LDL.LU R2, [R1+0x4134] ;  /* 0x0041340001027983 */ /* 0x000ee20000300800 */
[----:B------:R-:W3:Y:S03]  /*363c0*/  LDL.LU R0, [R1+0x4130] ;  /* 0x0041300001007983 */ /* 0x000ee60000300800 */
[----:B------:R-:W-:Y:S04]  /*363d0*/  STL.64 [R1+0x40c0], R18 ;  /* 0x0040c01201007387 */ /* 0x000fe80000100a00 */
[----:B--2---:R0:W-:Y:S04]  /*363e0*/  STL.64 [R1+0x40b8], R16 ;  /* 0x0040b81001007387 */ /* 0x0041e80000100a00 */
[----:B0-----:R-:W2:Y:S01]  /*363f0*/  LDL.LU R16, [R1+0xb0] ;  /* 0x0000b00001107983 */ /* 0x001ea20000300800 */
[----:B------:R-:W2:Y:S02]  /*36400*/  LDL.LU R17, [R1+0xb4] ;  /* 0x0000b40001117983 */ /* 0x000ea40000300800 */
[----:B------:R-:W2:Y:S02]  /*36410*/  LDL.LU R18, [R1+0xb8] ;  /* 0x0000b80001127983 */ /* 0x000ea40000300800 */
[----:B------:R-:W2:Y:S02]  /*36420*/  LDL.LU R19, [R1+0xbc] ;  /* 0x0000bc0001137983 */ /* 0x000ea40000300800 */
[----:B--2---:R-:W-:Y:S01]  /*36430*/  STL.64 [R1+0x40e0], R18 ;  /* 0x0040e01201007387 */ /* 0x004fe20000100a00 */
[----:B------:R0:W-:Y:S03]  /*36440*/  STL.64 [R1+0x40d8], R16 ;  /* 0x0040d81001007387 */ /* 0x0001e60000100a00 */
[----:B0-----:R-:W2:Y:S01]  /*36450*/  LDL.LU R16, [R1+0xc0] ;  /* 0x0000c00001107983 */ /* 0x001ea20000300800 */
[----:B------:R-:W2:Y:S01]  /*36460*/  LDL.LU R17, [R1+0xc4] ;  /* 0x0000c40001117983 */ /* 0x000ea20000300800 */
[----:B---3--:R-:W-:-:S02]  /*36470*/  MOV R18, R0 ;  /* 0x0000000000127202 */ /* 0x008fc40000000f00 */
[----:B------:R-:W-:Y:S01]  /*36480*/  MOV R19, R2 ;  /* 0x0000000200137202 */ /* 0x000fe20000000f00 */
[----:B------:R-:W3:Y:S01]  /*36490*/  LDL.LU R0, [R1+0x412c] ;  /* 0x00412c0001007983 */ /* 0x000ee20000300800 */
[----:B------:R-:W3:Y:S03]  /*364a0*/  LDL.LU R2, [R1+0x4128] ;  /* 0x0041280001027983 */ /* 0x000ee60000300800 */
[----:B------:R-:W-:Y:S04]  /*364b0*/  STL.64 [R1+0x40f0], R18 ;  /* 0x0040f01201007387 */ /* 0x000fe80000100a00 */
[----:B--2---:R0:W-:Y:S04]  /*364c0*/  STL.64 [R1+0x40e8], R16 ;  /* 0x0040e81001007387 */ /* 0x0041e80000100a00 */
[----:B0-----:R-:W2:Y:S01]  /*364d0*/  LDL.LU R16, [R1+0xe0] ;  /* 0x0000e00001107983 */ /* 0x001ea20000300800 */
[----:B------:R-:W2:Y:S02]  /*364e0*/  LDL.LU R17, [R1+0xe4] ;  /* 0x0000e40001117983 */ /* 0x000ea40000300800 */
[----:B------:R-:W2:Y:S02]  /*364f0*/  LDL.LU R18, [R1+0xe8] ;  /* 0x0000e80001127983 */ /* 0x000ea40000300800 */
[----:B------:R-:W2:Y:S01]  /*36500*/  LDL.LU R19, [R1+0xec] ;  /* 0x0000ec0001137983 */ /* 0x000ea20000300800 */
[----:B------:R-:W-:Y:S01]  /*36510*/  HMMA.16816.F32 R4, R4, R8, R20 ;  /* 0x000000080404723c */ /* 0x000fe20000001814 */
[----:B--2---:R-:W-:Y:S01]  /*36520*/  STL.64 [R1+0x4100], R18 ;  /* 0x0041001201007387 */ /* 0x004fe20000100a00 */
[----:B------:R3:W-:Y:S02]  /*36530*/  STL.64 [R1+0x40f8], R16 ;  /* 0x0040f81001007387 */ /* 0x0007e40000100a00 */
[----:B---3--:R-:W-:Y:S01]  /*36540*/  IMAD.MOV.U32 R16, RZ, RZ, R2 ;  /* 0x000000ffff107224 */ /* 0x008fe200078e0002 */
[----:B------:R-:W-:Y:S01]  /*36550*/  MOV R17, R0 ;  /* 0x0000000000117202 */ /* 0x000fe20000000f00 */
[----:B------:R-:W2:Y:S01]  /*36560*/  LDL.LU R2, [R1+0x4124] ;  /* 0x0041240001027983 */ /* 0x000ea20000300800 */
[----:B------:R-:W3:Y:S02]  /*36570*/  LDL.LU R0, [R1+0x4120] ;  /* 0x0041200001007983 */ /* 0x000ee40000300800 */
[----:B------:R-:W2:Y:S02]  /*36580*/  LDL.LU R18, [R1+0xf8] ;  /* 0x0000f80001127983 */ /* 0x000ea40000300800 */
[----:B------:R-:W2:Y:S01]  /*36590*/  LDL.LU R19, [R1+0xfc] ;  /* 0x0000fc0001137983 */ /* 0x000ea20000300800 */
[----:B------:R-:W2:Y:S01]  /*365a0*/  LDL.LU.64 R22, [R1+0x4118] ;  /* 0x0041180001167983 */ /* 0x000ea20000300a00 */
[----:B------:R-:W2:Y:S10]  /*365b0*/  LDL.LU.64 R20, [R1+0x4110] ;  /* 0x0041100001147983 */ /* 0x000eb40000300a00 */
[----:B------:R0:W-:Y:S02]  /*365c0*/  STL.64 [R1+0x3ff8], R6 ;  /* 0x003ff80601007387 */ /* 0x0001e40000100a00 */
[----:B------:R-:W-:Y:S01]  /*365d0*/  STL.64 [R1+0x3ff0], R4 ;  /* 0x003ff00401007387 */ /* 0x000fe20000100a00 */
[C---:B--2---:R-:W-:Y:S01]  /*365e0*/  HMMA.16816.F32 R12, R20.reuse, R26, R12 ;  /* 0x0000001a140c723c */ /* 0x044fe2000000180c */
[----:B0-----:R-:W-:Y:S01]  /*365f0*/  MOV R6, R2 ;  /* 0x0000000200067202 */ /* 0x001fe20000000f00 */
[----:B---3--:R-:W-:Y:S11]  /*36600*/  IMAD.MOV.U32 R7, RZ, RZ, R0 ;  /* 0x000000ffff077224 */ /* 0x008ff600078e0000 */
[----:B------:R-:W-:Y:S11]  /*36610*/  @!UPT UIADD3 URZ, URZ, URZ, URZ ;  /* 0x0000003f3f3ff290 */ /* 0x000ff6000fffe03f */
[----:B------:R-:W-:Y:S01]  /*36620*/  IMAD.MOV.U32 R2, RZ, RZ, R14 ;  /* 0x000000ffff027224 */ /* 0x000fe200078e000e */
[----:B------:R-:W-:Y:S02]  /*36630*/  MOV R0, R15 ;  /* 0x0000000f00007202 */ /* 0x000fe40000000f00 */
        /* <DEDUP_REMOVED lines=17> */
[----:B------:R-:W-:Y:S02]  /*36750*/  MOV R13, R10 ;  /* 0x0000000a000d7202 */ /* 0x000fe40000000f00 */
[----:B----4-:R-:W-:Y:S01]  /*36760*/  IMAD.MOV.U32 R12, RZ, RZ, R11 ;  /* 0x000000ffff0c7224 */ /* 0x010fe200078e000b */
[----:B--2---:R-:W-:Y:S01]  /*36770*/  HMMA.16816.F32 R20, R20, R10, R16 ;  /* 0x0000000a1414723c */ /* 0x004fe20000001810 */
[----:B------:R-:W2:Y:S01]  /*36780*/  LDL.LU.64 R18, [R1+0x40e0] ;  /* 0x0040e00001127983 */ /* 0x000ea20000300a00 */
[----:B------:R-:W2:Y:S11]  /*36790*/  LDL.LU.64 R16, [R1+0x40d8] ;  /* 0x0040d80001107983 */ /* 0x000eb60000300a00 */
[----:B------:R-:W-:Y:S10]  /*367a0*/  @!UPT UIADD3 URZ, URZ, URZ, URZ ;  /* 0x0000003f3f3ff290 */ /* 0x000ff4000fffe03f */
[----:B------:R-:W-:Y:S01]  /*367b0*/  STL.64 [R1+0x120], R20 ;  /* 0x0001201401007387 */ /* 0x000fe20000100a00 */
[----:B------:R-:W-:Y:S02]  /*367c0*/  STL.64 [R1+0x128], R22 ;  /* 0x0001281601007387 */ /* 0x000fe40000100a00 */
[----:B------:R-:W2:Y:S02]  /*367d0*/  LDL.LU.64 R10, [R1+0x40d0] ;  /* 0x0040d000010a7983 */ /* 0x000ea40000300a00 */
[----:B------:R-:W2:Y:S02]  /*367e0*/  LDL.LU.64 R8, [R1+0x40c8] ;  /* 0x0040c80001087983 */ /* 0x000ea40000300a00 */
[----:B--2---:R-:W-:Y:S11]  /*367f0*/  HMMA.16816.F32 R16, R8, R26, R16 ;  /* 0x0000001a0810723c */ /* 0x004ff60000001810 */
[----:B------:R-:W-:Y:S11]  /*36800*/  @!UPT UIADD3 URZ, URZ, URZ, URZ ;  /* 0x0000003f3f3ff290 */ /* 0x000ff6000fffe03f */
[----:B------:R-:W-:Y:S01]  /*36810*/  @!UPT UIADD3 URZ, URZ, URZ, URZ ;  /* 0x0000003f3f3ff290 */ /* 0x000fe2000fffe03f */
[----:B------:R-:W-:Y:S01]  /*36820*/  STL.64 [R1+0x1a0], R16 ;  /* 0x0001a01001007387 */ /* 0x000fe20000100a00 */
[----:B------:R0:W-:Y:S03]  /*36830*/  STL.64 [R1+0x1a8], R18 ;  /* 0x0001a81201007387 */ /* 0x0001e60000100a00 */
[----:B0-----:R-:W2:Y:S01]  /*36840*/  LDL.LU.64 R18, [R1+0x40c0] ;  /* 0x0040c00001127983 */ /* 0x001ea20000300a00 */
[----:B------:R-:W2:Y:S02]  /*36850*/  LDL.LU.64 R16, [R1+0x40b8] ;  /* 0x0040b80001107983 */ /* 0x000ea40000300a00 */
[----:B------:R-:W-:Y:S01]  /*36860*/  IMAD.MOV.U32 R21, RZ, RZ, R14 ;  /* 0x000000ffff157224 */ /* 0x000fe200078e000e */
[----:B------:R-:W-:Y:S02]  /*36870*/  MOV R20, R15 ;  /* 0x0000000f00147202 */ /* 0x000fe40000000f00 */
[----:B------:R-:W-:-:S02]  /*36880*/  MOV R22, R13 ;  /* 0x0000000d00167202 */ /* 0x000fc40000000f00 */
        /* <DEDUP_REMOVED lines=21> */
[----:B------:R0:W-:Y:S01]  /*369e0*/  STL.64 [R1+0xe0], R8 ;  /* 0x0000e00801007387 */ /* 0x0001e20000100a00 */
[----:B------:R-:W-:Y:S01]  /*369f0*/  STL.64 [R1+0xe8], R10 ;  /* 0x0000e80a01007387 */ /* 0x000fe20000100a00 */
[----:B0-----:R-:W-:Y:S02]  /*36a00*/  MOV R9, R26 ;  /* 0x0000001a00097202 */ /* 0x001fe40000000f00 */
[----:B------:R-:W-:Y:S01]  /*36a10*/  MOV R8, R27 ;  /* 0x0000001b00087202 */ /* 0x000fe20000000f00 */
[----:B--2---:R-:W-:Y:S11]  /*36a20*/  HMMA.16816.F32 R16, R12, R26, R16 ;  /* 0x0000001a0c10723c */ /* 0x004ff60000001810 */
[----:B------:R-:W-:Y:S11]  /*36a30*/  @!UPT UIADD3 URZ, URZ, URZ, URZ ;  /* 0x0000003f3f3ff290 */ /* 0x000ff6000fffe03f */
[----:B------:R-:W-:Y:S01]  /*36a40*/  @!UPT UIADD3 URZ, URZ, URZ, URZ ;  /* 0x0000003f3f3ff290 */ /* 0x000fe2000fffe03f */
[----:B------:R-:W-:Y:S01]  /*36a50*/  STL.64 [R1+0x180], R16 ;  /* 0x0001801001007387 */ /* 0x000fe20000100a00 */
[----:B------:R0:W-:Y:S03]  /*36a60*/  STL.64 [R1+0x188], R18 ;  /* 0x0001881201007387 */ /* 0x0001e60000100a00 */
[----:B0-----:R-:W2:Y:S01]  /*36a70*/  LDL.LU.64 R18, [R1+0x4070] ;  /* 0x0040700001127983 */ /* 0x001ea20000300a00 */
[----:B------:R-:W3:Y:S02]  /*36a80*/  LDL.LU.64 R16, [R1+0x4068] ;  /* 0x0040680001107983 */ /* 0x000ee40000300a00 */
[----:B------:R-:W4:Y:S02]  /*36a90*/  LDL.LU.64 R26, [R1+0x4060] ;  /* 0x00406000011a7983 */ /* 0x000f240000300a00 */
        /* <DEDUP_REMOVED lines=10> */
[----:B------:R-:W-:Y:S01]  /*36b40*/  STL.64 [R1+0x4010], R10 ;  /* 0x0040100a01007387 */ /* 0x000fe20000100a00 */
[----:B----4-:R-:W-:Y:S11]  /*36b50*/  HMMA.16816.F32 R24, R12, R6, R24 ;  /* 0x000000060c18723c */ /* 0x010ff60000001818 */
[----:B------:R-:W-:Y:S11]  /*36b60*/  @!UPT UIADD3 URZ, URZ, URZ, URZ ;  /* 0x0000003f3f3ff290 */ /* 0x000ff6000fffe03f */
[----:B------:R-:W-:Y:S01]  /*36b70*/  @!UPT UIADD3 URZ, URZ, URZ, URZ ;  /* 0x0000003f3f3ff290 */ /* 0x000fe2000fffe03f */
[----:B------:R-:W-:Y:S01]  /*36b80*/  STL.64 [R1+0x160], R24 ;  /* 0x0001601801007387 */ /* 0x000fe20000100a00 */
[----:B------:R0:W-:Y:S03]  /*36b90*/  STL.64 [R1+0x168], R26 ;  /* 0x0001681a01007387 */ /* 0x0001e60000100a00 */
[----:B0-----:R-:W4:Y:S01]  /*36ba0*/  LDL.LU.64 R26, [R1+0x4040] ;  /* 0x00404000011a7983 */ /* 0x001f220000300a00 */
[----:B------:R-:W4:Y:S02]  /*36bb0*/  LDL.LU.64 R24, [R1+0x4038] ;  /* 0x0040380001187983 */ /* 0x000f240000300a00 */
[----:B------:R-:W-:Y:S02]  /*36bc0*/  STL.64 [R1+0x4000], R6 ;  /* 0x0040000601007387 */ /* 0x000fe40000100a00 */
[----:B------:R0:W-:Y:S02]  /*36bd0*/  STL.64 [R1+0x4008], R4 ;  /* 0x0040080401007387 */ /* 0x0001e40000100a00 */
[----:B0-----:R-:W3:Y:S01]  /*36be0*/  LDL.LU R4, [R1+0xd0] ;  /* 0x0000d00001047983 */ /* 0x001ee20000300800 */
[----:B------:R-:W3:Y:S02]  /*36bf0*/  LDL.LU R5, [R1+0xd4] ;  /* 0x0000d40001057983 */ /* 0x000ee40000300800 */
[----:B------:R-:W3:Y:S01]  /*36c00*/  LDL.LU R6, [R1+0xd8] ;  /* 0x0000d80001067983 */ /* 0x000ee20000300800 */
[----:B------:R-:W-:-:S02]  /*36c10*/  MOV R7, R3 ;  /* 0x0000000300077202 */ /* 0x000fc40000000f00 */
[----:B------:R-:W3:Y:S01]  /*36c20*/  LDL.LU R3, [R1+0x4030] ;  /* 0x0040300001037983 */ /* 0x000ee20000300800 */
[----:B----4-:R-:W-:Y:S07]  /*36c30*/  HMMA.16816.F32 R20, R12, R22, R24 ;  /* 0x000000160c14723c */ /* 0x010fee0000001818 */
[----:B------:R-:W-:Y:S02]  /*36c40*/  IMAD.MOV.U32 R12, RZ, RZ, R28 ;  /* 0x000000ffff0c7224 */ /* 0x000fe400078e001c */
[----:B------:R-:W4:Y:S01]  /*36c50*/  LDL.LU R28, [R1+0x402c] ;  /* 0x00402c00011c7983 */ /* 0x000f220000300800 */
[----:B--2---:R-:W-:Y:S01]  /*36c60*/  MOV R24, R19 ;  /* 0x0000001300187202 */ /* 0x004fe20000000f00 */
[----:B------:R-:W-:Y:S01]  /*36c70*/  IMAD.MOV.U32 R25, RZ, RZ, R18 ;  /* 0x000000ffff197224 */ /* 0x000fe200078e0012 */
[----:B---3--:R-:W-:-:S02]  /*36c80*/  MOV R26, R17 ;  /* 0x00000011001a7202 */ /* 0x008fc40000000f00 */
[----:B------:R-:W-:Y:S02]  /*36c90*/  MOV R27, R16 ;  /* 0x00000010001b7202 */ /* 0x000fe40000000f00 */
[----:B------:R-:W-:-:S07]  /*36ca0*/  MOV R15, R29 ;  /* 0x0000001d000f7202 */ /* 0x000fce0000000f00 */
[----:B------:R-:W-:Y:S01]  /*36cb0*/  STL.64 [R1+0x140], R20 ;  /* 0x0001401401007387 */ /* 0x000fe20000100a00 */
[----:B------:R-:W-:Y:S02]  /*36cc0*/  STL.64 [R1+0x148], R22 ;  /* 0x0001481601007387 */ /* 0x000fe40000100a00 */
[----:B------:R-:W2:Y:S02]  /*36cd0*/  LDL.LU R13, [R1+0x44] ;  /* 0x00004400010d7983 */ /* 0x000ea40000300800 */
[----:B------:R-:W2:Y:S01]  /*36ce0*/  LDL.LU R14, [R1+0x48] ;  /* 0x00004800010e7983 */ /* 0x000ea20000300800 */
[----:B------:R-:W3:Y:S01]  /*36cf0*/  LDL.LU R29, [R1+0x4028] ;  /* 0x00402800011d7983 */ /* 0x000ee20000300800 */
[----:B------:R-:W-:Y:S01]  /*36d00*/  IMAD.MOV.U32 R10, RZ, RZ, R9 ;  /* 0x000000ffff0a7224 */ /* 0x000fe200078e0009 */
[----:B------:R-:W-:Y:S02]  /*36d10*/  MOV R11, R8 ;  /* 0x00000008000b7202 */ /* 0x000fe40000000f00 */
[----:B------:R-:W-:Y:S04]  /*36d20*/  LDSM.16.MT88.4 R20, [R3+0x29000] ;  /* 0x029000000314783b */ /* 0x000fe80000004200 */
[----:B----4-:R-:W0:Y:S04]  /*36d30*/  LDSM.16.M88.4 R16, [R28+0x200] ;  /* 0x000200001c10783b */ /* 0x010e280000000200 */
[----:B0-----:R-:W-:Y:S01]  /*36d40*/  STL.64 [R1+0x10], R16 ;  /* 0x0000101001007387 */ /* 0x001fe20000100a00 */
[----:B------:R0:W-:Y:S03]  /*36d50*/  STL.64 [R1+0x18], R18 ;  /* 0x0000181201007387 */ /* 0x0001e60000100a00 */
[----:B0-----:R-:W2:Y:S01]  /*36d60*/  LDL.LU.64 R18, [R1+0x4020] ;  /* 0x0040200001127983 */ /* 0x001ea20000300a00 */
[----:B------:R-:W2:Y:S02]  /*36d70*/  LDL.LU.64 R16, [R1+0x4018] ;  /* 0x0040180001107983 */ /* 0x000ea40000300a00 */
[----:B--2---:R-:W-:Y:S01]  /*36d80*/  HMMA.16816.F32 R12, R16, R10, R12 ;  /* 0x0000000a100c723c */ /* 0x004fe2000000180c */
[----:B------:R-:W0:Y:S11]  /*36d90*/  LDSM.16.M88.4 R8, [R28+0x8200] ;  /* 0x008200001c08783b */ /* 0x000e360000000200 */
[----:B------:R-:W-:Y:S11]  /*36da0*/  @!UPT UIADD3 URZ, URZ, URZ, URZ ;  /* 0x0000003f3f3ff290 */ /* 0x000ff6000fffe03f */
[----:B------:R-:W-:Y:S01]  /*36db0*/  STL.64 [R1+0x130], R12 ;  /* 0x0001300c01007387 */ /* 0x000fe20000100a00 */
[----:B------:R-:W-:Y:S03]  /*36dc0*/  STL.64 [R1+0x138], R14 ;  /* 0x0001380e01007387 */ /* 0x000fe60000100a00 */
[----:B0-----:R-:W-:Y:S01]  /*36dd0*/  STL.64 [R1+0x20], R8 ;  /* 0x0000200801007387 */ /* 0x001fe20000100a00 */
[----:B------:R0:W-:Y:S03]  /*36de0*/  STL.64 [R1+0x28], R10 ;  /* 0x0000280a01007387 */ /* 0x0001e60000100a00 */
[----:B0-----:R-:W2:Y:S01]  /*36df0*/  LDL.LU.64 R10, [R1+0x4010] ;  /* 0x00401000010a7983 */ /* 0x001ea20000300a00 */
[----:B------:R-:W-:Y:S01]  /*36e00*/  IMAD.MOV.U32 R15, RZ, RZ, R8 ;  /* 0x000000ffff0f7224 */ /* 0x000fe200078e0008 */
[----:B------:R-:W-:-:S02]  /*36e10*/  MOV R14, R9 ;  /* 0x00000009000e7202 */ /* 0x000fc40000000f00 */
[----:B--2---:R-:W-:Y:S01]  /*36e20*/  HMMA.16816.F32 R8, R16, R10, R4 ;  /* 0x0000000a1008723c */ /* 0x004fe20000001804 */
[----:B------:R-:W2:Y:S11]  /*36e30*/  LDL.LU.64 R4, [R1+0x4008] ;  /* 0x0040080001047983 */ /* 0x000eb60000300a00 */
[----:B------:R-:W-:Y:S11]  /*36e40*/  @!UPT UIADD3 URZ, URZ, URZ, URZ ;  /* 0x0000003f3f3ff290 */ /* 0x000ff6000fffe03f */
[----:B------:R-:W-:Y:S01]  /*36e50*/  STL.64 [R1+0xf0], R8 ;  /* 0x0000f00801007387 */ /* 0x000fe20000100a00 */
[----:B------:R0:W-:Y:S02]  /*36e60*/  STL.64 [R1+0xf8], R10 ;  /* 0x0000f80a01007387 */ /* 0x0001e40000100a00 */
[----:B0-----:R-:W-:Y:S02]  /*36e70*/  MOV R10, R2 ;  /* 0x00000002000a7202 */ /* 0x001fe40000000f00 */
[----:B------:R-:W-:Y:S02]  /*36e80*/  MOV R11, R0 ;  /* 0x00000000000b7202 */ /* 0x000fe40000000f00 */
[----:B--2---:R-:W-:Y:S01]  /*36e90*/  MOV R8, R5 ;  /* 0x0000000500087202 */ /* 0x004fe20000000f00 */
[----:B------:R-:W-:Y:S02]  /*36ea0*/  IMAD.MOV.U32 R9, RZ, RZ, R4 ;  /* 0x000000ffff097224 */ /* 0x000fe400078e0004 */
[----:B------:R-:W0:Y:S04]  /*36eb0*/  LDSM.16.M88.4 R4, [R28+0x10200] ;  /* 0x010200001c04783b */ /* 0x000e280000000200 */
[----:B0-----:R-:W-:Y:S01]  /*36ec0*/  STL.64 [R1+0x30], R4 ;  /* 0x0000300401007387 */ /* 0x001fe20000100a00 */
[----:B------:R-:W-:Y:S01]  /*36ed0*/  IMAD.MOV.U32 R13, RZ, RZ, R4 ;  /* 0x000000ffff0d7224 */ /* 0x000fe200078e0004 */
[----:B------:R-:W-:-:S02]  /*36ee0*/  MOV R12, R5 ;  /* 0x00000005000c7202 */ /* 0x000fc40000000f00 */
[----:B------:R-:W-:Y:S01]  /*36ef0*/  MOV R2, R6 ;  /* 0x0000000600027202 */ /* 0x000fe20000000f00 */
[----:B------:R-:W-:Y:S01]  /*36f00*/  STL.64 [R1+0x38], R6 ;  /* 0x0000380601007387 */ /* 0x000fe20000100a00 */
[----:B------:R-:W-:Y:S02]  /*36f10*/  IMAD.MOV.U32 R0, RZ, RZ, R7 ;  /* 0x000000ffff007224 */ /* 0x000fe400078e0007 */
[----:B------:R-:W0:Y:S04]  /*36f20*/  LDSM.16.M88.4 R4, [R28+0x18200] ;  /* 0x018200001c04783b */ /* 0x000e280000000200 */
[----:B------:R1:W-:Y:S02]  /*36f30*/  STL.64 [R1+0x3fe8], R12 ;  /* 0x003fe80c01007387 */ /* 0x0003e40000100a00 */
[----:B-1----:R-:W2:Y:S01]  /*36f40*/  LDL.64 R12, [R1+0x10] ;  /* 0x00001000010c7983 */ /* 0x002ea20000100a00 */
[----:B------:R-:W-:Y:S02]  /*36f50*/  STL [R1+0x3f54], R2 ;  /* 0x003f540201007387 */ /* 0x000fe40000100800 */
[----:B------:R-:W-:Y:S01]  /*36f60*/  STL [R1+0x3f50], R0 ;  /* 0x003f500001007387 */ /* 0x000fe20000100800 */
[----:B0-----:R-:W-:Y:S01]  /*36f70*/  STL.64 [R1+0x40], R4 ;  /* 0x0000400401007387 */ /* 0x001fe20000100a00 */
[----:B------:R0:W-:Y:S03]  /*36f80*/  STL.64 [R1+0x48], R6 ;  /* 0x0000480601007387 */ /* 0x0001e60000100a00 */
[----:B0-----:R-:W4:Y:S01]  /*36f90*/  LDL.LU.64 R6, [R1+0x4000] ;  /* 0x0040000001067983 */ /* 0x001f220000300a00 */
[----:B------:R0:W-:Y:S03]  /*36fa0*/  STL [R1+0x3c5c], R28 ;  /* 0x003c5c1c01007387 */ /* 0x0001e60000100800 */
[----:B0-----:R-:W2:Y:S01]  /*36fb0*/  LDL R28, [R1+0x1ef8] ;  /* 0x001ef800011c7983 */ /* 0x001ea20000100800 */
[C---:B----4-:R-:W-:Y:S03]  /*36fc0*/  HMMA.16816.F32 R24, R16.reuse, R6, R24 ;  /* 0x000000061018723c */ /* 0x050fe60000001818 */
[----:B---3--:R-:W0:Y:S11]  /*36fd0*/  LDSM.16.MT88.4 R4, [R29+0x29000] ;  /* 0x029000001d04783b */ /* 0x008e360000004200 */
[----:B------:R-:W-:Y:S09]  /*36fe0*/  @!UPT UIADD3 URZ, URZ, URZ, URZ ;  /* 0x0000003f3f3ff290 */ /* 0x000ff2000fffe03f */
[----:B------:R-:W-:Y:S01]  /*36ff0*/  STL.64 [R1+0xd0], R24 ;  /* 0x0000d01801007387 */ /* 0x000fe20000100a00 */
[----:B------:R0:W-:Y:S02]  /*37000*/  STL.64 [R1+0xd8], R26 ;  /* 0x0000d81a01007387 */ /* 0x0001e40000100a00 */
[----:B0-----:R-:W-:Y:S02]  /*37010*/  MOV R27, R4 ;  /* 0x00000004001b7202 */ /* 0x001fe40000000f00 */
[----:B------:R-:W-:Y:S01]  /*37020*/  MOV R26, R5 ;  /* 0x00000005001a7202 */ /* 0x000fe20000000f00 */
[----:B------:R-:W-:Y:S01]  /*37030*/  IMAD.MOV.U32 R25, RZ, RZ, R6 ;  /* 0x000000ffff197224 */ /* 0x000fe200078e0006 */
[----:B------:R-:W-:Y:S02]  /*37040*/  MOV R24, R7 ;  /* 0x0000000700187202 */ /* 0x000fe40000000f00 */
[----:B------:R-:W3:Y:S01]  /*37050*/  LDL.LU.64 R6, [R1+0x3ff8] ;  /* 0x003ff80001067983 */ /* 0x000ee20000300a00 */
[----:B------:R-:W3:Y:S02]  /*37060*/  LDL.LU.64 R4, [R1+0x3ff0] ;  /* 0x003ff00001047983 */ /* 0x000ee40000300a00 */
[----:B------:R0:W-:Y:S02]  /*37070*/  STL.64 [R1+0x3fe0], R26 ;  /* 0x003fe01a01007387 */ /* 0x0001e40000100a00 */
[----:B------:R1:W-:Y:S01]  /*37080*/  STL.64 [R1+0x3fd8], R24 ;  /* 0x003fd81801007387 */ /* 0x0003e20000100a00 */
[----:B0-----:R-:W3:Y:S01]  /*37090*/  LDL.LU R26, [R1+0x98] ;  /* 0x00009800011a7983 */ /* 0x001ee20000300800 */
[----:B------:R-:W3:Y:S02]  /*370a0*/  LDL.LU R27, [R1+0x9c] ;  /* 0x00009c00011b7983 */ /* 0x000ee40000300800 */
[----:B---3--:R-:W-:Y:S11]  /*370b0*/  HMMA.16816.F32 R4, R16, R26, R4 ;  /* 0x0000001a1004723c */ /* 0x008ff60000001804 */
[----:B------:R-:W-:Y:S11]  /*370c0*/  @!UPT UIADD3 URZ, URZ, URZ, URZ ;  /* 0x0000003f3f3ff290 */ /* 0x000ff6000fffe03f */
[----:B------:R-:W-:Y:S01]  /*370d0*/  @!UPT UIADD3 URZ, URZ, URZ, URZ ;  /* 0x0000003f3f3ff290 */ /* 0x000fe2000fffe03f */
[----:B------:R-:W-:Y:S01]  /*370e0*/  STL [R1+0xc4], R5 ;  /* 0x0000c40501007387 */ /* 0x000fe20000100800 */
[----:B------:R-:W-:Y:S01]  /*370f0*/  STL.64 [R1+0xc8], R6 ;  /* 0x0000c80601007387 */ /* 0x000fe20000100a00 */
[----:B------:R-:W-:Y:S01]  /*37100*/  MOV R0, R4 ;  /* 0x0000000400007202 */ /* 0x000fe20000000f00 */
[----:B-1----:R-:W3:Y:S01]  /*37110*/  LDL.LU R24, [R1+0x150] ;  /* 0x0001500001187983 */ /* 0x002ee20000300800 */
[----:B--2---:R-:W0:Y:S04]  /*37120*/  LDSM.16.MT88.4 R4, [R28+0x29000] ;  /* 0x029000001c04783b */ /* 0x004e280000004200 */
[----:B------:R-:W3:Y:S01]  /*37130*/  LDL.LU R25, [R1+0x154] ;  /* 0x0001540001197983 */ /* 0x000ee20000300800 */
[----:B------:R-:W3:Y:S02]  /*37140*/  LDL.LU R26, [R1+0x158] ;  /* 0x00015800011a7983 */ /* 0x000ee40000300800 */
[----:B------:R-:W3:Y:S02]  /*37150*/  LDL.LU R27, [R1+0x15c] ;  /* 0x00015c00011b7983 */ /* 0x000ee40000300800 */
[----:B------:R-:W-:Y:S01]  /*37160*/  STL [R1+0x3f58], R0 ;  /* 0x003f580001007387 */ /* 0x000fe20000100800 */
[----:B0-----:R0:W-:Y:S04]  /*37170*/  STL.64 [R1+0x3fa8], R6 ;  /* 0x003fa80601007387 */ /* 0x0011e80000100a00 */
[----:B0-----:R-:W2:Y:S01]  /*37180*/  LDL R7, [R1+0x1ef4] ;  /* 0x001ef40001077983 */ /* 0x001ea20000100800 */
[----:B------:R-:W-:Y:S01]  /*37190*/  STL.64 [R1+0x3fa0], R4 ;  /* 0x003fa00401007387 */ /* 0x000fe20000100a00 */
[----:B------:R-:W-:Y:S01]  /*371a0*/  HMMA.16816.F32 R8, R20, R12, R8 ;  /* 0x0000000c1408723c */ /* 0x000fe20000001808 */
[----:B------:R-:W-:Y:S01]  /*371b0*/  MOV R6, R12 ;  /* 0x0000000c00067202 */ /* 0x000fe20000000f00 */
[----:B------:R-:W-:-:S02]  /*371c0*/  IMAD.MOV.U32 R0, RZ, RZ, R13 ;  /* 0x000000ffff007224 */ /* 0x000fc400078e000d */
[----:B------:R-:W2:Y:S11]  /*371d0*/  LDL.LU.64 R12, [R1+0x3fe8] ;  /* 0x003fe800010c7983 */ /* 0x000eb60000300a00 */
[----:B------:R-:W-:Y:S08]  /*371e0*/  @!UPT UIADD3 URZ, URZ, URZ, URZ ;  /* 0x0000003f3f3ff290 */ /* 0x000ff0000fffe03f */
[----:B------:R-:W-:Y:S01]  /*371f0*/  STL.64 [R1+0xb0], R8 ;  /* 0x0000b00801007387 */ /* 0x000fe20000100a00 */
[----:B------:R-:W-:Y:S01]  /*37200*/  STL [R1+0xb8], R10 ;  /* 0x0000b80a01007387 */ /* 0x000fe20000100800 */
[----:B------:R-:W-:-:S05]  /*37210*/  MOV R2, R11 ;  /* 0x0000000b00027202 */ /* 0x000fca0000000f00 */
[----:B------:R-:W-:Y:S04]  /*37220*/  STL [R1+0x3f5c], R2 ;  /* 0x003f5c0201007387 */ /* 0x000fe80000100800 */
[----:B--2---:R-:W0:Y:S04]  /*37230*/  LDSM.16.MT88.4 R8, [R7+0x29000] ;  /* 0x029000000708783b */ /* 0x004e280000004200 */
[----:B------:R-:W-:Y:S04]  /*37240*/  STL [R1+0x3fb0], R7 ;  /* 0x003fb00701007387 */ /* 0x000fe80000100800 */
[----:B0-----:R0:W-:Y:S01]  /*37250*/  STL [R1+0x3f6c], R8 ;  /* 0x003f6c0801007387 */ /* 0x0011e20000100800 */
[----:B------:R1:W-:Y:S02]  /*37260*/  STL [R1+0x3f68], R9 ;  /* 0x003f680901007387 */ /* 0x0003e40000100800 */
[----:B------:R2:W-:Y:S02]  /*37270*/  STL [R1+0x3f64], R10 ;  /* 0x003f640a01007387 */ /* 0x0005e40000100800 */
[----:B------:R3:W-:Y:S01]  /*37280*/  STL [R1+0x3f60], R11 ;  /* 0x003f600b01007387 */ /* 0x0007e20000100800 */
[----:B0-----:R-:W4:Y:S01]  /*37290*/  LDL.LU R8, [R1+0x1b0] ;  /* 0x0001b00001087983 */ /* 0x001f220000300800 */
[----:B-1----:R-:W4:Y:S02]  /*372a0*/  LDL.LU R9, [R1+0x1b4] ;  /* 0x0001b40001097983 */ /* 0x002f240000300800 */
[----:B--2---:R-:W4:Y:S02]  /*372b0*/  LDL.LU R10, [R1+0x1b8] ;  /* 0x0001b800010a7983 */ /* 0x004f240000300800 */
[----:B---3--:R-:W4:Y:S02]  /*372c0*/  LDL.LU R11, [R1+0x1bc] ;  /* 0x0001bc00010b7983 */ /* 0x008f240000300800 */
[----:B------:R-:W-:Y:S01]  /*372d0*/  IMAD.MOV.U32 R16, RZ, RZ, R15 ;  /* 0x000000ffff107224 */ /* 0x000fe200078e000f */
[----:B------:R-:W-:-:S02]  /*372e0*/  MOV R17, R14 ;  /* 0x0000000e00117202 */ /* 0x000fc40000000f00 */
[----:B------:R-:W-:Y:S01]  /*372f0*/  MOV R4, R13 ;  /* 0x0000000d00047202 */ /* 0x000fe20000000f00 */
[----:B------:R-:W-:Y:S02]  /*37300*/  IMAD.MOV.U32 R5, RZ, RZ, R12 ;  /* 0x000000ffff057224 */ /* 0x000fe400078e000c */
[----:B------:R-:W0:Y:S02]  /*37310*/  LDSM.16.MT88.4 R12, [R3+0x29800] ;  /* 0x02980000030c783b */ /* 0x000e240000004200 */
[C---:B------:R-:W-:Y:S02]  /*37320*/  HMMA.16816.F32 R16, R20.reuse, R16, R24 ;  /* 0x000000101410723c */ /* 0x040fe40000001818 */
[----:B0-----:R-:W-:Y:S01]  /*37330*/  STL.64 [R1+0x3f10], R14 ;  /* 0x003f100e01007387 */ /* 0x001fe20000100a00 */
[----:B------:R0:W-:Y:S03]  /*37340*/  STL.64 [R1+0x3f08], R12 ;  /* 0x003f080c01007387 */ /* 0x0001e60000100a00 */
[----:B0-----:R-:W2:Y:S01]  /*37350*/  LDL.LU R12, [R1+0x40] ;  /* 0x00004000010c7983 */ /* 0x001ea20000300800 */
[----:B------:R-:W2:Y:S02]  /*37360*/  LDL.LU R13, [R1+0x44] ;  /* 0x00004400010d7983 */ /* 0x000ea40000300800 */
[----:B------:R-:W-:Y:S02]  /*37370*/  STL [R1+0x3e58], R3 ;  /* 0x003e580301007387 */ /* 0x000fe40000100800 */
[----:B------:R-:W3:Y:S01]  /*37380*/  LDL.LU.64 R26, [R1+0x3fe0] ;  /* 0x003fe000011a7983 */ /* 0x000ee20000300a00 */
[----:B------:R-:W2:Y:S11]  /*37390*/  LDL.LU.64 R24, [R1+0x3fd8] ;  /* 0x003fd80001187983 */ /* 0x000eb60000300a00 */
[----:B------:R-:W-:Y:S02]  /*373a0*/  STL.64 [R1+0xa0], R16 ;  /* 0x0000a01001007387 */ /* 0x000fe40000100a00 */
[----:B------:R-:W-:Y:S02]  /*373b0*/  STL.64 [R1+0xa8], R18 ;  /* 0x0000a81201007387 */ /* 0x000fe40000100a00 */
[----:B------:R-:W0:Y:S04]  /*373c0*/  LDSM.16.MT88.4 R16, [R29+0x29800] ;  /* 0x029800001d10783b */ /* 0x000e280000004200 */
[----:B0-----:R-:W-:Y:S01]  /*373d0*/  STL.64 [R1+0x3ec0], R18 ;  /* 0x003ec01201007387 */ /* 0x001fe20000100a00 */
[----:B------:R0:W-:Y:S03]  /*373e0*/  STL.64 [R1+0x3eb8], R16 ;  /* 0x003eb81001007387 */ /* 0x0001e60000100a00 */
[----:B0-----:R-:W2:Y:S01]  /*373f0*/  LDL.LU R16, [R1+0x120] ;  /* 0x0001200001107983 */ /* 0x001ea20000300800 */
[----:B------:R-:W2:Y:S02]  /*37400*/  LDL.LU R17, [R1+0x124] ;  /* 0x0001240001117983 */ /* 0x000ea40000300800 */
[----:B------:R-:W2:Y:S02]  /*37410*/  LDL.LU R18, [R1+0x128] ;  /* 0x0001280001127983 */ /* 0x000ea40000300800 */
[----:B------:R-:W2:Y:S01]  /*37420*/  LDL.LU R19, [R1+0x12c] ;  /* 0x00012c0001137983 */ /* 0x000ea20000300800 */
[----:B------:R-:W-:Y:S01]  /*37430*/  STL [R1+0x3e48], R29 ;  /* 0x003e481d01007387 */ /* 0x000fe20000100800 */
[C---:B----4-:R-:W-:Y:S11]  /*37440*/  HMMA.16816.F32 R8, R20.reuse, R4, R8 ;  /* 0x000000041408723c */ /* 0x050ff60000001808 */
[----:B------:R-:W-:Y:S11]  /*37450*/  @!UPT UIADD3 URZ, URZ, URZ, URZ ;  /* 0x0000003f3f3ff290 */ /* 0x000ff6000fffe03f */
[----:B------:R-:W-:Y:S01]  /*37460*/  @!UPT UIADD3 URZ, URZ, URZ, URZ ;  /* 0x0000003f3f3ff290 */ /* 0x000fe2000fffe03f */
[----:B------:R0:W-:Y:S01]  /*37470*/  STL.64 [R1+0x90], R8 ;  /* 0x0000900801007387 */ /* 0x0001e20000100a00 */
[----:B------:R-:W-:Y:S02]  /*37480*/  STL.64 [R1+0x98], R10 ;  /* 0x0000980a01007387 */ /* 0x000fe40000100a00 */
[----:B------:R1:W-:Y:S01]  /*37490*/  STL.64 [R1+0x3fc0], R4 ;  /* 0x003fc00401007387 */ /* 0x0003e20000100a00 */
[----:B0-----:R-:W-:Y:S01]  /*374a0*/  MOV R8, R6 ;  /* 0x0000000600087202 */ /* 0x001fe20000000f00 */
[----:B-1----:R-:W4:Y:S01]  /*374b0*/  LDL.LU R4, [R1+0x190] ;  /* 0x0001900001047983 */ /* 0x002f220000300800 */
[----:B------:R-:W4:Y:S02]  /*374c0*/  LDL.LU R5, [R1+0x194] ;  /* 0x0001940001057983 */ /* 0x000f240000300800 */
[----:B------:R-:W2:Y:S02]  /*374d0*/  LDL.LU R6, [R1+0x198] ;  /* 0x0001980001067983 */ /* 0x000ea40000300800 */
[----:B------:R-:W2:Y:S01]  /*374e0*/  LDL.LU R7, [R1+0x19c] ;  /* 0x00019c0001077983 */ /* 0x000ea20000300800 */
[----:B------:R-:W-:Y:S01]  /*374f0*/  MOV R9, R0 ;  /* 0x0000000000097202 */ /* 0x000fe20000000f00 */
[----:B--2---:R-:W-:Y:S01]  /*37500*/  STL.64 [R1+0x3fd0], R6 ;  /* 0x003fd00601007387 */ /* 0x004fe20000100a00 */
[----:B----4-:R0:W-:Y:S03]  /*37510*/  STL.64 [R1+0x3fc8], R4 ;  /* 0x003fc80401007387 */ /* 0x0101e60000100a00 */
[----:B0-----:R-:W2:Y:S01]  /*37520*/  LDL.LU R4, [R1+0x1a0] ;  /* 0x0001a00001047983 */ /* 0x001ea20000300800 */
[----:B------:R-:W2:Y:S02]  /*37530*/  LDL.LU R5, [R1+0x1a4] ;  /* 0x0001a40001057983 */ /* 0x000ea40000300800 */
[----:B------:R-:W2:Y:S02]  /*37540*/  LDL.LU R6, [R1+0x1a8] ;  /* 0x0001a80001067983 */ /* 0x000ea40000300800 */
[----:B------:R-:W2:Y:S01]  /*37550*/  LDL.LU R7, [R1+0x1ac] ;  /* 0x0001ac0001077983 */ /* 0x000ea20000300800 */
[----:B------:R-:W-:Y:S07]  /*37560*/  HMMA.16816.F32 R16, R20, R12, R16 ;  /* 0x0000000c1410723c */ /* 0x000fee0000001810 */
[----:B---3--:R-:W-:Y:S01]  /*37570*/  IMAD.MOV.U32 R20, RZ, RZ, R27 ;  /* 0x000000ffff147224 */ /* 0x008fe200078e001b */
[----:B------:R-:W-:-:S02]  /*37580*/  MOV R21, R26 ;  /* 0x0000001a00157202 */ /* 0x000fc40000000f00 */
[----:B------:R-:W-:Y:S01]  /*37590*/  MOV R22, R25 ;  /* 0x0000001900167202 */ /* 0x000fe20000000f00 */
[----:B------:R-:W-:Y:S02]  /*375a0*/  IMAD.MOV.U32 R23, RZ, RZ, R24 ;  /* 0x000000ffff177224 */ /* 0x000fe400078e0018 */
[----:B------:R-:W0:Y:S04]  /*375b0*/  LDSM.16.MT88.4 R24, [R28+0x29800] ;  /* 0x029800001c18783b */ /* 0x000e280000004200 */
[----:B------:R1:W-:Y:S04]  /*375c0*/  STL.64 [R1+0x3fb8], R12 ;  /* 0x003fb80c01007387 */ /* 0x0003e80000100a00 */
[----:B-1----:R-:W3:Y:S01]  /*375d0*/  LDL.LU R12, [R1+0x50] ;  /* 0x00005000010c7983 */ /* 0x002ee20000300800 */
[----:B------:R-:W3:Y:S02]  /*375e0*/  LDL.LU R13, [R1+0x54] ;  /* 0x00005400010d7983 */ /* 0x000ee40000300800 */
[----:B------:R-:W3:Y:S02]  /*375f0*/  LDL.LU R14, [R1+0x58] ;  /* 0x00005800010e7983 */ /* 0x000ee40000300800 */
[----:B------:R-:W3:Y:S01]  /*37600*/  LDL.LU R15, [R1+0x5c] ;  /* 0x00005c00010f7983 */ /* 0x000ee20000300800 */
[----:B------:R-:W-:Y:S01]  /*37610*/  STL.64 [R1+0x3ed0], R18 ;  /* 0x003ed01201007387 */ /* 0x000fe20000100a00 */
[----:B------:R1:W-:Y:S03]  /*37620*/  STL.64 [R1+0x3ec8], R16 ;  /* 0x003ec81001007387 */ /* 0x0003e60000100a00 */
[----:B-1----:R-:W4:Y:S01]  /*37630*/  LDL.LU R16, [R1+0xe0] ;  /* 0x0000e00001107983 */ /* 0x002f220000300800 */
[----:B------:R-:W4:Y:S02]  /*37640*/  LDL.LU R17, [R1+0xe4] ;  /* 0x0000e40001117983 */ /* 0x000f240000300800 */
[----:B------:R-:W4:Y:S02]  /*37650*/  LDL.LU R18, [R1+0xe8] ;  /* 0x0000e80001127983 */ /* 0x000f240000300800 */
[----:B------:R-:W4:Y:S01]  /*37660*/  LDL.LU R19, [R1+0xec] ;  /* 0x0000ec0001137983 */ /* 0x000f220000300800 */
[----:B0-----:R-:W-:Y:S01]  /*37670*/  STL [R1+0x3e5c], R24 ;  /* 0x003e5c1801007387 */ /* 0x001fe20000100800 */
[----:B------:R0:W-:Y:S02]  /*37680*/  STL [R1+0x3e54], R25 ;  /* 0x003e541901007387 */ /* 0x0001e40000100800 */
[----:B------:R-:W-:Y:S02]  /*37690*/  STL [R1+0x3e50], R26 ;  /* 0x003e501a01007387 */ /* 0x000fe40000100800 */
[----:B------:R-:W-:Y:S01]  /*376a0*/  STL [R1+0x3e4c], R27 ;  /* 0x003e4c1b01007387 */ /* 0x000fe20000100800 */
[----:B0-----:R-:W3:Y:S01]  /*376b0*/  LDL.LU.64 R24, [R1+0x20] ;  /* 0x0000200001187983 */ /* 0x001ee20000300a00 */
[----:B------:R-:W-:Y:S01]  /*376c0*/  STL [R1+0x3df4], R28 ;  /* 0x003df41c01007387 */ /* 0x000fe20000100800 */
[C---:B--2---:R-:W-:Y:S11]  /*376d0*/  HMMA.16816.F32 R4, R20.reuse, R8, R4 ;  /* 0x000000081404723c */ /* 0x044ff60000001804 */
[----:B------:R-:W-:Y:S11]  /*376e0*/  @!UPT UIADD3 URZ, URZ, URZ, URZ ;  /* 0x0000003f3f3ff290 */ /* 0x000ff6000fffe03f */
[----:B------:R-:W-:Y:S02]  /*376f0*/  @!UPT UIADD3 URZ, URZ, URZ, URZ ;  /* 0x0000003f3f3ff290 */ /* 0x000fe4000fffe03f */
[----:B------:R-:W-:Y:S01]  /*37700*/  IMAD.MOV.U32 R2, RZ, RZ, R6 ;  /* 0x000000ffff027224 */ /* 0x000fe200078e0006 */
[----:B------:R-:W-:Y:S02]  /*37710*/  MOV R0, R7 ;  /* 0x0000000700007202 */ /* 0x000fe40000000f00 */
[----:B------:R-:W-:Y:S02]  /*37720*/  MOV R10, R4 ;  /* 0x00000004000a7202 */ /* 0x000fe40000000f00 */
[----:B------:R-:W-:Y:S01]  /*37730*/  MOV R11, R5 ;  /* 0x00000005000b7202 */ /* 0x000fe20000000f00 */
[----:B------:R-:W3:Y:S01]  /*37740*/  LDL.LU.64 R6, [R1+0x3fd0] ;  /* 0x003fd00001067983 */ /* 0x000ee20000300a00 */
[----:B------:R-:W3:Y:S02]  /*37750*/  LDL.LU.64 R4, [R1+0x3fc8] ;  /* 0x003fc80001047983 */ /* 0x000ee40000300a00 */
[----:B------:R-:W-:Y:S02]  /*37760*/  STL [R1+0x3f7c], R0 ;  /* 0x003f7c0001007387 */ /* 0x000fe40000100800 */
[----:B------:R-:W-:Y:S01]  /*37770*/  STL [R1+0x3f78], R2 ;  /* 0x003f780201007387 */ /* 0x000fe20000100800 */
[----:B------:R-:W-:Y:S01]  /*37780*/  STL [R1+0x3f74], R11 ;  /* 0x003f740b01007387 */ /* 0x000fe20000100800 */
[----:B------:R-:W-:Y:S01]  /*37790*/  STL [R1+0x3f70], R10 ;  /* 0x003f700a01007387 */ /* 0x000fe20000100800 */
[----:B---3--:R-:W-:Y:S11]  /*377a0*/  HMMA.16816.F32 R4, R20, R24, R4 ;  /* 0x000000181404723c */ /* 0x008ff60000001804 */
[----:B------:R-:W-:Y:S11]  /*377b0*/  @!UPT UIADD3 URZ, URZ, URZ, URZ ;  /* 0x0000003f3f3ff290 */ /* 0x000ff6000fffe03f */
[----:B------:R-:W-:Y:S01]  /*377c0*/  @!UPT UIADD3 URZ, URZ, URZ, URZ ;  /* 0x0000003f3f3ff290 */ /* 0x000fe2000fffe03f */
[----:B------:R0:W-:Y:S04]  /*377d0*/  STL.64 [R1+0x60], R4 ;  /* 0x0000600401007387 */ /* 0x0001e80000100a00 */
[----:B0-----:R-:W2:Y:S01]  /*377e0*/  LDL.LU.64 R4, [R1+0x3fc0] ;  /* 0x003fc00001047983 */ /* 0x001ea20000300a00 */
[----:B------:R-:W-:Y:S01]  /*377f0*/  MOV R8, R6 ;  /* 0x0000000600087202 */ /* 0x000fe20000000f00 */
[----:B------:R-:W-:-:S05]  /*37800*/  IMAD.MOV.U32 R9, RZ, RZ, R7 ;  /* 0x000000ffff097224 */ /* 0x000fca00078e0007 */
[----:B------:R0:W-:Y:S04]  /*37810*/  STL.64 [R1+0x3f98], R8 ;  /* 0x003f980801007387 */ /* 0x0001e80000100a00 */
[----:B0-----:R-:W3:Y:S01]  /*37820*/  LDL.LU R8, [R1+0x180] ;  /* 0x0001800001087983 */ /* 0x001ee20000300800 */
[----:B------:R-:W3:Y:S02]  /*37830*/  LDL.LU R9, [R1+0x184] ;  /* 0x0001840001097983 */ /* 0x000ee40000300800 */
[----:B------:R-:W3:Y:S02]  /*37840*/  LDL.LU R10, [R1+0x188] ;  /* 0x00018800010a7983 */ /* 0x000ee40000300800 */
[----:B------:R-:W3:Y:S01]  /*37850*/  LDL.LU R11, [R1+0x18c] ;  /* 0x00018c00010b7983 */ /* 0x000ee20000300800 */
[----:B------:R0:W-:Y:S04]  /*37860*/  STL.64 [R1+0x3f90], R24 ;  /* 0x003f901801007387 */ /* 0x0001e80000100a00 */
[----:B0-----:R-:W3:Y:S01]  /*37870*/  LDL.LU.64 R24, [R1+0x10] ;  /* 0x0000100001187983 */ /* 0x001ee20000300a00 */
[C---:B--2---:R-:W-:Y:S03]  /*37880*/  HMMA.16816.F32 R4, R20.reuse, R4, R12 ;  /* 0x000000041404723c */ /* 0x044fe6000000180c */
[----:B------:R-:W4:Y:S11]  /*37890*/  LDL.LU.64 R12, [R1+0x3fb8] ;  /* 0x003fb800010c7983 */ /* 0x000f360000300a00 */
[----:B------:R-:W-:Y:S09]  /*378a0*/  @!UPT UIADD3 URZ, URZ, URZ, URZ ;  /* 0x0000003f3f3ff290 */ /* 0x000ff2000fffe03f */
[----:B------:R-:W-:Y:S01]  /*378b0*/  STL.64 [R1+0x50], R4 ;  /* 0x0000500401007387 */ /* 0x000fe20000100a00 */
[----:B------:R-:W-:Y:S02]  /*378c0*/  MOV R2, R7 ;  /* 0x0000000700027202 */ /* 0x000fe40000000f00 */
[----:B------:R-:W2:Y:S01]  /*378d0*/  LDL.LU R7, [R1+0x3fb0] ;  /* 0x003fb00001077983 */ /* 0x000ea20000300800 */
[----:B------:R-:W-:Y:S01]  /*378e0*/  MOV R0, R6 ;  /* 0x0000000600007202 */ /* 0x000fe20000000f00 */
[----:B----4-:R-:W-:Y:S01]  /*378f0*/  HMMA.16816.F32 R20, R20, R12, R16 ;  /* 0x0000000c1414723c */ /* 0x010fe20000001810 */
[----:B------:R-:W4:Y:S01]  /*37900*/  LDL.LU R16, [R1+0x140] ;  /* 0x0001400001107983 */ /* 0x000f220000300800 */
[----:B------:R-:W4:Y:S02]  /*37910*/  LDL.LU R17, [R1+0x144] ;  /* 0x0001440001117983 */ /* 0x000f240000300800 */
[----:B------:R-:W3:Y:S02]  /*37920*/  LDL.LU R18, [R1+0x148] ;  /* 0x0001480001127983 */ /* 0x000ee40000300800 */
[----:B------:R-:W3:Y:S01]  /*37930*/  LDL.LU R19, [R1+0x14c] ;  /* 0x00014c0001137983 */ /* 0x000ee20000300800 */
[----:B--2---:R-:W0:Y:S04]  /*37940*/  LDSM.16.MT88.4 R4, [R7+0x29800] ;  /* 0x029800000704783b */ /* 0x004e280000004200 */
[----:B---3--:R-:W-:Y:S01]  /*37950*/  STL.64 [R1+0x3f88], R18 ;  /* 0x003f881201007387 */ /* 0x008fe20000100a00 */
[----:B----4-:R1:W-:Y:S03]  /*37960*/  STL.64 [R1+0x3f80], R16 ;  /* 0x003f801001007387 */ /* 0x0103e60000100a00 */
[----:B-1----:R-:W2:Y:S01]  /*37970*/  LDL.LU R16, [R1+0x170] ;  /* 0x0001700001107983 */ /* 0x002ea20000300800 */
[----:B------:R-:W2:Y:S02]  /*37980*/  LDL.LU R17, [R1+0x174] ;  /* 0x0001740001117983 */ /* 0x000ea40000300800 */
[----:B------:R-:W2:Y:S02]  /*37990*/  LDL.LU R18, [R1+0x178] ;  /* 0x0001780001127983 */ /* 0x000ea40000300800 */
[----:B------:R-:W2:Y:S03]  /*379a0*/  LDL.LU R19, [R1+0x17c] ;  /* 0x00017c0001137983 */ /* 0x000ea60000300800 */
[----:B------:R-:W-:Y:S01]  /*379b0*/  STL.64 [R1+0x3e78], R22 ;  /* 0x003e781601007387 */ /* 0x000fe20000100a00 */
[----:B------:R1:W-:Y:S03]  /*379c0*/  STL.64 [R1+0x3e70], R20 ;  /* 0x003e701401007387 */ /* 0x0003e60000100a00 */
[----:B-1----:R-:W3:Y:S01]  /*379d0*/  LDL.LU R20, [R1+0x160] ;  /* 0x0001600001147983 */ /* 0x002ee20000300800 */
[----:B------:R-:W3:Y:S02]  /*379e0*/  LDL.LU R21, [R1+0x164] ;  /* 0x0001640001157983 */ /* 0x000ee40000300800 */
[----:B------:R-:W3:Y:S02]  /*379f0*/  LDL.LU R22, [R1+0x168] ;  /* 0x0001680001167983 */ /* 0x000ee40000300800 */
[----:B------:R-:W3:Y:S01]  /*37a00*/  LDL.LU R23, [R1+0x16c] ;  /* 0x00016c0001177983 */ /* 0x000ee20000300800 */
[----:B0-----:R-:W-:Y:S01]  /*37a10*/  STL.64 [R1], R4 ;  /* 0x0000000401007387 */ /* 0x001fe20000100a00 */
[----:B------:R0:W-:Y:S03]  /*37a20*/  STL.64 [R1+0x8], R6 ;  /* 0x0000080601007387 */ /* 0x0001e60000100a00 */
[----:B0-----:R-:W4:Y:S01]  /*37a30*/  LDL.LU.64 R6, [R1+0x3fa8] ;  /* 0x003fa80001067983 */ /* 0x001f220000300a00 */
[----:B------:R-:W4:Y:S02]  /*37a40*/  LDL.LU.64 R4, [R1+0x3fa0] ;  /* 0x003fa00001047983 */ /* 0x000f240000300a00 */
[----:B------:R-:W-:Y:S01]  /*37a50*/  IMAD.MOV.U32 R15, RZ, RZ, R24 ;  /* 0x000000ffff0f7224 */ /* 0x000fe200078e0018 */
[----:B------:R-:W-:Y:S01]  /*37a60*/  MOV R14, R25 ;  /* 0x00000019000e7202 */ /* 0x000fe20000000f00 */
[C---:B----4-:R-:W-:Y:S11]  /*37a70*/  HMMA.16816.F32 R8, R4.reuse, R24, R8 ;  /* 0x000000180408723c */ /* 0x050ff60000001808 */
[----:B------:R-:W-:Y:S11]  /*37a80*/  @!UPT UIADD3 URZ, URZ, URZ, URZ ;  /* 0x0000003f3f3ff290 */ /* 0x000ff6000fffe03f */
[----:B------:R-:W-:Y:S01]  /*37a90*/  @!UPT UIADD3 URZ, URZ, URZ, URZ ;  /* 0x0000003f3f3ff290 */ /* 0x000fe2000fffe03f */
[----:B------:R0:W-:Y:S01]  /*37aa0*/  STL.64 [R1+0xe0], R8 ;  /* 0x0000e00801007387 */ /* 0x0001e20000100a00 */
[----:B------:R1:W-:Y:S03]  /*37ab0*/  STL.64 [R1+0xe8], R10 ;  /* 0x0000e80a01007387 */ /* 0x0003e60000100a00 */
[----:B0-----:R-:W4:Y:S01]  /*37ac0*/  LDL.LU.64 R8, [R1+0x3f98] ;  /* 0x003f980001087983 */ /* 0x001f220000300a00 */
[----:B------:R-:W2:Y:S02]  /*37ad0*/  LDL.LU.64 R24, [R1+0x3f90] ;  /* 0x003f900001187983 */ /* 0x000ea40000300a00 */
[C---:B--2---:R-:W-:Y:S01]  /*37ae0*/  HMMA.16816.F32 R16, R4.reuse, R24, R16 ;  /* 0x000000180410723c */ /* 0x044fe20000001810 */
[----:B-1----:R-:W-:Y:S01]  /*37af0*/  IMAD.MOV.U32 R10, RZ, RZ, R25 ;  /* 0x000000ffff0a7224 */ /* 0x002fe200078e0019 */
[----:B------:R-:W-:Y:S11]  /*37b00*/  MOV R11, R24 ;  /* 0x00000018000b7202 */ /* 0x000ff60000000f00 */
[----:B------:R-:W-:Y:S11]  /*37b10*/  @!UPT UIADD3 URZ, URZ, URZ, URZ ;  /* 0x0000003f3f3ff290 */ /* 0x000ff6000fffe03f */
[----:B------:R-:W-:Y:S01]  /*37b20*/  MOV R29, R19 ;  /* 0x00000013001d7202 */ /* 0x000fe20000000f00 */
[----:B------:R-:W-:Y:S01]  /*37b30*/  IMAD.MOV.U32 R27, RZ, RZ, R18 ;  /* 0x000000ffff1b7224 */ /* 0x000fe200078e0012 */
[----:B------:R-:W-:Y:S02]  /*37b40*/  MOV R26, R17 ;  /* 0x00000011001a7202 */ /* 0x000fe40000000f00 */
[----:B------:R-:W-:Y:S01]  /*37b50*/  MOV R25, R16 ;  /* 0x0000001000197202 */ /* 0x000fe20000000f00 */
[----:B------:R-:W2:Y:S01]  /*37b60*/  LDL.LU.64 R18, [R1+0x3f88] ;  /* 0x003f880001127983 */ /* 0x000ea20000300a00 */
[----:B------:R-:W2:Y:S02]  /*37b70*/  LDL.LU.64 R16, [R1+0x3f80] ;  /* 0x003f800001107983 */ /* 0x000ea40000300a00 */
[----:B------:R-:W-:Y:S02]  /*37b80*/  STL [R1+0x3e6c], R29 ;  /* 0x003e6c1d01007387 */ /* 0x000fe40000100800 */
[----:B------:R-:W-:Y:S01]  /*37b90*/  STL [R1+0x3e68], R27 ;  /* 0x003e681b01007387 */ /* 0x000fe20000100800 */
[----:B------:R-:W-:Y:S01]  /*37ba0*/  STL [R1+0x3e64], R26 ;  /* 0x003e641a01007387 */ /* 0x000fe20000100800 */
[----:B------:R0:W-:Y:S03]  /*37bb0*/  STL [R1+0x3e60], R25 ;  /* 0x003e601901007387 */ /* 0x0001e60000100800 */
[----:B0-----:R-:W3:Y:S02]  /*37bc0*/  LDL.64 R24, [R1+0x30] ;  /* 0x0000300001187983 */ /* 0x001ee40000100a00 */
[----:B---3--:R-:W-:Y:S11]  /*37bd0*/  HMMA.16816.F32 R20, R4, R24, R20 ;  /* 0x000000180414723c */ /* 0x008ff60000001814 */
[----:B------:R-:W-:Y:S11]  /*37be0*/  @!UPT UIADD3 URZ, URZ, URZ, URZ ;  /* 0x0000003f3f3ff290 */ /* 0x000ff6000fffe03f */
[----:B------:R-:W-:Y:S01]  /*37bf0*/  @!UPT UIADD3 URZ, URZ, URZ, URZ ;  /* 0x0000003f3f3ff290 */ /* 0x000fe2000fffe03f */
[----:B------:R0:W-:Y:S04]  /*37c00*/  STL.64 [R1+0x120], R20 ;  /* 0x0001201401007387 */ /* 0x0001e80000100a00 */
[----:B0-----:R-:W3:Y:S01]  /*37c10*/  LDL.LU R20, [R1+0x50] ;  /* 0x0000500001147983 */ /* 0x001ee20000300800 */
[----:B------:R-:W3:Y:S02]  /*37c20*/  LDL.LU R21, [R1+0x54] ;  /* 0x0000540001157983 */ /* 0x000ee40000300800 */
[----:B------:R-:W-:Y:S01]  /*37c30*/  IMAD.MOV.U32 R24, RZ, RZ, R22 ;  /* 0x000000ffff187224 */ /* 0x000fe200078e0016 */
[----:B------:R-:W-:Y:S02]  /*37c40*/  MOV R3, R23 ;  /* 0x0000001700037202 */ /* 0x000fe40000000f00 */
[----:B------:R-:W-:Y:S01]  /*37c50*/  MOV R22, R0 ;  /* 0x0000000000167202 */ /* 0x000fe20000000f00 */
[----:B------:R-:W-:Y:S01]  /*37c60*/  IMAD.MOV.U32 R23, RZ, RZ, R2 ;  /* 0x000000ffff177224 */ /* 0x000fe200078e0002 */
[----:B------:R-:W2:Y:S01]  /*37c70*/  LDL.LU R0, [R1+0x3f7c] ;  /* 0x003f7c0001007983 */ /* 0x000ea20000300800 */
[----:B------:R-:W2:Y:S03]  /*37c80*/  LDL.LU R2, [R1+0x3f78] ;  /* 0x003f780001027983 */ /* 0x000ea60000300800 */
[----:B------:R-:W-:Y:S04]  /*37c90*/  STL.64 [R1+0x3e88], R22 ;  /* 0x003e881601007387 */ /* 0x000fe80000100a00 */
[----:B---3--:R0:W-:Y:S02]  /*37ca0*/  STL.64 [R1+0x3e80], R20 ;  /* 0x003e801401007387 */ /* 0x0081e40000100a00 */
[----:B0-----:R-:W-:-:S02]  /*37cb0*/  MOV R20, R11 ;  /* 0x0000000b00147202 */ /* 0x001fc40000000f00 */
[----:B------:R-:W-:Y:S01]  /*37cc0*/  MOV R21, R10 ;  /* 0x0000000a00157202 */ /* 0x000fe20000000f00 */
[----:B------:R-:W3:Y:S01]  /*37cd0*/  LDL.LU R11, [R1+0x3f74] ;  /* 0x003f7400010b7983 */ /* 0x000ee20000300800 */
[----:B------:R-:W3:Y:S02]  /*37ce0*/  LDL.LU R10, [R1+0x3f70] ;  /* 0x003f7000010a7983 */ /* 0x000ee40000300800 */
[----:B------:R-:W3:Y:S02]  /*37cf0*/  LDL R22, [R1+0x28] ;  /* 0x0000280001167983 */ /* 0x000ee40000100800 */
[----:B------:R-:W3:Y:S01]  /*37d00*/  LDL R23, [R1+0x2c] ;  /* 0x00002c0001177983 */ /* 0x000ee20000100800 */
[----:B--2---:R-:W-:Y:S01]  /*37d10*/  HMMA.16816.F32 R4, R4, R12, R16 ;  /* 0x0000000c0404723c */ /* 0x004fe20000001810 */
[----:B---3--:R-:W-:Y:S01]  /*37d20*/  STL.64 [R1+0x3f48], R22 ;  /* 0x003f481601007387 */ /* 0x008fe20000100a00 */
        /* <DEDUP_REMOVED lines=8> */
[----:B0-----:R-:W2:Y:S01]  /*37db0*/  LDL.LU R16, [R1+0xa0] ;  /* 0x0000a00001107983 */ /* 0x001ea20000300800 */
[----:B------:R-:W2:Y:S02]  /*37dc0*/  LDL.LU R17, [R1+0xa4] ;  /* 0x0000a40001117983 */ /* 0x000ea40000300800 */
[----:B------:R-:W3:Y:S02]  /*37dd0*/  LDL.LU R18, [R1+0xa8] ;  /* 0x0000a80001127983 */ /* 0x000ee40000300800 */
[----:B------:R-:W3:Y:S02]  /*37de0*/  LDL.LU R19, [R1+0xac] ;  /* 0x0000ac0001137983 */ /* 0x000ee40000300800 */
[----:B---3--:R0:W-:Y:S01]  /*37df0*/  STL.64 [R1+0x3ef0], R18 ;  /* 0x003ef01201007387 */ /* 0x0081e20000100a00 */
[----:B--2---:R1:W-:Y:S03]  /*37e00*/  STL.64 [R1+0x3ee8], R16 ;  /* 0x003ee81001007387 */ /* 0x0043e60000100a00 */
[----:B0-----:R-:W2:Y:S04]  /*37e10*/  LDL R18, [R1+0x18] ;  /* 0x0000180001127983 */ /* 0x001ea80000100800 */
[----:B------:R-:W2:Y:S01]  /*37e20*/  LDL R19, [R1+0x1c] ;  /* 0x00001c0001137983 */ /* 0x000ea20000100800 */
[----:B------:R-:W3:Y:S01]  /*37e30*/  LDL.LU R12, [R1+0xd0] ;  /* 0x0000d000010c7983 */ /* 0x000ee20000300800 */
[----:B-1----:R-:W-:Y:S01]  /*37e40*/  MOV R17, R14 ;  /* 0x0000000e00117202 */ /* 0x002fe20000000f00 */
[----:B------:R-:W3:Y:S01]  /*37e50*/  LDL.LU R13, [R1+0xd4] ;  /* 0x0000d400010d7983 */ /* 0x000ee20000300800 */
[----:B------:R-:W-:Y:S01]  /*37e60*/  MOV R16, R15 ;  /* 0x0000000f00107202 */ /* 0x000fe20000000f00 */
[----:B------:R-:W2:Y:S01]  /*37e70*/  LDL.LU R14, [R1+0xd8] ;  /* 0x0000d800010e7983 */ /* 0x000ea20000300800 */
[----:B------:R-:W2:Y:S02]  /*37e80*/  LDL.LU R15, [R1+0xdc] ;  /* 0x0000dc00010f7983 */ /* 0x000ea40000300800 */
[----:B------:R-:W3:Y:S02]  /*37e90*/  LDL.LU R20, [R1+0x130] ;  /* 0x0001300001147983 */ /* 0x000ee40000300800 */
[----:B------:R-:W4:Y:S01]  /*37ea0*/  LDL.LU R21, [R1+0x134] ;  /* 0x0001340001157983 */ /* 0x000f220000300800 */
[----:B------:R-:W4:Y:S01]  /*37eb0*/  LDL.LU R22, [R1+0x138] ;  /* 0x0001380001167983 */ /* 0x000f220000300800 */
[----:B------:R-:W4:Y:S01]  /*37ec0*/  LDL.LU R23, [R1+0x13c] ;  /* 0x00013c0001177983 */ /* 0x000f220000300800 */
[----:B------:R-:W-:-:S02]  /*37ed0*/  MOV R28, R25 ;  /* 0x00000019001c7202 */ /* 0x000fc40000000f00 */
[----:B------:R-:W-:Y:S02]  /*37ee0*/  MOV R27, R5 ;  /* 0x00000005001b7202 */ /* 0x000fe40000000f00 */
[----:B------:R-:W-:Y:S01]  /*37ef0*/  MOV R26, R6 ;  /* 0x00000006001a7202 */ /* 0x000fe20000000f00 */
[----:B------:R-:W-:Y:S01]  /*37f00*/  IMAD.MOV.U32 R25, RZ, RZ, R7 ;  /* 0x000000ffff197224 */ /* 0x000fe200078e0007 */
[----:B--2---:R-:W-:Y:S01]  /*37f10*/  STL.64 [R1+0x3f38], R14 ;  /* 0x003f380e01007387 */ /* 0x004fe20000100a00 */
[----:B---3--:R0:W-:Y:S03]  /*37f20*/  STL.64 [R1+0x3f30], R12 ;  /* 0x003f300c01007387 */ /* 0x0081e60000100a00 */
[----:B0-----:R-:W2:Y:S01]  /*37f30*/  LDL.LU R12, [R1+0xf0] ;  /* 0x0000f000010c7983 */ /* 0x001ea20000300800 */
[----:B------:R-:W2:Y:S02]  /*37f40*/  LDL.LU R13, [R1+0xf4] ;  /* 0x0000f400010d7983 */ /* 0x000ea40000300800 */
[----:B------:R-:W2:Y:S02]  /*37f50*/  LDL.LU R14, [R1+0xf8] ;  /* 0x0000f800010e7983 */ /* 0x000ea40000300800 */
[----:B------:R-:W2:Y:S01]  /*37f60*/  LDL.LU R15, [R1+0xfc] ;  /* 0x0000fc00010f7983 */ /* 0x000ea20000300800 */
[----:B------:R-:W-:Y:S01]  /*37f70*/  STL.64 [R1+0x3e98], R26 ;  /* 0x003e981a01007387 */ /* 0x000fe20000100a00 */
[----:B------:R0:W-:Y:S03]  /*37f80*/  STL.64 [R1+0x3e90], R24 ;  /* 0x003e901801007387 */ /* 0x0001e60000100a00 */
[----:B0-----:R-:W3:Y:S01]  /*37f90*/  LDL.LU R24, [R1+0x60] ;  /* 0x0000600001187983 */ /* 0x001ee20000300800 */
[----:B------:R-:W3:Y:S02]  /*37fa0*/  LDL.LU R25, [R1+0x64] ;  /* 0x0000640001197983 */ /* 0x000ee40000300800 */
[----:B----4-:R-:W-:Y:S01]  /*37fb0*/  IMAD.MOV.U32 R26, RZ, RZ, R8 ;  /* 0x000000ffff1a7224 */ /* 0x010fe200078e0008 */
[----:B------:R-:W-:Y:S01]  /*37fc0*/  MOV R27, R9 ;  /* 0x00000009001b7202 */ /* 0x000fe20000000f00 */
[----:B------:R-:W4:Y:S01]  /*37fd0*/  LDL.LU R8, [R1+0x3f6c] ;  /* 0x003f6c0001087983 */ /* 0x000f220000300800 */
[----:B------:R-:W4:Y:S03]  /*37fe0*/  LDL.LU R9, [R1+0x3f68] ;  /* 0x003f680001097983 */ /* 0x000f260000300800 */
[----:B------:R0:W-:Y:S02]  /*37ff0*/  STL.64 [R1+0x3ea8], R26 ;  /* 0x003ea81a01007387 */ /* 0x0001e40000100a00 */
[----:B0-----:R-:W-:-:S02]  /*38000*/  MOV R26, R2 ;  /* 0x00000002001a7202 */ /* 0x001fc40000000f00 */
[----:B------:R-:W-:Y:S01]  /*38010*/  MOV R27, R0 ;  /* 0x00000000001b7202 */ /* 0x000fe20000000f00 */
[----:B---3--:R0:W-:Y:S02]  /*38020*/  STL.64 [R1+0x3ea0], R24 ;  /* 0x003ea01801007387 */ /* 0x0081e40000100a00 */
[----:B0-----:R-:W-:Y:S01]  /*38030*/  MOV R24, R10 ;  /* 0x0000000a00187202 */ /* 0x001fe20000000f00 */
[----:B------:R-:W-:Y:S01]  /*38040*/  IMAD.MOV.U32 R25, RZ, RZ, R11 ;  /* 0x000000ffff197224 */ /* 0x000fe200078e000b */
[----:B------:R-:W4:Y:S01]  /*38050*/  LDL.LU R10, [R1+0x3f64] ;  /* 0x003f6400010a7983 */ /* 0x000f220000300800 */
[----:B------:R-:W4:Y:S02]  /*38060*/  LDL.LU R11, [R1+0x3f60] ;  /* 0x003f6000010b7983 */ /* 0x000f240000300800 */
[----:B------:R-:W3:Y:S02]  /*38070*/  LDL.LU R2, [R1+0x3f5c] ;  /* 0x003f5c0001027983 */ /* 0x000ee40000300800 */
[----:B------:R-:W2:Y:S01]  /*38080*/  LDL.LU R0, [R1+0x3f58] ;  /* 0x003f580001007983 */ /* 0x000ea20000300800 */
[----:B------:R-:W-:Y:S01]  /*38090*/  STL.64 [R1+0x3f00], R26 ;  /* 0x003f001a01007387 */ /* 0x000fe20000100a00 */
[----:B------:R0:W-:Y:S03]  /*380a0*/  STL.64 [R1+0x3ef8], R24 ;  /* 0x003ef81801007387 */ /* 0x0001e60000100a00 */
[----:B0-----:R-:W2:Y:S01]  /*380b0*/  LDL.LU R24, [R1+0xb0] ;  /* 0x0000b00001187983 */ /* 0x001ea20000300800 */
[----:B------:R-:W2:Y:S02]  /*380c0*/  LDL.LU R25, [R1+0xb4] ;  /* 0x0000b40001197983 */ /* 0x000ea40000300800 */
[----:B------:R-:W2:Y:S02]  /*380d0*/  LDL.LU R26, [R1+0xb8] ;  /* 0x0000b800011a7983 */ /* 0x000ea40000300800 */
[----:B------:R-:W-:Y:S01]  /*380e0*/  IMAD.MOV.U32 R29, RZ, RZ, R4 ;  /* 0x000000ffff1d7224 */ /* 0x000fe200078e0004 */
[----:B----4-:R-:W-:Y:S01]  /*380f0*/  HMMA.16816.F32 R20, R8, R16, R20 ;  /* 0x000000100814723c */ /* 0x010fe20000001814 */
[----:B---3--:R-:W-:-:S02]  /*38100*/  IMAD.MOV.U32 R27, RZ, RZ, R2 ;  /* 0x000000ffff1b7224 */ /* 0x008fc400078e0002 */
[----:B------:R-:W3:Y:S04]  /*38110*/  LDL.LU R2, [R1+0x3f54] ;  /* 0x003f540001027983 */ /* 0x000ee80000300800 */
[----:B--2---:R-:W-:Y:S01]  /*38120*/  STL.64 [R1+0x3f20], R26 ;  /* 0x003f201a01007387 */ /* 0x004fe20000100a00 */
[----:B------:R0:W-:Y:S02]  /*38130*/  STL.64 [R1+0x3f18], R24 ;  /* 0x003f181801007387 */ /* 0x0001e40000100a00 */
[----:B0-----:R-:W-:Y:S02]  /*38140*/  MOV R24, R0 ;  /* 0x0000000000187202 */ /* 0x001fe40000000f00 */
[----:B------:R-:W2:Y:S01]  /*38150*/  LDL.LU R0, [R1+0x3f50] ;  /* 0x003f500001007983 */ /* 0x000ea20000300800 */
[----:B------:R-:W4:Y:S02]  /*38160*/  LDL.LU R25, [R1+0xc4] ;  /* 0x0000c40001197983 */ /* 0x000f240000300800 */
[----:B------:R-:W4:Y:S02]  /*38170*/  LDL.LU R26, [R1+0xc8] ;  /* 0x0000c800011a7983 */ /* 0x000f240000300800 */
[----:B------:R-:W4:Y:S01]  /*38180*/  LDL.LU R27, [R1+0xcc] ;  /* 0x0000cc00011b7983 */ /* 0x000f220000300800 */
[----:B------:R-:W2:Y:S05]  /*38190*/  LDL.LU R4, [R1+0x30] ;  /* 0x0000300001047983 */ /* 0x000eaa0000300800 */
        /* <DEDUP_REMOVED lines=8> */
[----:B------:R0:W-:Y:S03]  /*38220*/  STL.64 [R1+0x178], R14 ;  /* 0x0001780e01007387 */ /* 0x0001e60000100a00 */
[----:B0-----:R-:W2:Y:S01]  /*38230*/  LDL.LU.64 R14, [R1+0x3f38] ;  /* 0x003f3800010e7983 */ /* 0x001ea20000300a00 */
[----:B------:R-:W2:Y:S01]  /*38240*/  LDL.LU.64 R12, [R1+0x3f30] ;  /* 0x003f3000010c7983 */ /* 0x000ea20000300a00 */
[----:B------:R-:W-:-:S07]  /*38250*/  MOV R5, R28 ;  /* 0x0000001c00057202 */ /* 0x000fce0000000f00 */
[C---:B--2---:R-:W-:Y:S11]  /*38260*/  HMMA.16816.F32 R12, R8.reuse, R4, R12 ;  /* 0x00000004080c723c */ /* 0x044ff6000000180c */
[----:B------:R-:W-:Y:S11]  /*38270*/  @!UPT UIADD3 URZ, URZ, URZ, URZ ;  /* 0x0000003f3f3ff290 */ /* 0x000ff6000fffe03f */
[----:B------:R-:W-:Y:S01]  /*38280*/  @!UPT UIADD3 URZ, URZ, URZ, URZ ;  /* 0x0000003f3f3ff290 */ /* 0x000fe2000fffe03f */
[----:B------:R0:W-:Y:S01]  /*38290*/  STL.64 [R1+0x1c0], R12 ;  /* 0x0001c00c01007387 */ /* 0x0001e20000100a00 */
[----:B------:R4:W-:Y:S03]  /*382a0*/  STL.64 [R1+0x1c8], R14 ;  /* 0x0001c80e01007387 */ /* 0x0009e60000100a00 */
[----:B0-----:R-:W4:Y:S02]  /*382b0*/  LDL.LU.64 R12, [R1+0x3f28] ;  /* 0x003f2800010c7983 */ /* 0x001f240000300a00 */
[----:B----4-:R-:W-:Y:S02]  /*382c0*/  HMMA.16816.F32 R12, R8, R12, R24 ;  /* 0x0000000c080c723c */ /* 0x010fe40000001818 */
[----:B------:R-:W2:Y:S01]  /*382d0*/  LDL.LU.64 R26, [R1+0x3f20] ;  /* 0x003f2000011a7983 */ /* 0x000ea20000300a00 */
[----:B------:R-:W2:Y:S11]  /*382e0*/  LDL.LU.64 R24, [R1+0x3f18] ;  /* 0x003f180001187983 */ /* 0x000eb60000300a00 */
[----:B------:R-:W-:Y:S10]  /*382f0*/  @!UPT UIADD3 URZ, URZ, URZ, URZ ;  /* 0x0000003f3f3ff290 */ /* 0x000ff4000fffe03f */
[----:B------:R-:W-:Y:S02]  /*38300*/  MOV R9, R14 ;  /* 0x0000000e00097202 */ /* 0x000fe40000000f00 */
[----:B------:R-:W-:Y:S02]  /*38310*/  MOV R8, R15 ;  /* 0x0000000f00087202 */ /* 0x000fe40000000f00 */
[----:B------:R-:W-:Y:S01]  /*38320*/  MOV R11, R12 ;  /* 0x0000000c000b7202 */ /* 0x000fe20000000f00 */
[----:B------:R-:W-:Y:S01]  /*38330*/  IMAD.MOV.U32 R10, RZ, RZ, R13 ;  /* 0x000000ffff0a7224 */ /* 0x000fe200078e000d */
[----:B------:R-:W2:Y:S01]  /*38340*/  LDL.LU.64 R14, [R1+0x3f10] ;  /* 0x003f1000010e7983 */ /* 0x000ea20000300a00 */
[----:B------:R-:W2:Y:S03]  /*38350*/  LDL.LU.64 R12, [R1+0x3f08] ;  /* 0x003f0800010c7983 */ /* 0x000ea60000300a00 */
[----:B------:R0:W-:Y:S01]  /*38360*/  STL.64 [R1+0x3e00], R10 ;  /* 0x003e000a01007387 */ /* 0x0001e20000100a00 */
[----:B------:R-:W-:Y:S03]  /*38370*/  STL.64 [R1+0x3df8], R8 ;  /* 0x003df80801007387 */ /* 0x000fe60000100a00 */
[----:B0-----:R-:W4:Y:S01]  /*38380*/  LDL.LU.64 R10, [R1+0x48] ;  /* 0x00004800010a7983 */ /* 0x001f220000300a00 */
[C---:B--2---:R-:W-:Y:S03]  /*38390*/  HMMA.16816.F32 R16, R12.reuse, R18, R24 ;  /* 0x000000120c10723c */ /* 0x044fe60000001818 */
[----:B------:R-:W2:Y:S01]  /*383a0*/  LDL.LU.64 R26, [R1+0x3f00] ;  /* 0x003f0000011a7983 */ /* 0x000ea20000300a00 */
[----:B------:R-:W2:Y:S11]  /*383b0*/  LDL.LU.64 R24, [R1+0x3ef8] ;  /* 0x003ef80001187983 */ /* 0x000eb60000300a00 */
[----:B------:R-:W-:Y:S08]  /*383c0*/  @!UPT UIADD3 URZ, URZ, URZ, URZ ;  /* 0x0000003f3f3ff290 */ /* 0x000ff0000fffe03f */
[----:B------:R-:W-:Y:S01]  /*383d0*/  STL [R1+0x1a4], R17 ;  /* 0x0001a41101007387 */ /* 0x000fe20000100800 */
[----:B------:R0:W-:Y:S02]  /*383e0*/  STL.64 [R1+0x1a8], R18 ;  /* 0x0001a81201007387 */ /* 0x0001e40000100a00 */
[----:B------:R-:W-:Y:S01]  /*383f0*/  IMAD.MOV.U32 R28, RZ, RZ, R16 ;  /* 0x000000ffff1c7224 */ /* 0x000fe200078e0010 */
        /* <DEDUP_REMOVED lines=9> */
[----:B---3--:R-:W-:Y:S01]  /*38490*/  IMAD.MOV.U32 R6, RZ, RZ, R2 ;  /* 0x000000ffff067224 */ /* 0x008fe200078e0002 */
[----:B------:R-:W-:Y:S01]  /*384a0*/  MOV R7, R0 ;  /* 0x0000000000077202 */ /* 0x000fe20000000f00 */
[----:B------:R0:W-:Y:S04]  /*384b0*/  STL.64 [R1+0x3eb0], R22 ;  /* 0x003eb01601007387 */ /* 0x0001e80000100a00 */
[----:B0-----:R-:W3:Y:S02]  /*384c0*/  LDL.LU.64 R22, [R1+0x18] ;  /* 0x0000180001167983 */ /* 0x001ee40000300a00 */
[C---:B--2---:R-:W-:Y:S11]  /*384d0*/  HMMA.16816.F32 R16, R12.reuse, R6, R16 ;  /* 0x000000060c10723c */ /* 0x044ff60000001810 */
        /* <DEDUP_REMOVED lines=8> */
[----:B------:R-:W2:Y:S01]  /*38560*/  LDL.LU.64 R16, [R1+0x3eb8] ;  /* 0x003eb80001107983 */ /* 0x000ea20000300a00 */
[----:B---3--:R-:W-:Y:S11]  /*38570*/  MOV R8, R23 ;  /* 0x0000001700087202 */ /* 0x008ff60000000f00 */
[----:B------:R-:W-:Y:S09]  /*38580*/  @!UPT UIADD3 URZ, URZ, URZ, URZ ;  /* 0x0000003f3f3ff290 */ /* 0x000ff2000fffe03f */
[----:B------:R0:W-:Y:S01]  /*38590*/  STL.64 [R1+0x160], R12 ;  /* 0x0001600c01007387 */ /* 0x0001e20000100a00 */
[----:B------:R-:W-:Y:S01]  /*385a0*/  STL.64 [R1+0x168], R14 ;  /* 0x0001680e01007387 */ /* 0x000fe20000100a00 */
[----:B0-----:R-:W-:Y:S01]  /*385b0*/  MOV R12, R22 ;  /* 0x00000016000c7202 */ /* 0x001fe20000000f00 */
[C---:B--2---:R-:W-:Y:S01]  /*385c0*/  HMMA.16816.F32 R24, R16.reuse, R22, R24 ;  /* 0x000000161018723c */ /* 0x044fe20000001818 */
[----:B------:R-:W2:Y:S11]  /*385d0*/  LDL.LU.64 R22, [R1+0x3eb0] ;  /* 0x003eb00001167983 */ /* 0x000eb60000300a00 */
[----:B------:R-:W-:Y:S11]  /*385e0*/  @!UPT UIADD3 URZ, URZ, URZ, URZ ;  /* 0x0000003f3f3ff290 */ /* 0x000ff6000fffe03f */
[----:B------:R0:W-:Y:S01]  /*385f0*/  STL.64 [R1+0x90], R24 ;  /* 0x0000901801007387 */ /* 0x0001e20000100a00 */
[----:B------:R-:W-:Y:S01]  /*38600*/  IMAD.MOV.U32 R2, RZ, RZ, R26 ;  /* 0x000000ffff027224 */ /* 0x000fe200078e001a */
[----:B------:R-:W-:Y:S02]  /*38610*/  MOV R0, R27 ;  /* 0x0000001b00007202 */ /* 0x000fe40000000f00 */
[----:B------:R-:W2:Y:S04]  /*38620*/  LDL.LU.64 R26, [R1+0x3ea8] ;  /* 0x003ea800011a7983 */ /* 0x000ea80000300a00 */
[----:B0-----:R-:W2:Y:S01]  /*38630*/  LDL.LU.64 R24, [R1+0x3ea0] ;  /* 0x003ea00001187983 */ /* 0x001ea20000300a00 */
[----:B------:R-:W-:Y:S02]  /*38640*/  STL [R1+0x3dbc], R2 ;  /* 0x003dbc0201007387 */ /* 0x000fe40000100800 */
[----:B------:R-:W-:Y:S01]  /*38650*/  STL [R1+0x3db8], R0 ;  /* 0x003db80001007387 */ /* 0x000fe20000100800 */
[C---:B--2---:R-:W-:Y:S01]  /*38660*/  HMMA.16816.F32 R20, R16.reuse, R22, R24 ;  /* 0x000000161014723c */ /* 0x044fe20000001818 */
[----:B------:R-:W2:Y:S01]  /*38670*/  LDL.LU.64 R26, [R1+0x3e98] ;  /* 0x003e9800011a7983 */ /* 0x000ea20000300a00 */
[----:B------:R-:W3:Y:S11]  /*38680*/  LDL.LU.64 R24, [R1+0x3e90] ;  /* 0x003e900001187983 */ /* 0x000ef60000300a00 */
[----:B------:R-:W-:Y:S10]  /*38690*/  @!UPT UIADD3 URZ, URZ, URZ, URZ ;  /* 0x0000003f3f3ff290 */ /* 0x000ff4000fffe03f */
[----:B------:R-:W-:Y:S01]  /*386a0*/  STL.64 [R1+0x150], R20 ;  /* 0x0001501401007387 */ /* 0x000fe20000100a00 */
[----:B------:R0:W-:Y:S03]  /*386b0*/  STL.64 [R1+0x158], R22 ;  /* 0x0001581601007387 */ /* 0x0001e60000100a00 */
[----:B0-----:R-:W4:Y:S01]  /*386c0*/  LDL.LU.64 R22, [R1+0x3e88] ;  /* 0x003e880001167983 */ /* 0x001f220000300a00 */
[----:B------:R-:W4:Y:S02]  /*386d0*/  LDL.LU.64 R20, [R1+0x3e80] ;  /* 0x003e800001147983 */ /* 0x000f240000300a00 */
[C---:B----4-:R-:W-:Y:S01]  /*386e0*/  HMMA.16816.F32 R4, R16.reuse, R6, R20 ;  /* 0x000000061004723c */ /* 0x050fe20000001814 */
[----:B------:R-:W4:Y:S01]  /*386f0*/  LDL.LU.64 R22, [R1+0x3e78] ;  /* 0x003e780001167983 */ /* 0x000f220000300a00 */
[----:B------:R-:W4:Y:S11]  /*38700*/  LDL.LU.64 R20, [R1+0x3e70] ;  /* 0x003e700001147983 */ /* 0x000f360000300a00 */
[----:B------:R-:W-:Y:S11]  /*38710*/  @!UPT UIADD3 URZ, URZ, URZ, URZ ;  /* 0x0000003f3f3ff290 */ /* 0x000ff6000fffe03f */
[----:B------:R-:W-:Y:S01]  /*38720*/  IMAD.MOV.U32 R0, RZ, RZ, R7 ;  /* 0x000000ffff007224 */ /* 0x000fe200078e0007 */
[----:B------:R-:W-:Y:S01]  /*38730*/  MOV R2, R6 ;  /* 0x0000000600027202 */ /* 0x000fe20000000f00 */
[----:B------:R0:W-:Y:S03]  /*38740*/  STL.64 [R1+0x140], R4 ;  /* 0x0001400401007387 */ /* 0x0001e60000100a00 */
[----:B------:R-:W-:Y:S01]  /*38750*/  STL [R1+0x3dcc], R0 ;  /* 0x003dcc0001007387 */ /* 0x000fe20000100800 */
[----:B------:R-:W-:Y:S04]  /*38760*/  STL [R1+0x3dc8], R2 ;  /* 0x003dc80201007387 */ /* 0x000fe80000100800 */
[----:B0-----:R-:W2:Y:S01]  /*38770*/  LDL.LU R4, [R1+0xe0] ;  /* 0x0000e00001047983 */ /* 0x001ea20000300800 */
[----:B----4-:R-:W-:Y:S11]  /*38780*/  HMMA.16816.F32 R16, R16, R10, R20 ;  /* 0x0000000a1010723c */ /* 0x010ff60000001814 */
[----:B------:R-:W-:Y:S11]  /*38790*/  @!UPT UIADD3 URZ, URZ, URZ, URZ ;  /* 0x0000003f3f3ff290 */ /* 0x000ff6000fffe03f */
[----:B------:R-:W-:Y:S01]  /*387a0*/  @!UPT UIADD3 URZ, URZ, URZ, URZ ;  /* 0x0000003f3f3ff290 */ /* 0x000fe2000fffe03f */
[----:B------:R-:W-:Y:S01]  /*387b0*/  STL.64 [R1+0xf0], R16 ;  /* 0x0000f01001007387 */ /* 0x000fe20000100a00 */
[----:B------:R-:W-:Y:S02]  /*387c0*/  STL.64 [R1+0xf8], R18 ;  /* 0x0000f81201007387 */ /* 0x000fe40000100a00 */
[----:B------:R-:W4:Y:S02]  /*387d0*/  LDL.LU R5, [R1+0xe4] ;  /* 0x0000e40001057983 */ /* 0x000f240000300800 */
[----:B------:R-:W4:Y:S01]  /*387e0*/  LDL.LU R6, [R1+0xe8] ;  /* 0x0000e80001067983 */ /* 0x000f220000300800 */
[----:B------:R-:W4:Y:S01]  /*387f0*/  LDL.LU R7, [R1+0xec] ;  /* 0x0000ec0001077983 */ /* 0x000f220000300800 */
[----:B------:R-:W2:Y:S02]  /*38800*/  LDL R9, [R1+0x854] ;  /* 0x0008540001097983 */ /* 0x000ea40000100800 */
[----:B------:R0:W-:Y:S02]  /*38810*/  STL.64 [R1+0x3e18], R10 ;  /* 0x003e180a01007387 */ /* 0x0001e40000100a00 */
[----:B0-----:R-:W2:Y:S04]  /*38820*/  LDL.LU.64 R10, [R1+0x38] ;  /* 0x00003800010a7983 */ /* 0x001ea80000300a00 */
[----:B--2---:R0:W-:Y:S04]  /*38830*/  STL.64 [R1+0x3e30], R10 ;  /* 0x003e300a01007387 */ /* 0x0041e80000100a00 */
[----:B0-----:R-:W2:Y:S01]  /*38840*/  LDL.64 R10, [R1+0x28] ;  /* 0x00002800010a7983 */ /* 0x001ea20000100a00 */
[----:B------:R-:W2:Y:S02]  /*38850*/  LDL.LU.64 R16, [R1] ;  /* 0x0000000001107983 */ /* 0x000ea40000300a00 */
[----:B------:R-:W2:Y:S02]  /*38860*/  LDL.LU.64 R18, [R1+0x8] ;  /* 0x0000080001127983 */ /* 0x000ea40000300a00 */
[----:B--2---:R0:W-:Y:S01]  /*38870*/  STL.64 [R1+0x3e10], R18 ;  /* 0x003e101201007387 */ /* 0x0041e20000100a00 */
[----:B------:R1:W-:Y:S02]  /*38880*/  STL.64 [R1+0x3e08], R16 ;  /* 0x003e081001007387 */ /* 0x0003e40000100a00 */
[----:B0-----:R-:W-:Y:S01]  /*38890*/  IMAD.MOV.U32 R18, RZ, RZ, R26 ;  /* 0x000000ffff127224 */ /* 0x001fe200078e001a */
[----:B-1----:R-:W-:-:S02]  /*388a0*/  MOV R16, R29 ;  /* 0x0000001d00107202 */ /* 0x002fc40000000f00 */
[----:B---3--:R-:W-:Y:S01]  /*388b0*/  MOV R19, R25 ;  /* 0x0000001900137202 */ /* 0x008fe20000000f00 */
[----:B------:R-:W2:Y:S01]  /*388c0*/  LDL.LU R29, [R1+0x3e6c] ;  /* 0x003e6c00011d7983 */ /* 0x000ea20000300800 */
[----:B------:R-:W-:Y:S02]  /*388d0*/  MOV R17, R27 ;  /* 0x0000001b00117202 */ /* 0x000fe40000000f00 */
[----:B------:R-:W3:Y:S02]  /*388e0*/  LDL.LU R27, [R1+0x3e68] ;  /* 0x003e6800011b7983 */ /* 0x000ee40000300800 */
[----:B------:R-:W2:Y:S01]  /*388f0*/  LDL.LU R26, [R1+0x3e64] ;  /* 0x003e6400011a7983 */ /* 0x000ea20000300800 */
[----:B------:R-:W2:Y:S01]  /*38900*/  LDL.LU R25, [R1+0x3e60] ;  /* 0x003e600001197983 */ /* 0x000ea20000300800 */
[----:B------:R-:W-:Y:S02]  /*38910*/  STL.64 [R1+0x3e28], R18 ;  /* 0x003e281201007387 */ /* 0x000fe40000100a00 */
[----:B------:R0:W-:Y:S02]  /*38920*/  STL.64 [R1+0x3e20], R16 ;  /* 0x003e201001007387 */ /* 0x0001e40000100a00 */
[----:B0-----:R-:W2:Y:S01]  /*38930*/  LDL.LU R16, [R1+0x120] ;  /* 0x0001200001107983 */ /* 0x001ea20000300800 */
[----:B------:R-:W2:Y:S01]  /*38940*/  LDL.LU R17, [R1+0x124] ;  /* 0x0001240001117983 */ /* 0x000ea20000300800 */
[----:B------:R-:W-:Y:S01]  /*38950*/  MOV R18, R24 ;  /* 0x0000001800127202 */ /* 0x000fe20000000f00 */
[----:B------:R-:W-:Y:S01]  /*38960*/  IMAD.MOV.U32 R19, RZ, RZ, R3 ;  /* 0x000000ffff137224 */ /* 0x000fe200078e0003 */
[----:B------:R-:W4:Y:S01]  /*38970*/  LDL.LU R24, [R1+0x3e5c] ;  /* 0x003e5c0001187983 */ /* 0x000f220000300800 */
[----:B------:R-:W4:Y:S03]  /*38980*/  LDL.LU R3, [R1+0x3e58] ;  /* 0x003e580001037983 */ /* 0x000f260000300800 */
[----:B------:R3:W-:Y:S02]  /*38990*/  STL.64 [R1+0x3e40], R18 ;  /* 0x003e401201007387 */ /* 0x0007e40000100a00 */
[----:B---3--:R-:W-:-:S02]  /*389a0*/  IMAD.MOV.U32 R18, RZ, RZ, R27 ;  /* 0x000000ffff127224 */ /* 0x008fc400078e001b */
[----:B--2---:R0:W-:Y:S04]  /*389b0*/  STL.64 [R1+0x3e38], R16 ;  /* 0x003e381001007387 */ /* 0x0041e80000100a00 */
[----:B----4-:R-:W1:Y:S01]  /*389c0*/  LDSM.16.MT88.4 R20, [R3+0x2a000] ;  /* 0x02a000000314783b */ /* 0x010e620000004200 */
[----:B0-----:R-:W-:Y:S02]  /*389d0*/  MOV R16, R25 ;  /* 0x0000001900107202 */ /* 0x001fe40000000f00 */
[----:B------:R-:W-:Y:S01]  /*389e0*/  MOV R17, R26 ;  /* 0x0000001a00117202 */ /* 0x000fe20000000f00 */
[----:B------:R-:W2:Y:S01]  /*389f0*/  LDL.LU R25, [R1+0x3e54] ;  /* 0x003e540001197983 */ /* 0x000ea20000300800 */
[----:B------:R-:W2:Y:S02]  /*38a00*/  LDL.LU R26, [R1+0x3e50] ;  /* 0x003e5000011a7983 */ /* 0x000ea40000300800 */
[----:B------:R-:W2:Y:S01]  /*38a10*/  LDL.LU R27, [R1+0x3e4c] ;  /* 0x003e4c00011b7983 */ /* 0x000ea20000300800 */
[----:B------:R-:W-:-:S02]  /*38a20*/  MOV R19, R29 ;  /* 0x0000001d00137202 */ /* 0x000fc40000000f00 */
[----:B------:R-:W3:Y:S01]  /*38a30*/  LDL.LU R29, [R1+0x3e48] ;  /* 0x003e4800011d7983 */ /* 0x000ee20000300800 */
[----:B------:R-:W-:Y:S03]  /*38a40*/  STL [R1+0x3df0], R3 ;  /* 0x003df00301007387 */ /* 0x000fe60000100800 */
[----:B-1----:R0:W-:Y:S02]  /*38a50*/  STL.64 [R1+0x3dd8], R22 ;  /* 0x003dd81601007387 */ /* 0x0021e40000100a00 */
[----:B0-----:R-:W-:Y:S02]  /*38a60*/  MOV R22, R12 ;  /* 0x0000000c00167202 */ /* 0x001fe40000000f00 */
[----:B------:R-:W0:Y:S04]  /*38a70*/  LDSM.16.M88.4 R12, [R9+0x280] ;  /* 0x00028000090c783b */ /* 0x000e280000000200 */
[----:B------:R-:W-:Y:S04]  /*38a80*/  STL.64 [R1+0x3dd0], R20 ;  /* 0x003dd01401007387 */ /* 0x000fe80000100a00 */
[----:B0-----:R-:W-:Y:S01]  /*38a90*/  STL.64 [R1+0x80], R12 ;  /* 0x0000800c01007387 */ /* 0x001fe20000100a00 */
[----:B------:R-:W-:Y:S02]  /*38aa0*/  STL.64 [R1+0x88], R14 ;  /* 0x0000880e01007387 */ /* 0x000fe40000100a00 */
[----:B------:R-:W0:Y:S02]  /*38ab0*/  LDSM.16.M88.4 R12, [R9+0x8280] ;  /* 0x00828000090c783b */ /* 0x000e240000000200 */
[----:B0-----:R-:W-:Y:S02]  /*38ac0*/  STL.64 [R1+0x70], R12 ;  /* 0x0000700c01007387 */ /* 0x001fe40000100a00 */
[----:B------:R-:W-:Y:S02]  /*38ad0*/  STL.64 [R1+0x78], R14 ;  /* 0x0000780e01007387 */ /* 0x000fe40000100a00 */
[----:B------:R-:W0:Y:S04]  /*38ae0*/  LDSM.16.M88.4 R12, [R9+0x10280] ;  /* 0x01028000090c783b */ /* 0x000e280000000200 */
[----:B------:R-:W-:Y:S01]  /*38af0*/  IMAD.MOV.U32 R23, RZ, RZ, R8 ;  /* 0x000000ffff177224 */ /* 0x000fe200078e0008 */
[----:B0-----:R-:W-:Y:S01]  /*38b00*/  STL.64 [R1+0x60], R12 ;  /* 0x0000600c01007387 */ /* 0x001fe20000100a00 */
[----:B------:R-:W-:Y:S01]  /*38b10*/  MOV R0, R12 ;  /* 0x0000000c00007202 */ /* 0x000fe20000000f00 */
[----:B------:R-:W-:Y:S01]  /*38b20*/  STL.64 [R1+0x68], R14 ;  /* 0x0000680e01007387 */ /* 0x000fe20000100a00 */
[----:B------:R-:W-:-:S02]  /*38b30*/  MOV R2, R13 ;  /* 0x0000000d00027202 */ /* 0x000fc40000000f00 */
[----:B------:R-:W0:Y:S04]  /*38b40*/  LDSM.16.M88.4 R12, [R9+0x18280] ;  /* 0x01828000090c783b */ /* 0x000e280000000200 */
[----:B------:R-:W-:Y:S01]  /*38b50*/  STL [R1+0x3de4], R2 ;  /* 0x003de40201007387 */ /* 0x000fe20000100800 */
[----:B------:R-:W-:Y:S03]  /*38b60*/  STL [R1+0x3de0], R0 ;  /* 0x003de00001007387 */ /* 0x000fe60000100800 */
[----:B0-----:R-:W-:Y:S01]  /*38b70*/  STL.64 [R1+0x50], R12 ;  /* 0x0000500c01007387 */ /* 0x001fe20000100a00 */
[----:B------:R0:W-:Y:S03]  /*38b80*/  STL.64 [R1+0x58], R14 ;  /* 0x0000580e01007387 */ /* 0x0001e60000100a00 */
[----:B0-----:R-:W4:Y:S01]  /*38b90*/  LDL R15, [R1+0x1ef4] ;  /* 0x001ef400010f7983 */ /* 0x001f220000100800 */
[----:B------:R-:W-:Y:S01]  /*38ba0*/  IMAD.MOV.U32 R3, RZ, RZ, R10 ;  /* 0x000000ffff037224 */ /* 0x000fe200078e000a */
[C---:B--2---:R-:W-:Y:S11]  /*38bb0*/  HMMA.16816.F32 R4, R24.reuse, R22, R4 ;  /* 0x000000161804723c */ /* 0x044ff60000001804 */
[----:B------:R-:W-:Y:S11]  /*38bc0*/  @!UPT UIADD3 URZ, URZ, URZ, URZ ;  /* 0x0000003f3f3ff290 */ /* 0x000ff6000fffe03f */
[----:B------:R-:W-:Y:S01]  /*38bd0*/  @!UPT UIADD3 URZ, URZ, URZ, URZ ;  /* 0x0000003f3f3ff290 */ /* 0x000fe2000fffe03f */
[----:B------:R-:W-:Y:S01]  /*38be0*/  STL.64 [R1+0xe0], R4 ;  /* 0x0000e00401007387 */ /* 0x000fe20000100a00 */
[----:B------:R-:W-:Y:S02]  /*38bf0*/  STL.64 [R1+0xe8], R6 ;  /* 0x0000e80601007387 */ /* 0x000fe40000100a00 */
[----:B---3--:R-:W0:Y:S01]  /*38c00*/  LDSM.16.MT88.4 R4, [R29+0x2a000] ;  /* 0x02a000001d04783b */ /* 0x008e220000004200 */
[C---:B------:R-:W-:Y:S01]  /*38c10*/  HMMA.16816.F32 R16, R24.reuse, R10, R16 ;  /* 0x0000000a1810723c */ /* 0x040fe20000001810 */
[----:B0-----:R-:W-:Y:S02]  /*38c20*/  STL.64 [R1+0x3da0], R6 ;  /* 0x003da00601007387 */ /* 0x001fe40000100a00 */
[----:B------:R0:W-:Y:S02]  /*38c30*/  STL.64 [R1+0x3d98], R4 ;  /* 0x003d980401007387 */ /* 0x0001e40000100a00 */
[----:B0-----:R-:W2:Y:S01]  /*38c40*/  LDL.LU R4, [R1+0x130] ;  /* 0x0001300001047983 */ /* 0x001ea20000300800 */
[----:B------:R-:W2:Y:S02]  /*38c50*/  LDL.LU R5, [R1+0x134] ;  /* 0x0001340001057983 */ /* 0x000ea40000300800 */
[----:B------:R-:W2:Y:S02]  /*38c60*/  LDL.LU R6, [R1+0x138] ;  /* 0x0001380001067983 */ /* 0x000ea40000300800 */
[----:B------:R-:W2:Y:S11]  /*38c70*/  LDL.LU R7, [R1+0x13c] ;  /* 0x00013c0001077983 */ /* 0x000eb60000300800 */
[----:B------:R-:W-:Y:S02]  /*38c80*/  @!UPT UIADD3 URZ, URZ, URZ, URZ ;  /* 0x0000003f3f3ff290 */ /* 0x000fe4000fffe03f */
[----:B------:R-:W-:Y:S01]  /*38c90*/  STL.64 [R1+0xd0], R16 ;  /* 0x0000d01001007387 */ /* 0x000fe20000100a00 */
[----:B------:R0:W-:Y:S03]  /*38ca0*/  STL.64 [R1+0xd8], R18 ;  /* 0x0000d81201007387 */ /* 0x0001e60000100a00 */
[----:B0-----:R-:W3:Y:S01]  /*38cb0*/  LDL.LU.64 R18, [R1+0x3e40] ;  /* 0x003e400001127983 */ /* 0x001ee20000300a00 */
[----:B------:R-:W3:Y:S02]  /*38cc0*/  LDL.LU.64 R16, [R1+0x3e38] ;  /* 0x003e380001107983 */ /* 0x000ee40000300a00 */
[----:B------:R-:W3:Y:S02]  /*38cd0*/  LDL.LU.64 R10, [R1+0x3e30] ;  /* 0x003e3000010a7983 */ /* 0x000ee40000300a00 */
[----:B---3--:R-:W-:Y:S01]  /*38ce0*/  HMMA.16816.F32 R16, R24, R10, R16 ;  /* 0x0000000a1810723c */ /* 0x008fe20000001810 */
[----:B------:R-:W-:-:S02]  /*38cf0*/  MOV R13, R10 ;  /* 0x0000000a000d7202 */ /* 0x000fc40000000f00 */
[----:B------:R-:W-:Y:S11]  /*38d00*/  MOV R12, R11 ;  /* 0x0000000b000c7202 */ /* 0x000ff60000000f00 */
[----:B------:R-:W-:Y:S09]  /*38d10*/  @!UPT UIADD3 URZ, URZ, URZ, URZ ;  /* 0x0000003f3f3ff290 */ /* 0x000ff2000fffe03f */
[----:B------:R-:W-:Y:S01]  /*38d20*/  STL.64 [R1+0x110], R16 ;  /* 0x0001101001007387 */ /* 0x000fe20000100a00 */
[----:B------:R0:W-:Y:S03]  /*38d30*/  STL.64 [R1+0x118], R18 ;  /* 0x0001181201007387 */ /* 0x0001e60000100a00 */
[----:B0-----:R-:W3:Y:S01]  /*38d40*/  LDL.LU.64 R18, [R1+0x3e28] ;  /* 0x003e280001127983 */ /* 0x001ee20000300a00 */
[----:B------:R-:W3:Y:S02]  /*38d50*/  LDL.LU.64 R16, [R1+0x3e20] ;  /* 0x003e200001107983 */ /* 0x000ee40000300a00 */
[----:B------:R-:W3:Y:S02]  /*38d60*/  LDL.LU.64 R10, [R1+0x3e18] ;  /* 0x003e1800010a7983 */ /* 0x000ee40000300a00 */
[----:B---3--:R-:W-:Y:S01]  /*38d70*/  HMMA.16816.F32 R24, R24, R10, R16 ;  /* 0x0000000a1818723c */ /* 0x008fe20000001810 */
[----:B------:R-:W2:Y:S01]  /*38d80*/  LDL.LU.64 R18, [R1+0x3e10] ;  /* 0x003e100001127983 */ /* 0x000ea20000300a00 */
[----:B------:R-:W2:Y:S02]  /*38d90*/  LDL.LU.64 R16, [R1+0x3e08] ;  /* 0x003e080001107983 */ /* 0x000ea40000300a00 */
[----:B------:R-:W-:Y:S01]  /*38da0*/  IMAD.MOV.U32 R2, RZ, RZ, R10 ;  /* 0x000000ffff027224 */ /* 0x000fe200078e000a */
[----:B------:R-:W-:Y:S11]  /*38db0*/  MOV R0, R11 ;  /* 0x0000000b00007202 */ /* 0x000ff60000000f00 */
[----:B------:R-:W-:Y:S07]  /*38dc0*/  @!UPT UIADD3 URZ, URZ, URZ, URZ ;  /* 0x0000003f3f3ff290 */ /* 0x000fee000fffe03f */
[----:B------:R-:W-:Y:S01]  /*38dd0*/  STL.64 [R1+0x100], R24 ;  /* 0x0001001801007387 */ /* 0x000fe20000100a00 */
[----:B------:R0:W-:Y:S02]  /*38de0*/  STL.64 [R1+0x108], R26 ;  /* 0x0001081a01007387 */ /* 0x0001e40000100a00 */
[----:B------:R-:W3:Y:S02]  /*38df0*/  LDL.LU.64 R10, [R1+0x3e00] ;  /* 0x003e0000010a7983 */ /* 0x000ee40000300a00 */
[----:B------:R-:W3:Y:S01]  /*38e00*/  LDL.LU.64 R8, [R1+0x3df8] ;  /* 0x003df80001087983 */ /* 0x000ee20000300a00 */
[----:B0-----:R-:W-:Y:S01]  /*38e10*/  MOV R26, R13 ;  /* 0x0000000d001a7202 */ /* 0x001fe20000000f00 */
[----:B------:R-:W-:Y:S02]  /*38e20*/  IMAD.MOV.U32 R27, RZ, RZ, R12 ;  /* 0x000000ffff1b7224 */ /* 0x000fe400078e000c */
[----:B----4-:R-:W-:Y:S04]  /*38e30*/  LDSM.16.MT88.4 R12, [R15+0x2a000] ;  /* 0x02a000000f0c783b */ /* 0x010fe80000004200 */
[----:B------:R0:W-:Y:S01]  /*38e40*/  STL.64 [R1+0x3de8], R26 ;  /* 0x003de81a01007387 */ /* 0x0001e20000100a00 */
[----:B------:R-:W4:Y:S02]  /*38e50*/  LDL.LU R24, [R1+0x170] ;  /* 0x0001700001187983 */ /* 0x000f240000300800 */
[----:B------:R-:W4:Y:S01]  /*38e60*/  LDL.LU R25, [R1+0x174] ;  /* 0x0001740001197983 */ /* 0x000f220000300800 */
[----:B0-----:R-:W4:Y:S01]  /*38e70*/  LDL.LU R26, [R1+0x178] ;  /* 0x00017800011a7983 */ /* 0x001f220000300800 */
[----:B------:R-:W4:Y:S01]  /*38e80*/  LDL.LU R27, [R1+0x17c] ;  /* 0x00017c00011b7983 */ /* 0x000f220000300800 */
[----:B--2---:R-:W-:Y:S07]  /*38e90*/  HMMA.16816.F32 R20, R16, R22, R4 ;  /* 0x000000161014723c */ /* 0x004fee0000001804 */
[----:B------:R-:W-:-:S02]  /*38ea0*/  MOV R4, R28 ;  /* 0x0000001c00047202 */ /* 0x000fc40000000f00 */
[----:B------:R-:W2:Y:S11]  /*38eb0*/  LDL.LU R28, [R1+0x3df4] ;  /* 0x003df400011c7983 */ /* 0x000eb60000300800 */
[----:B------:R-:W-:Y:S03]  /*38ec0*/  @!UPT UIADD3 URZ, URZ, URZ, URZ ;  /* 0x0000003f3f3ff290 */ /* 0x000fe6000fffe03f */
[----:B------:R3:W-:Y:S01]  /*38ed0*/  STL.64 [R1+0xc0], R20 ;  /* 0x0000c01401007387 */ /* 0x0007e20000100a00 */
[----:B------:R0:W-:Y:S02]  /*38ee0*/  STL.64 [R1+0xc8], R22 ;  /* 0x0000c81601007387 */ /* 0x0001e40000100a00 */
[----:B------:R-:W4:Y:S02]  /*38ef0*/  LDL.LU R5, [R1+0x1a4] ;  /* 0x0001a40001057983 */ /* 0x000f240000300800 */
[----:B------:R-:W4:Y:S01]  /*38f00*/  LDL.LU R6, [R1+0x1a8] ;  /* 0x0001a80001067983 */ /* 0x000f220000300800 */
[----:B------:R-:W4:Y:S01]  /*38f10*/  LDL.LU R7, [R1+0x1ac] ;  /* 0x0001ac0001077983 */ /* 0x000f220000300800 */
[----:B---3--:R-:W-:Y:S01]  /*38f20*/  MOV R20, R11 ;  /* 0x0000000b00147202 */ /* 0x008fe20000000f00 */
[----:B------:R-:W-:Y:S01]  /*38f30*/  IMAD.MOV.U32 R21, RZ, RZ, R10 ;  /* 0x000000ffff157224 */ /* 0x000fe200078e000a */
[----:B0-----:R-:W-:Y:S02]  /*38f40*/  MOV R22, R9 ;  /* 0x0000000900167202 */ /* 0x001fe40000000f00 */
[----:B------:R-:W-:-:S02]  /*38f50*/  MOV R23, R8 ;  /* 0x0000000800177202 */ /* 0x000fc40000000f00 */
[----:B--2---:R-:W0:Y:S04]  /*38f60*/  LDSM.16.MT88.4 R8, [R28+0x2a000] ;  /* 0x02a000001c08783b */ /* 0x004e280000004200 */
[----:B0-----:R0:W-:Y:S01]  /*38f70*/  STL [R1+0x3d64], R8 ;  /* 0x003d640801007387 */ /* 0x0011e20000100800 */
[----:B------:R1:W-:Y:S02]  /*38f80*/  STL [R1+0x3d60], R9 ;  /* 0x003d600901007387 */ /* 0x0003e40000100800 */
[----:B------:R2:W-:Y:S02]  /*38f90*/  STL [R1+0x3d5c], R10 ;  /* 0x003d5c0a01007387 */ /* 0x0005e40000100800 */
[----:B------:R3:W-:Y:S01]  /*38fa0*/  STL [R1+0x3d58], R11 ;  /* 0x003d580b01007387 */ /* 0x0007e20000100800 */
[----:B0-----:R-:W4:Y:S01]  /*38fb0*/  LDL.LU R8, [R1+0x1c0] ;  /* 0x0001c00001087983 */ /* 0x001f220000300800 */
[----:B-1----:R-:W4:Y:S02]  /*38fc0*/  LDL.LU R9, [R1+0x1c4] ;  /* 0x0001c40001097983 */ /* 0x002f240000300800 */
[----:B--2---:R-:W2:Y:S02]  /*38fd0*/  LDL.LU R10, [R1+0x1c8] ;  /* 0x0001c800010a7983 */ /* 0x004ea40000300800 */
[----:B---3--:R-:W2:Y:S01]  /*38fe0*/  LDL.LU R11, [R1+0x1cc] ;  /* 0x0001cc00010b7983 */ /* 0x008ea20000300800 */
[----:B------:R-:W-:Y:S01]  /*38ff0*/  STL [R1+0x3d14], R12 ;  /* 0x003d140c01007387 */ /* 0x000fe20000100800 */
[----:B------:R-:W-:Y:S02]  /*39000*/  STL [R1+0x3d10], R13 ;  /* 0x003d100d01007387 */ /* 0x000fe40000100800 */
[----:B------:R0:W-:Y:S02]  /*39010*/  STL [R1+0x3d0c], R14 ;  /* 0x003d0c0e01007387 */ /* 0x0001e40000100800 */
[----:B------:R1:W-:Y:S02]  /*39020*/  STL [R1+0x3d08], R15 ;  /* 0x003d080f01007387 */ /* 0x0003e40000100800 */
[----:B0-----:R-:W-:-:S02]  /*39030*/  IMAD.MOV.U32 R14, RZ, RZ, R3 ;  /* 0x000000ffff0e7224 */ /* 0x001fc400078e0003 */
[----:B------:R-:W3:Y:S01]  /*39040*/  LDL.LU R3, [R1+0x3df0] ;  /* 0x003df00001037983 */ /* 0x000ee20000300800 */
[----:B-1----:R-:W4:Y:S04]  /*39050*/  LDL.LU R15, [R1+0x2c] ;  /* 0x00002c00010f7983 */ /* 0x002f280000300800 */
[----:B----4-:R-:W-:Y:S01]  /*39060*/  HMMA.16816.F32 R12, R16, R14, R24 ;  /* 0x0000000e100c723c */ /* 0x010fe20000001818 */
[----:B------:R-:W2:Y:S06]  /*39070*/  LDL.LU.64 R26, [R1+0x3de8] ;  /* 0x003de800011a7983 */ /* 0x000eac0000300a00 */
[----:B------:R-:W-:-:S02]  /*39080*/  MOV R25, R16 ;  /* 0x0000001000197202 */ /* 0x000fc40000000f00 */
[----:B------:R-:W-:Y:S11]  /*39090*/  MOV R24, R17 ;  /* 0x0000001100187202 */ /* 0x000ff60000000f00 */
[----:B------:R-:W-:Y:S03]  /*390a0*/  @!UPT UIADD3 URZ, URZ, URZ, URZ ;  /* 0x0000003f3f3ff290 */ /* 0x000fe6000fffe03f */
[----:B------:R0:W-:Y:S01]  /*390b0*/  STL.64 [R1+0xb0], R12 ;  /* 0x0000b00c01007387 */ /* 0x0001e20000100a00 */
[----:B------:R1:W-:Y:S03]  /*390c0*/  STL.64 [R1+0xb8], R14 ;  /* 0x0000b80e01007387 */ /* 0x0003e60000100a00 */
[----:B0-----:R-:W4:Y:S01]  /*390d0*/  LDL.64 R12, [R1+0x70] ;  /* 0x00007000010c7983 */ /* 0x001f220000100a00 */
[----:B-1----:R-:W-:Y:S01]  /*390e0*/  IMAD.MOV.U32 R15, RZ, RZ, R18 ;  /* 0x000000ffff0f7224 */ /* 0x002fe200078e0012 */
[----:B------:R-:W-:Y:S02]  /*390f0*/  MOV R14, R19 ;  /* 0x00000013000e7202 */ /* 0x000fe40000000f00 */
[----:B---3--:R-:W0:Y:S04]  /*39100*/  LDSM.16.MT88.4 R16, [R3+0x2a800] ;  /* 0x02a800000310783b */ /* 0x008e280000004200 */
[----:B0-----:R0:W-:Y:S01]  /*39110*/  STL.64 [R1+0x3cc0], R18 ;  /* 0x003cc01201007387 */ /* 0x0011e20000100a00 */
[----:B------:R1:W-:Y:S01]  /*39120*/  STL.64 [R1+0x3cb8], R16 ;  /* 0x003cb81001007387 */ /* 0x0003e20000100a00 */
[----:B0-----:R-:W-:-:S02]  /*39130*/  MOV R18, R15 ;  /* 0x0000000f00127202 */ /* 0x001fc40000000f00 */
[----:B-1----:R-:W-:Y:S01]  /*39140*/  MOV R16, R25 ;  /* 0x0000001900107202 */ /* 0x002fe20000000f00 */
[----:B------:R-:W-:Y:S01]  /*39150*/  IMAD.MOV.U32 R17, RZ, RZ, R24 ;  /* 0x000000ffff117224 */ /* 0x000fe200078e0018 */
[----:B------:R-:W-:Y:S01]  /*39160*/  MOV R19, R14 ;  /* 0x0000000e00137202 */ /* 0x000fe20000000f00 */
[----:B------:R-:W-:Y:S06]  /*39170*/  STL [R1+0x3c68], R3 ;  /* 0x003c680301007387 */ /* 0x000fec0000100800 */
[C---:B--2---:R-:W-:Y:S11]  /*39180*/  HMMA.16816.F32 R24, R16.reuse, R26, R8 ;  /* 0x0000001a1018723c */ /* 0x044ff60000001808 */
[----:B------:R-:W-:Y:S11]  /*39190*/  @!UPT UIADD3 URZ, URZ, URZ, URZ ;  /* 0x0000003f3f3ff290 */ /* 0x000ff6000fffe03f */
[----:B------:R-:W-:Y:S01]  /*391a0*/  @!UPT UIADD3 URZ, URZ, URZ, URZ ;  /* 0x0000003f3f3ff290 */ /* 0x000fe2000fffe03f */
[----:B------:R-:W-:Y:S01]  /*391b0*/  STL.64 [R1+0xa0], R24 ;  /* 0x0000a01801007387 */ /* 0x000fe20000100a00 */
[----:B------:R-:W-:Y:S01]  /*391c0*/  IMAD.MOV.U32 R8, RZ, RZ, R26 ;  /* 0x000000ffff087224 */ /* 0x000fe200078e001a */
[----:B------:R-:W-:Y:S02]  /*391d0*/  MOV R9, R27 ;  /* 0x0000001b00097202 */ /* 0x000fe40000000f00 */
[----:B------:R-:W0:Y:S01]  /*391e0*/  LDSM.16.MT88.4 R24, [R29+0x2a800] ;  /* 0x02a800001d18783b */ /* 0x000e220000004200 */
[----:B------:R-:W-:Y:S01]  /*391f0*/  MOV R10, R2 ;  /* 0x00000002000a7202 */ /* 0x000fe20000000f00 */
[----:B------:R-:W-:Y:S02]  /*39200*/  IMAD.MOV.U32 R11, RZ, RZ, R0 ;  /* 0x000000ffff0b7224 */ /* 0x000fe400078e0000 */
[----:B------:R-:W-:Y:S01]  /*39210*/  STL.64 [R1+0x3da8], R8 ;  /* 0x003da80801007387 */ /* 0x000fe20000100a00 */
[----:B------:R-:W2:Y:S02]  /*39220*/  LDL.LU R2, [R1+0x3de4] ;  /* 0x003de40001027983 */ /* 0x000ea40000300800 */
[----:B------:R-:W3:Y:S02]  /*39230*/  LDL.LU R0, [R1+0x3de0] ;  /* 0x003de00001007983 */ /* 0x000ee40000300800 */
[----:B------:R-:W-:Y:S01]  /*39240*/  HMMA.16816.F32 R16, R16, R10, R20 ;  /* 0x0000000a1010723c */ /* 0x000fe20000001814 */
[----:B0-----:R-:W-:Y:S01]  /*39250*/  STL [R1+0x3c70], R24 ;  /* 0x003c701801007387 */ /* 0x001fe20000100800 */
[----:B------:R0:W-:Y:S02]  /*39260*/  STL [R1+0x3c6c], R25 ;  /* 0x003c6c1901007387 */ /* 0x0001e40000100800 */
[----:B------:R-:W-:Y:S02]  /*39270*/  STL [R1+0x3c64], R26 ;  /* 0x003c641a01007387 */ /* 0x000fe40000100800 */
[----:B------:R-:W-:Y:S01]  /*39280*/  STL [R1+0x3c60], R27 ;  /* 0x003c601b01007387 */ /* 0x000fe20000100800 */
[----:B0-----:R-:W2:Y:S01]  /*39290*/  LDL.LU.64 R24, [R1+0x80] ;  /* 0x0000800001187983 */ /* 0x001ea20000300a00 */
[----:B------:R-:W-:Y:S02]  /*392a0*/  STL [R1+0x3c50], R29 ;  /* 0x003c501d01007387 */ /* 0x000fe40000100800 */
[----:B------:R-:W2:Y:S02]  /*392b0*/  LDL.LU.64 R22, [R1+0x3dd8] ;  /* 0x003dd80001167983 */ /* 0x000ea40000300a00 */
[----:B------:R-:W2:Y:S11]  /*392c0*/  LDL.LU.64 R20, [R1+0x3dd0] ;  /* 0x003dd00001147983 */ /* 0x000eb60000300a00 */
[----:B------:R-:W-:Y:S01]  /*392d0*/  STL.64 [R1+0x3cd0], R18 ;  /* 0x003cd01201007387 */ /* 0x000fe20000100a00 */
[----:B------:R0:W-:Y:S03]  /*392e0*/  STL.64 [R1+0x3cc8], R16 ;  /* 0x003cc81001007387 */ /* 0x0001e60000100a00 */
[----:B0-----:R-:W3:Y:S04]  /*392f0*/  LDL R16, [R1+0x50] ;  /* 0x0000500001107983 */ /* 0x001ee80000100800 */
[----:B------:R-:W3:Y:S01]  /*39300*/  LDL R17, [R1+0x54] ;  /* 0x0000540001117983 */ /* 0x000ee20000100800 */
[C---:B--2---:R-:W-:Y:S03]  /*39310*/  HMMA.16816.F32 R4, R20.reuse, R24, R4 ;  /* 0x000000181404723c */ /* 0x044fe60000001804 */
[----:B---3--:R-:W-:Y:S01]  /*39320*/  STL.64 [R1+0x3db0], R16 ;  /* 0x003db01001007387 */ /* 0x008fe20000100a00 */
[----:B------:R0:W-:Y:S03]  /*39330*/  STL.64 [R1+0x3dc0], R24 ;  /* 0x003dc01801007387 */ /* 0x0001e60000100a00 */
[----:B0-----:R-:W2:Y:S11]  /*39340*/  LDL.LU R24, [R1+0x190] ;  /* 0x0001900001187983 */ /* 0x001eb60000300800 */
[----:B------:R-:W-:Y:S05]  /*39350*/  @!UPT UIADD3 URZ, URZ, URZ, URZ ;  /* 0x0000003f3f3ff290 */ /* 0x000fea000fffe03f */
[----:B------:R0:W-:Y:S02]  /*39360*/  STL.64 [R1+0x30], R4 ;  /* 0x0000300401007387 */ /* 0x0001e40000100a00 */
[----:B------:R1:W-:Y:S02]  /*39370*/  STL.64 [R1+0x38], R6 ;  /* 0x0000380601007387 */ /* 0x0003e40000100a00 */
[----:B------:R-:W2:Y:S01]  /*39380*/  LDL.LU R25, [R1+0x194] ;  /* 0x0001940001197983 */ /* 0x000ea20000300800 */
[----:B------:R-:W2:Y:S01]  /*39390*/  LDL.LU R26, [R1+0x198] ;  /* 0x00019800011a7983 */ /* 0x000ea20000300800 */
[----:B------:R-:W2:Y:S01]  /*393a0*/  LDL.LU R27, [R1+0x19c] ;  /* 0x00019c00011b7983 */ /* 0x000ea20000300800 */
[----:B------:R-:W-:Y:S02]  /*393b0*/  MOV R8, R0 ;  /* 0x0000000000087202 */ /* 0x000fe40000000f00 */
[----:B------:R-:W-:Y:S01]  /*393c0*/  MOV R9, R2 ;  /* 0x0000000200097202 */ /* 0x000fe20000000f00 */
[----:B------:R-:W3:Y:S01]  /*393d0*/  LDL.LU R0, [R1+0x3dcc] ;  /* 0x003dcc0001007983 */ /* 0x000ee20000300800 */
[----:B------:R-:W3:Y:S02]  /*393e0*/  LDL.LU R2, [R1+0x3dc8] ;  /* 0x003dc80001027983 */ /* 0x000ee40000300800 */
[----:B------:R-:W3:Y:S02]  /*393f0*/  LDL.LU R16, [R1+0x180] ;  /* 0x0001800001107983 */ /* 0x000ee40000300800 */
[----:B------:R-:W3:Y:S01]  /*39400*/  LDL.LU R17, [R1+0x184] ;  /* 0x0001840001117983 */ /* 0x000ee20000300800 */
[----:B------:R-:W3:Y:S01]  /*39410*/  LDL.LU R18, [R1+0x188] ;  /* 0x0001880001127983 */ /* 0x000ee20000300800 */
[----:B------:R-:W3:Y:S02]  /*39420*/  LDL.LU R19, [R1+0x18c] ;  /* 0x00018c0001137983 */ /* 0x000ee40000300800 */
[----:B0-----:R-:W3:Y:S02]  /*39430*/  LDL.LU R4, [R1+0x160] ;  /* 0x0001600001047983 */ /* 0x001ee40000300800 */
[----:B----4-:R-:W-:Y:S01]  /*39440*/  IMAD.MOV.U32 R10, RZ, RZ, R12 ;  /* 0x000000ffff0a7224 */ /* 0x010fe200078e000c */
[----:B------:R-:W-:Y:S01]  /*39450*/  MOV R3, R13 ;  /* 0x0000000d00037202 */ /* 0x000fe20000000f00 */
[----:B------:R-:W4:Y:S01]  /*39460*/  LDL.LU R5, [R1+0x164] ;  /* 0x0001640001057983 */ /* 0x000f220000300800 */
[----:B-1----:R-:W4:Y:S02]  /*39470*/  LDL.LU R6, [R1+0x168] ;  /* 0x0001680001067983 */ /* 0x002f240000300800 */
[----:B------:R-:W4:Y:S01]  /*39480*/  LDL.LU R7, [R1+0x16c] ;  /* 0x00016c0001077983 */ /* 0x000f220000300800 */
[C---:B--2---:R-:W-:Y:S11]  /*39490*/  HMMA.16816.F32 R24, R20.reuse, R12, R24 ;  /* 0x0000000c1418723c */ /* 0x044ff60000001818 */
[----:B------:R-:W-:Y:S11]  /*394a0*/  @!UPT UIADD3 URZ, URZ, URZ, URZ ;  /* 0x0000003f3f3ff290 */ /* 0x000ff6000fffe03f */
[----:B------:R-:W-:Y:S02]  /*394b0*/  @!UPT UIADD3 URZ, URZ, URZ, URZ ;  /* 0x0000003f3f3ff290 */ /* 0x000fe4000fffe03f */
[----:B------:R-:W-:Y:S02]  /*394c0*/  MOV R14, R26 ;  /* 0x0000001a000e7202 */ /* 0x000fe40000000f00 */
[----:B------:R-:W-:Y:S02]  /*394d0*/  MOV R15, R27 ;  /* 0x0000001b000f7202 */ /* 0x000fe40000000f00 */
[----:B------:R-:W-:Y:S01]  /*394e0*/  MOV R12, R24 ;  /* 0x00000018000c7202 */ /* 0x000fe20000000f00 */
[----:B------:R-:W-:Y:S02]  /*394f0*/  IMAD.MOV.U32 R13, RZ, RZ, R25 ;  /* 0x000000ffff0d7224 */ /* 0x000fe400078e0019 */
[----:B------:R-:W2:Y:S01]  /*39500*/  LDL.LU.64 R24, [R1+0x3dc0] ;  /* 0x003dc00001187983 */ /* 0x000ea20000300a00 */
        /* <DEDUP_REMOVED lines=10> */
[----:B---3--:R-:W-:Y:S01]  /*395b0*/  IMAD.MOV.U32 R14, RZ, RZ, R2 ;  /* 0x000000ffff0e7224 */ /* 0x008fe200078e0002 */
[----:B------:R-:W-:Y:S01]  /*395c0*/  MOV R15, R0 ;  /* 0x00000000000f7202 */ /* 0x000fe20000000f00 */
[----:B------:R-:W3:Y:S01]  /*395d0*/  LDL.LU R2, [R1+0x3dbc] ;  /* 0x003dbc0001027983 */ /* 0x000ee20000300800 */
[----:B------:R-:W3:Y:S03]  /*395e0*/  LDL.LU R0, [R1+0x3db8] ;  /* 0x003db80001007983 */ /* 0x000ee60000300800 */
[----:B------:R-:W-:Y:S04]  /*395f0*/  STL.64 [R1+0x3d80], R14 ;  /* 0x003d800e01007387 */ /* 0x000fe80000100a00 */
[----:B--2---:R0:W-:Y:S02]  /*39600*/  STL.64 [R1+0x3d78], R12 ;  /* 0x003d780c01007387 */ /* 0x0041e40000100a00 */
[----:B0-----:R-:W-:Y:S01]  /*39610*/  MOV R12, R10 ;  /* 0x0000000a000c7202 */ /* 0x001fe20000000f00 */
[----:B------:R-:W-:Y:S01]  /*39620*/  IMAD.MOV.U32 R13, RZ, RZ, R3 ;  /* 0x000000ffff0d7224 */ /* 0x000fe200078e0003 */
[----:B------:R-:W-:Y:S04]  /*39630*/  HMMA.16816.F32 R8, R20, R8, R16 ;  /* 0x000000081408723c */ /* 0x000fe80000001810 */
[----:B------:R0:W-:Y:S04]  /*39640*/  STL.64 [R1+0x3d90], R12 ;  /* 0x003d900c01007387 */ /* 0x0001e80000100a00 */
[----:B0-----:R-:W2:Y:S01]  /*39650*/  LDL.LU R12, [R1+0x90] ;  /* 0x00009000010c7983 */ /* 0x001ea20000300800 */
[----:B------:R-:W2:Y:S02]  /*39660*/  LDL.LU R13, [R1+0x94] ;  /* 0x00009400010d7983 */ /* 0x000ea40000300800 */
[----:B------:R-:W4:Y:S11]  /*39670*/  LDL.LU.64 R16, [R1+0x3db0] ;  /* 0x003db00001107983 */ /* 0x000f360000300a00 */
[----:B------:R-:W-:Y:S01]  /*39680*/  @!UPT UIADD3 URZ, URZ, URZ, URZ ;  /* 0x0000003f3f3ff290 */ /* 0x000fe2000fffe03f */
[----:B------:R0:W-:Y:S01]  /*39690*/  STL [R1+0x10], R8 ;  /* 0x0000100801007387 */ /* 0x0001e20000100800 */
[----:B------:R-:W-:-:S03]  /*396a0*/  IMAD.MOV.U32 R29, RZ, RZ, R9 ;  /* 0x000000ffff1d7224 */ /* 0x000fc600078e0009 */
[----:B0-----:R-:W2:Y:S01]  /*396b0*/  LDL.LU.64 R8, [R1+0x3da8] ;  /* 0x003da80001087983 */ /* 0x001ea20000300a00 */
[----:B----4-:R-:W-:Y:S03]  /*396c0*/  HMMA.16816.F32 R20, R20, R16, R4 ;  /* 0x000000101414723c */ /* 0x010fe60000001804 */
[----:B------:R-:W2:Y:S01]  /*396d0*/  LDL.LU.64 R6, [R1+0x3da0] ;  /* 0x003da00001067983 */ /* 0x000ea20000300a00 */
[----:B------:R-:W2:Y:S01]  /*396e0*/  LDL.LU.64 R4, [R1+0x3d98] ;  /* 0x003d980001047983 */ /* 0x000ea20000300a00 */
[----:B---3--:R-:W-:Y:S02]  /*396f0*/  MOV R14, R2 ;  /* 0x00000002000e7202 */ /* 0x008fe40000000f00 */
[----:B------:R-:W-:Y:S01]  /*39700*/  MOV R15, R0 ;  /* 0x00000000000f7202 */ /* 0x000fe20000000f00 */
[----:B------:R0:W-:Y:S01]  /*39710*/  STL.64 [R1+0x3d88], R16 ;  /* 0x003d881001007387 */ /* 0x0001e20000100a00 */
[----:B------:R-:W-:Y:S01]  /*39720*/  MOV R2, R10 ;  /* 0x0000000a00027202 */ /* 0x000fe20000000f00 */
[----:B------:R-:W-:-:S02]  /*39730*/  IMAD.MOV.U32 R10, RZ, RZ, R24 ;  /* 0x000000ffff0a7224 */ /* 0x000fc400078e0018 */
[----:B0-----:R-:W3:Y:S01]  /*39740*/  LDL.LU R16, [R1+0x150] ;  /* 0x0001500001107983 */ /* 0x001ee20000300800 */
[----:B------:R-:W3:Y:S02]  /*39750*/  LDL.LU R17, [R1+0x154] ;  /* 0x0001540001117983 */ /* 0x000ee40000300800 */
[----:B------:R-:W3:Y:S02]  /*39760*/  LDL.LU R18, [R1+0x158] ;  /* 0x0001580001127983 */ /* 0x000ee40000300800 */
[----:B------:R-:W3:Y:S06]  /*39770*/  LDL.LU R19, [R1+0x15c] ;  /* 0x00015c0001137983 */ /* 0x000eec0000300800 */
[----:B------:R-:W-:Y:S01]  /*39780*/  STL.64 [R1+0x3c80], R22 ;  /* 0x003c801601007387 */ /* 0x000fe20000100a00 */
[----:B------:R0:W-:Y:S03]  /*39790*/  STL.64 [R1+0x3c78], R20 ;  /* 0x003c781401007387 */ /* 0x0001e60000100a00 */
[----:B0-----:R-:W4:Y:S01]  /*397a0*/  LDL.LU.64 R20, [R1+0x60] ;  /* 0x0000600001147983 */ /* 0x001f220000300a00 */
[----:B------:R-:W3:Y:S01]  /*397b0*/  LDL.64 R22, [R1+0x68] ;  /* 0x0000680001167983 */ /* 0x000ee20000100a00 */
[----:B--2---:R-:W-:Y:S11]  /*397c0*/  HMMA.16816.F32 R12, R4, R24, R12 ;  /* 0x00000018040c723c */ /* 0x004ff6000000180c */
[----:B------:R-:W-:Y:S11]  /*397d0*/  @!UPT UIADD3 URZ, URZ, URZ, URZ ;  /* 0x0000003f3f3ff290 */ /* 0x000ff6000fffe03f */
[----:B------:R-:W-:Y:S01]  /*397e0*/  @!UPT UIADD3 URZ, URZ, URZ, URZ ;  /* 0x0000003f3f3ff290 */ /* 0x000fe2000fffe03f */
[----:B------:R0:W-:Y:S01]  /*397f0*/  STL [R1+0x90], R12 ;  /* 0x0000900c01007387 */ /* 0x0001e20000100800 */
[----:B------:R-:W-:-:S03]  /*39800*/  MOV R24, R13 ;  /* 0x0000000d00187202 */ /* 0x000fc60000000f00 */
[----:B0-----:R-:W3:Y:S01]  /*39810*/  LDL.LU.64 R12, [R1+0x3d90] ;  /* 0x003d9000010c7983 */ /* 0x001ee20000300a00 */
[----:B------:R-:W-:Y:S01]  /*39820*/  MOV R0, R11 ;  /* 0x0000000b00007202 */ /* 0x000fe20000000f00 */
[----:B------:R-:W-:Y:S02]  /*39830*/  MOV R11, R25 ;  /* 0x00000019000b7202 */ /* 0x000fe40000000f00 */
[----:B------:R-:W-:Y:S01]  /*39840*/  IMAD.MOV.U32 R25, RZ, RZ, R14 ;  /* 0x000000ffff197224 */ /* 0x000fe200078e000e */
[----:B------:R-:W-:Y:S02]  /*39850*/  MOV R3, R15 ;  /* 0x0000000f00037202 */ /* 0x000fe40000000f00 */
[C---:B---3--:R-:W-:Y:S01]  /*39860*/  HMMA.16816.F32 R12, R4.reuse, R12, R16 ;  /* 0x0000000c040c723c */ /* 0x048fe20000001810 */
[----:B------:R-:W2:Y:S11]  /*39870*/  LDL.LU.64 R16, [R1+0x3d88] ;  /* 0x003d880001107983 */ /* 0x000eb60000300a00 */
[----:B------:R-:W-:Y:S11]  /*39880*/  @!UPT UIADD3 URZ, URZ, URZ, URZ ;  /* 0x0000003f3f3ff290 */ /* 0x000ff6000fffe03f */
        /* <DEDUP_REMOVED lines=10> */
[----:B------:R-:W2:Y:S02]  /*39930*/  LDL.LU.64 R12, [R1+0x3d68] ;  /* 0x003d6800010c7983 */ /* 0x000ea40000300a00 */
[----:B------:R-:W-:Y:S02]  /*39940*/  STL.64 [R1+0x3d40], R22 ;  /* 0x003d401601007387 */ /* 0x000fe40000100a00 */
[----:B------:R-:W-:Y:S01]  /*39950*/  STL.64 [R1+0x3d38], R20 ;  /* 0x003d381401007387 */ /* 0x000fe20000100a00 */
[----:B--2---:R-:W-:Y:S01]  /*39960*/  HMMA.16816.F32 R12, R4, R16, R12 ;  /* 0x00000010040c723c */ /* 0x004fe2000000180c */
[----:B------:R-:W2:Y:S01]  /*39970*/  LDL.LU.64 R4, [R1+0x50] ;  /* 0x0000500001047983 */ /* 0x000ea20000300a00 */
[----:B------:R-:W3:Y:S11]  /*39980*/  LDL.LU.64 R6, [R1+0x58] ;  /* 0x0000580001067983 */ /* 0x000ef60000300a00 */
[----:B------:R-:W-:Y:S10]  /*39990*/  @!UPT UIADD3 URZ, URZ, URZ, URZ ;  /* 0x0000003f3f3ff290 */ /* 0x000ff4000fffe03f */
[----:B------:R-:W-:Y:S01]  /*399a0*/  STL.64 [R1+0x120], R12 ;  /* 0x0001200c01007387 */ /* 0x000fe20000100a00 */
[----:B------:R-:W-:Y:S02]  /*399b0*/  STL.64 [R1+0x128], R14 ;  /* 0x0001280e01007387 */ /* 0x000fe40000100a00 */
[----:B------:R-:W0:Y:S01]  /*399c0*/  LDSM.16.MT88.4 R12, [R28+0x2a800] ;  /* 0x02a800001c0c783b */ /* 0x000e220000004200 */
[----:B------:R-:W-:-:S03]  /*399d0*/  MOV R18, R8 ;  /* 0x0000000800127202 */ /* 0x000fc60000000f00 */
[----:B------:R-:W-:Y:S01]  /*399e0*/  IMAD.MOV.U32 R19, RZ, RZ, R9 ;  /* 0x000000ffff137224 */ /* 0x000fe200078e0009 */
[----:B---3--:R-:W-:Y:S01]  /*399f0*/  STL.64 [R1+0x3d30], R6 ;  /* 0x003d300601007387 */ /* 0x008fe20000100a00 */
[----:B--2---:R-:W-:Y:S02]  /*39a00*/  STL.64 [R1+0x3d28], R4 ;  /* 0x003d280401007387 */ /* 0x004fe40000100a00 */
[----:B0-----:R-:W-:Y:S02]  /*39a10*/  STL [R1+0xc], R15 ;  /* 0x00000c0f01007387 */ /* 0x001fe40000100800 */
[----:B------:R-:W2:Y:S01]  /*39a20*/  LDL.LU R16, [R1+0xa0] ;  /* 0x0000a00001107983 */ /* 0x000ea20000300800 */
[----:B------:R-:W2:Y:S01]  /*39a30*/  LDL.LU R17, [R1+0xa4] ;  /* 0x0000a40001117983 */ /* 0x000ea20000300800 */
[----:B------:R-:W3:Y:S02]  /*39a40*/  LDL.LU R8, [R1+0x3d64] ;  /* 0x003d640001087983 */ /* 0x000ee40000300800 */
[----:B------:R-:W3:Y:S02]  /*39a50*/  LDL.LU R9, [R1+0x3d60] ;  /* 0x003d600001097983 */ /* 0x000ee40000300800 */
[----:B------:R-:W4:Y:S01]  /*39a60*/  LDL.LU R20, [R1+0xd0] ;  /* 0x0000d00001147983 */ /* 0x000f220000300800 */
[----:B------:R-:W4:Y:S01]  /*39a70*/  LDL.LU R21, [R1+0xd4] ;  /* 0x0000d40001157983 */ /* 0x000f220000300800 */
[----:B------:R-:W2:Y:S02]  /*39a80*/  LDL.LU R22, [R1+0xd8] ;  /* 0x0000d80001167983 */ /* 0x000ea40000300800 */
[----:B------:R-:W2:Y:S02]  /*39a90*/  LDL.LU R23, [R1+0xdc] ;  /* 0x0000dc0001177983 */ /* 0x000ea40000300800 */
[----:B--2---:R-:W-:Y:S01]  /*39aa0*/  STL.64 [R1+0x3d50], R22 ;  /* 0x003d501601007387 */ /* 0x004fe20000100a00 */
[----:B----4-:R0:W-:Y:S03]  /*39ab0*/  STL.64 [R1+0x3d48], R20 ;  /* 0x003d481401007387 */ /* 0x0101e60000100a00 */
[----:B0-----:R-:W3:Y:S01]  /*39ac0*/  LDL.LU R20, [R1+0xe0] ;  /* 0x0000e00001147983 */ /* 0x001ee20000300800 */
[----:B------:R-:W3:Y:S02]  /*39ad0*/  LDL.LU R21, [R1+0xe4] ;  /* 0x0000e40001157983 */ /* 0x000ee40000300800 */
[----:B------:R-:W3:Y:S02]  /*39ae0*/  LDL.LU R22, [R1+0xe8] ;  /* 0x0000e80001167983 */ /* 0x000ee40000300800 */
[----:B------:R-:W3:Y:S01]  /*39af0*/  LDL.LU R23, [R1+0xec] ;  /* 0x0000ec0001177983 */ /* 0x000ee20000300800 */
[----:B------:R-:W-:Y:S01]  /*39b00*/  STL.64 [R1+0x3ce0], R18 ;  /* 0x003ce01201007387 */ /* 0x000fe20000100a00 */
[----:B------:R0:W-:Y:S03]  /*39b10*/  STL.64 [R1+0x3cd8], R16 ;  /* 0x003cd81001007387 */ /* 0x0001e60000100a00 */
[----:B0-----:R-:W2:Y:S01]  /*39b20*/  LDL.LU R16, [R1+0xb0] ;  /* 0x0000b00001107983 */ /* 0x001ea20000300800 */
[----:B------:R-:W2:Y:S02]  /*39b30*/  LDL.LU R17, [R1+0xb4] ;  /* 0x0000b40001117983 */ /* 0x000ea40000300800 */
[----:B------:R-:W4:Y:S02]  /*39b40*/  LDL.LU R18, [R1+0xb8] ;  /* 0x0000b80001127983 */ /* 0x000f240000300800 */
[----:B------:R-:W4:Y:S01]  /*39b50*/  LDL.LU R19, [R1+0xbc] ;  /* 0x0000bc0001137983 */ /* 0x000f220000300800 */
[----:B------:R-:W2:Y:S01]  /*39b60*/  LDL.LU R4, [R1+0x110] ;  /* 0x0001100001047983 */ /* 0x000ea20000300800 */
[----:B------:R-:W3:Y:S02]  /*39b70*/  LDL.LU R5, [R1+0x114] ;  /* 0x0001140001057983 */ /* 0x000ee40000300800 */
[----:B------:R-:W3:Y:S01]  /*39b80*/  LDL.LU R6, [R1+0x118] ;  /* 0x0001180001067983 */ /* 0x000ee20000300800 */
[----:B------:R-:W-:Y:S01]  /*39b90*/  MOV R26, R12 ;  /* 0x0000000c001a7202 */ /* 0x000fe20000000f00 */
[----:B------:R-:W3:Y:S01]  /*39ba0*/  LDL.LU R7, [R1+0x11c] ;  /* 0x00011c0001077983 */ /* 0x000ee20000300800 */
[----:B------:R-:W-:-:S02]  /*39bb0*/  IMAD.MOV.U32 R27, RZ, RZ, R13 ;  /* 0x000000ffff1b7224 */ /* 0x000fc400078e000d */
[----:B------:R-:W3:Y:S01]  /*39bc0*/  LDL.LU R12, [R1+0x100] ;  /* 0x00010000010c7983 */ /* 0x000ee20000300800 */
[----:B------:R-:W-:Y:S01]  /*39bd0*/  MOV R28, R14 ;  /* 0x0000000e001c7202 */ /* 0x000fe20000000f00 */
[----:B------:R-:W3:Y:S01]  /*39be0*/  LDL.LU R13, [R1+0x104] ;  /* 0x00010400010d7983 */ /* 0x000ee20000300800 */
[----:B------:R-:W3:Y:S02]  /*39bf0*/  LDL.LU R14, [R1+0x108] ;  /* 0x00010800010e7983 */ /* 0x000ee40000300800 */
[----:B------:R-:W3:Y:S01]  /*39c00*/  LDL.LU R15, [R1+0x10c] ;  /* 0x00010c00010f7983 */ /* 0x000ee20000300800 */
[----:B----4-:R-:W-:Y:S01]  /*39c10*/  STL.64 [R1+0x3cf0], R18 ;  /* 0x003cf01201007387 */ /* 0x010fe20000100a00 */
[----:B--2---:R0:W-:Y:S02]  /*39c20*/  STL.64 [R1+0x3ce8], R16 ;  /* 0x003ce81001007387 */ /* 0x0041e40000100a00 */
[----:B0-----:R-:W-:Y:S02]  /*39c30*/  MOV R16, R10 ;  /* 0x0000000a00107202 */ /* 0x001fe40000000f00 */
[----:B------:R-:W-:Y:S01]  /*39c40*/  MOV R17, R11 ;  /* 0x0000000b00117202 */ /* 0x000fe20000000f00 */
[----:B------:R-:W3:Y:S01]  /*39c50*/  LDL.LU R10, [R1+0x3d5c] ;  /* 0x003d5c00010a7983 */ /* 0x000ee20000300800 */
[----:B------:R-:W3:Y:S02]  /*39c60*/  LDL.LU R11, [R1+0x3d58] ;  /* 0x003d5800010b7983 */ /* 0x000ee40000300800 */
[----:B------:R-:W-:Y:S02]  /*39c70*/  STL.64 [R1+0x3c90], R26 ;  /* 0x003c901a01007387 */ /* 0x000fe40000100a00 */
[----:B------:R0:W-:Y:S02]  /*39c80*/  STL.64 [R1+0x3c88], R24 ;  /* 0x003c881801007387 */ /* 0x0001e40000100a00 */
[----:B0-----:R-:W2:Y:S01]  /*39c90*/  LDL.LU R24, [R1+0x10] ;  /* 0x0000100001187983 */ /* 0x001ea20000300800 */
[----:B------:R-:W-:-:S02]  /*39ca0*/  MOV R26, R2 ;  /* 0x00000002001a7202 */ /* 0x000fc40000000f00 */
[----:B------:R-:W-:Y:S01]  /*39cb0*/  MOV R27, R0 ;  /* 0x00000000001b7202 */ /* 0x000fe20000000f00 */
[----:B------:R-:W-:-:S04]  /*39cc0*/  IMAD.MOV.U32 R25, RZ, RZ, R29 ;  /* 0x000000ffff197224 */ /* 0x000fc800078e001d */
[----:B------:R-:W-:Y:S01]  /*39cd0*/  STL.64 [R1+0x3ca0], R26 ;  /* 0x003ca01a01007387 */ /* 0x000fe20000100a00 */
[C---:B---3--:R-:W-:Y:S03]  /*39ce0*/  HMMA.16816.F32 R20, R8.reuse, R16, R20 ;  /* 0x000000100814723c */ /* 0x048fe60000001814 */
[----:B--2---:R0:W-:Y:S11]  /*39cf0*/  STL.64 [R1+0x3c98], R24 ;  /* 0x003c981801007387 */ /* 0x0041f60000100a00 */
[----:B------:R-:W-:Y:S10]  /*39d00*/  @!UPT UIADD3 URZ, URZ, URZ, URZ ;  /* 0x0000003f3f3ff290 */ /* 0x000ff4000fffe03f */
[----:B------:R-:W-:Y:S01]  /*39d10*/  IMAD.MOV.U32 R2, RZ, RZ, R22 ;  /* 0x000000ffff027224 */ /* 0x000fe200078e0016 */
[----:B0-----:R-:W2:Y:S01]  /*39d20*/  LDL.LU.64 R24, [R1+0x70] ;  /* 0x0000700001187983 */ /* 0x001ea20000300a00 */
[----:B------:R-:W3:Y:S02]  /*39d30*/  LDL.64 R26, [R1+0x78] ;  /* 0x00007800011a7983 */ /* 0x000ee40000100a00 */
[----:B------:R0:W-:Y:S01]  /*39d40*/  STL.64 [R1+0xf0], R20 ;  /* 0x0000f01401007387 */ /* 0x0001e20000100a00 */
[----:B------:R-:W-:Y:S02]  /*39d50*/  MOV R0, R23 ;  /* 0x0000001700007202 */ /* 0x000fe40000000f00 */
[----:B------:R-:W2:Y:S04]  /*39d60*/  LDL.LU.64 R22, [R1+0x3d50] ;  /* 0x003d500001167983 */ /* 0x000ea80000300a00 */
[----:B0-----:R-:W2:Y:S01]  /*39d70*/  LDL.LU.64 R20, [R1+0x3d48] ;  /* 0x003d480001147983 */ /* 0x001ea20000300a00 */
[----:B------:R-:W-:Y:S02]  /*39d80*/  STL [R1+0x3c58], R0 ;  /* 0x003c580001007387 */ /* 0x000fe40000100800 */
[----:B------:R-:W-:Y:S01]  /*39d90*/  STL [R1+0x3c54], R2 ;  /* 0x003c540201007387 */ /* 0x000fe20000100800 */
[C---:B--2---:R-:W-:Y:S11]  /*39da0*/  HMMA.16816.F32 R20, R8.reuse, R24, R20 ;  /* 0x000000180814723c */ /* 0x044ff60000001814 */
[----:B------:R-:W-:Y:S11]  /*39db0*/  @!UPT UIADD3 URZ, URZ, URZ, URZ ;  /* 0x0000003f3f3ff290 */ /* 0x000ff6000fffe03f */
[----:B------:R-:W-:Y:S01]  /*39dc0*/  @!UPT UIADD3 URZ, URZ, URZ, URZ ;  /* 0x0000003f3f3ff290 */ /* 0x000fe2000fffe03f */
[----:B------:R-:W-:Y:S01]  /*39dd0*/  STL [R1+0xe4], R21 ;  /* 0x0000e41501007387 */ /* 0x000fe20000100800 */
[----:B------:R0:W-:Y:S01]  /*39de0*/  STL.64 [R1+0xe8], R22 ;  /* 0x0000e81601007387 */ /* 0x0001e20000100a00 */
[----:B------:R-:W-:Y:S02]  /*39df0*/  MOV R29, R20 ;  /* 0x00000014001d7202 */ /* 0x000fe40000000f00 */
[----:B0-----:R-:W2:Y:S01]  /*39e00*/  LDL.LU.64 R22, [R1+0x3d40] ;  /* 0x003d400001167983 */ /* 0x001ea20000300a00 */
[----:B------:R-:W4:Y:S02]  /*39e10*/  LDL.LU.64 R20, [R1+0x3d38] ;  /* 0x003d380001147983 */ /* 0x000f240000300a00 */
[----:B---3--:R-:W-:Y:S02]  /*39e20*/  STL.64 [R1+0x3d00], R26 ;  /* 0x003d001a01007387 */ /* 0x008fe40000100a00 */
[----:B------:R0:W-:Y:S02]  /*39e30*/  STL.64 [R1+0x3cf8], R24 ;  /* 0x003cf81801007387 */ /* 0x0001e40000100a00 */
[----:B0-----:R-:W3:Y:S01]  /*39e40*/  LDL.LU R24, [R1+0xc0] ;  /* 0x0000c00001187983 */ /* 0x001ee20000300800 */
[----:B------:R-:W3:Y:S02]  /*39e50*/  LDL.LU R25, [R1+0xc4] ;  /* 0x0000c40001197983 */ /* 0x000ee40000300800 */
[----:B------:R-:W3:Y:S02]  /*39e60*/  LDL.LU R26, [R1+0xc8] ;  /* 0x0000c800011a7983 */ /* 0x000ee40000300800 */
[----:B------:R-:W3:Y:S01]  /*39e70*/  LDL.LU R27, [R1+0xcc] ;  /* 0x0000cc00011b7983 */ /* 0x000ee20000300800 */
[C---:B----4-:R-:W-:Y:S11]  /*39e80*/  HMMA.16816.F32 R4, R8.reuse, R20, R4 ;  /* 0x000000140804723c */ /* 0x050ff60000001804 */
[----:B------:R-:W-:Y:S11]  /*39e90*/  @!UPT UIADD3 URZ, URZ, URZ, URZ ;  /* 0x0000003f3f3ff290 */ /* 0x000ff6000fffe03f */
[----:B------:R-:W-:Y:S01]  /*39ea0*/  @!UPT UIADD3 URZ, URZ, URZ, URZ ;  /* 0x0000003f3f3ff290 */ /* 0x000fe2000fffe03f */
[----:B------:R0:W-:Y:S01]  /*39eb0*/  STL.64 [R1+0xd0], R4 ;  /* 0x0000d00401007387 */ /* 0x0001e20000100a00 */
[----:B------:R-:W-:Y:S01]  /*39ec0*/  IMAD.MOV.U32 R0, RZ, RZ, R6 ;  /* 0x000000ffff007224 */ /* 0x000fe200078e0006 */
[----:B------:R-:W-:Y:S02]  /*39ed0*/  MOV R2, R7 ;  /* 0x0000000700027202 */ /* 0x000fe40000000f00 */
[----:B------:R-:W4:Y:S04]  /*39ee0*/  LDL.LU.64 R6, [R1+0x3d30] ;  /* 0x003d300001067983 */ /* 0x000f280000300a00 */
[----:B0-----:R-:W2:Y:S02]  /*39ef0*/  LDL.LU.64 R4, [R1+0x3d28] ;  /* 0x003d280001047983 */ /* 0x001ea40000300a00 */
[----:B--2---:R-:W-:Y:S02]  /*39f00*/  HMMA.16816.F32 R8, R8, R4, R12 ;  /* 0x000000040808723c */ /* 0x004fe4000000180c */
[----:B------:R-:W2:Y:S01]  /*39f10*/  LDL.LU.64 R14, [R1+0x3d20] ;  /* 0x003d2000010e7983 */ /* 0x000ea20000300a00 */
[----:B------:R-:W2:Y:S11]  /*39f20*/  LDL.LU.64 R12, [R1+0x3d18] ;  /* 0x003d1800010c7983 */ /* 0x000eb60000300a00 */
[----:B------:R-:W-:Y:S09]  /*39f30*/  @!UPT UIADD3 URZ, URZ, URZ, URZ ;  /* 0x0000003f3f3ff290 */ /* 0x000ff2000fffe03f */
[----:B------:R2:W-:Y:S01]  /*39f40*/  STL.64 [R1+0x100], R8 ;  /* 0x0001000801007387 */ /* 0x0005e20000100a00 */
[----:B------:R0:W-:Y:S01]  /*39f50*/  STL.64 [R1+0x108], R10 ;  /* 0x0001080a01007387 */ /* 0x0001e20000100a00 */
[----:B--2---:R-:W-:Y:S01]  /*39f60*/  MOV R8, R12 ;  /* 0x0000000c00087202 */ /* 0x004fe20000000f00 */
[----:B------:R-:W-:Y:S01]  /*39f70*/  IMAD.MOV.U32 R9, RZ, RZ, R13 ;  /* 0x000000ffff097224 */ /* 0x000fe200078e000d */
[----:B------:R-:W3:Y:S01]  /*39f80*/  LDL.LU R12, [R1+0x3d14] ;  /* 0x003d1400010c7983 */ /* 0x000ee20000300800 */
[----:B------:R-:W3:Y:S01]  /*39f90*/  LDL.LU R13, [R1+0x3d10] ;  /* 0x003d1000010d7983 */ /* 0x000ee20000300800 */
[----:B0-----:R-:W-:Y:S02]  /*39fa0*/  MOV R10, R14 ;  /* 0x0000000e000a7202 */ /* 0x001fe40000000f00 */
[----:B------:R-:W-:Y:S01]  /*39fb0*/  MOV R11, R15 ;  /* 0x0000000f000b7202 */ /* 0x000fe20000000f00 */
[----:B------:R-:W3:Y:S01]  /*39fc0*/  LDL.LU R14, [R1+0x3d0c] ;  /* 0x003d0c00010e7983 */ /* 0x000ee20000300800 */
[----:B------:R-:W3:Y:S03]  /*39fd0*/  LDL.LU R15, [R1+0x3d08] ;  /* 0x003d0800010f7983 */ /* 0x000ee60000300800 */
[----:B------:R-:W-:Y:S01]  /*39fe0*/  STL.64 [R1+0x3cb0], R10 ;  /* 0x003cb00a01007387 */ /* 0x000fe20000100a00 */
[----:B------:R0:W-:Y:S03]  /*39ff0*/  STL.64 [R1+0x3ca8], R8 ;  /* 0x003ca80801007387 */ /* 0x0001e60000100a00 */
[----:B0-----:R-:W2:Y:S01]  /*3a000*/  LDL.LU R8, [R1+0x30] ;  /* 0x0000300001087983 */ /* 0x001ea20000300800 */
[----:B------:R-:W2:Y:S02]  /*3a010*/  LDL.LU R9, [R1+0x34] ;  /* 0x0000340001097983 */ /* 0x000ea40000300800 */
[----:B------:R-:W2:Y:S02]  /*3a020*/  LDL.LU R10, [R1+0x38] ;  /* 0x00003800010a7983 */ /* 0x000ea40000300800 */
[----:B------:R-:W2:Y:S01]  /*3a030*/  LDL.LU R11, [R1+0x3c] ;  /* 0x00003c00010b7983 */ /* 0x000ea20000300800 */
[C---:B---3--:R-:W-:Y:S01]  /*3a040*/  HMMA.16816.F32 R16, R12.reuse, R16, R24 ;  /* 0x000000100c10723c */ /* 0x048fe20000001818 */
[----:B------:R-:W3:Y:S01]  /*3a050*/  LDL.LU.64 R26, [R1+0x3d00] ;  /* 0x003d0000011a7983 */ /* 0x000ee20000300a00 */
[----:B------:R-:W2:Y:S11]  /*3a060*/  LDL.LU.64 R24, [R1+0x3cf8] ;  /* 0x003cf80001187983 */ /* 0x000eb60000300a00 */
[----:B------:R-:W-:Y:S10]  /*3a070*/  @!UPT UIADD3 URZ, URZ, URZ, URZ ;  /* 0x0000003f3f3ff290 */ /* 0x000ff4000fffe03f */
        /* <DEDUP_REMOVED lines=18> */
[----:B--2---:R-:W-:Y:S01]  /*3a1a0*/  HMMA.16816.F32 R12, R12, R4, R16 ;  /* 0x000000040c0c723c */ /* 0x004fe20000001810 */
[----:B------:R-:W2:Y:S01]  /*3a1b0*/  LDL.LU.64 R18, [R1+0x3cc0] ;  /* 0x003cc00001127983 */ /* 0x000ea20000300a00 */
[----:B------:R-:W2:Y:S11]  /*3a1c0*/  LDL.LU.64 R16, [R1+0x3cb8] ;  /* 0x003cb80001107983 */ /* 0x000eb60000300a00 */
[----:B------:R-:W-:Y:S10]  /*3a1d0*/  @!UPT UIADD3 URZ, URZ, URZ, URZ ;  /* 0x0000003f3f3ff290 */ /* 0x000ff4000fffe03f */
[----:B------:R-:W-:Y:S01]  /*3a1e0*/  STL.64 [R1+0xa0], R12 ;  /* 0x0000a00c01007387 */ /* 0x000fe20000100a00 */
[----:B------:R0:W-:Y:S03]  /*3a1f0*/  STL.64 [R1+0xa8], R14 ;  /* 0x0000a80e01007387 */ /* 0x0001e60000100a00 */
[----:B0-----:R-:W2:Y:S04]  /*3a200*/  LDL R14, [R1+0x88] ;  /* 0x00008800010e7983 */ /* 0x001ea80000100800 */
[----:B------:R-:W2:Y:S02]  /*3a210*/  LDL R15, [R1+0x8c] ;  /* 0x00008c00010f7983 */ /* 0x000ea40000100800 */
[C---:B--2---:R-:W-:Y:S11]  /*3a220*/  HMMA.16816.F32 R8, R16.reuse, R14, R8 ;  /* 0x0000000e1008723c */ /* 0x044ff60000001808 */
[----:B------:R-:W-:Y:S11]  /*3a230*/  @!UPT UIADD3 URZ, URZ, URZ, URZ ;  /* 0x0000003f3f3ff290 */ /* 0x000ff6000fffe03f */
[----:B------:R-:W-:Y:S01]  /*3a240*/  @!UPT UIADD3 URZ, URZ, URZ, URZ ;  /* 0x0000003f3f3ff290 */ /* 0x000fe2000fffe03f */
        /* <DEDUP_REMOVED lines=8> */
[----:B------:R0:W-:Y:S02]  /*3a2d0*/  STL.64 [R1+0x198], R10 ;  /* 0x0001980a01007387 */ /* 0x0001e40000100a00 */
[----:B0-----:R-:W-:Y:S01]  /*3a2e0*/  IMAD.MOV.U32 R11, RZ, RZ, R26 ;  /* 0x000000ffff0b7224 */ /* 0x001fe200078e001a */
[----:B------:R-:W-:Y:S02]  /*3a2f0*/  MOV R10, R27 ;  /* 0x0000001b000a7202 */ /* 0x000fe40000000f00 */
[----:B------:R-:W2:Y:S01]  /*3a300*/  LDL.LU.64 R26, [R1+0x3ca0] ;  /* 0x003ca000011a7983 */ /* 0x000ea20000300a00 */
[----:B------:R-:W2:Y:S01]  /*3a310*/  LDL.LU.64 R24, [R1+0x3c98] ;  /* 0x003c980001187983 */ /* 0x000ea20000300a00 */
[----:B------:R-:W-:Y:S01]  /*3a320*/  MOV R9, R22 ;  /* 0x0000001600097202 */ /* 0x000fe20000000f00 */
[----:B------:R-:W-:Y:S01]  /*3a330*/  IMAD.MOV.U32 R8, RZ, RZ, R23 ;  /* 0x000000ffff087224 */ /* 0x000fe200078e0017 */
        /* <DEDUP_REMOVED lines=9> */
[----:B----4-:R-:W-:Y:S11]  /*3a3d0*/  HMMA.16816.F32 R16, R16, R6, R20 ;  /* 0x000000061010723c */ /* 0x010ff60000001814 */
[----:B------:R-:W-:Y:S11]  /*3a3e0*/  @!UPT UIADD3 URZ, URZ, URZ, URZ ;  /* 0x0000003f3f3ff290 */ /* 0x000ff6000fffe03f */
[----:B------:R-:W-:Y:S01]  /*3a3f0*/  @!UPT UIADD3 URZ, URZ, URZ, URZ ;  /* 0x0000003f3f3ff290 */ /* 0x000fe2000fffe03f */
[----:B------:R-:W-:Y:S01]  /*3a400*/  STL.64 [R1+0xc0], R16 ;  /* 0x0000c01001007387 */ /* 0x000fe20000100a00 */
[----:B------:R0:W-:Y:S03]  /*3a410*/  STL.64 [R1+0xc8], R18 ;  /* 0x0000c81201007387 */ /* 0x0001e60000100a00 */
[----:B0-----:R-:W4:Y:S01]  /*3a420*/  LDL R19, [R1+0x1ef4] ;  /* 0x001ef40001137983 */ /* 0x001f220000100800 */
[----:B------:R-:W-:Y:S02]  /*3a430*/  MOV R13, R6 ;  /* 0x00000006000d7202 */ /* 0x000fe40000000f00 */
[----:B------:R-:W-:Y:S01]  /*3a440*/  MOV R12, R7 ;  /* 0x00000007000c7202 */ /* 0x000fe20000000f00 */
[----:B---3--:R-:W-:Y:S01]  /*3a450*/  IMAD.MOV.U32 R17, RZ, RZ, R24 ;  /* 0x000000ffff117224 */ /* 0x008fe200078e0018 */
[----:B------:R-:W-:Y:S01]  /*3a460*/  MOV R18, R25 ;  /* 0x0000001900127202 */ /* 0x000fe20000000f00 */
[----:B----4-:R-:W0:Y:S04]  /*3a470*/  LDSM.16.MT88.4 R4, [R19+0x2a800] ;  /* 0x02a800001304783b */ /* 0x010e280000004200 */
[----:B------:R1:W-:Y:S01]  /*3a480*/  STL [R1+0x3bec], R19 ;  /* 0x003bec1301007387 */ /* 0x0003e20000100800 */
[----:B------:R-:W3:Y:S02]  /*3a490*/  LDL.LU R16, [R1+0x90] ;  /* 0x0000900001107983 */ /* 0x000ee40000300800 */
[----:B------:R-:W3:Y:S02]  /*3a4a0*/  LDL.LU R24, [R1+0x3c70] ;  /* 0x003c700001187983 */ /* 0x000ee40000300800 */
[----:B------:R-:W3:Y:S01]  /*3a4b0*/  LDL.LU R25, [R1+0x3c6c] ;  /* 0x003c6c0001197983 */ /* 0x000ee20000300800 */
[----:B-1----:R-:W-:-:S02]  /*3a4c0*/  MOV R19, R3 ;  /* 0x0000000300137202 */ /* 0x002fc40000000f00 */
[----:B------:R-:W4:Y:S04]  /*3a4d0*/  LDL.LU R3, [R1+0x3c68] ;  /* 0x003c680001037983 */ /* 0x000f280000300800 */
[----:B0-----:R-:W-:Y:S01]  /*3a4e0*/  STL.64 [R1+0x3be0], R6 ;  /* 0x003be00601007387 */ /* 0x001fe20000100a00 */
[----:B------:R2:W-:Y:S02]  /*3a4f0*/  STL.64 [R1+0x3bd8], R4 ;  /* 0x003bd80401007387 */ /* 0x0005e40000100a00 */
[----:B--2---:R-:W-:Y:S01]  /*3a500*/  IMAD.MOV.U32 R4, RZ, RZ, R26 ;  /* 0x000000ffff047224 */ /* 0x004fe200078e001a */
[----:B------:R-:W-:Y:S01]  /*3a510*/  MOV R5, R27 ;  /* 0x0000001b00057202 */ /* 0x000fe20000000f00 */
[----:B------:R-:W3:Y:S01]  /*3a520*/  LDL.LU R26, [R1+0x3c64] ;  /* 0x003c6400011a7983 */ /* 0x000ee20000300800 */
[----:B------:R-:W3:Y:S01]  /*3a530*/  LDL.LU R27, [R1+0x3c60] ;  /* 0x003c6000011b7983 */ /* 0x000ee20000300800 */
[----:B------:R-:W-:-:S02]  /*3a540*/  MOV R6, R28 ;  /* 0x0000001c00067202 */ /* 0x000fc40000000f00 */
[----:B------:R-:W2:Y:S01]  /*3a550*/  LDL.LU R28, [R1+0x3c5c] ;  /* 0x003c5c00011c7983 */ /* 0x000ea20000300800 */
[----:B------:R-:W2:Y:S03]  /*3a560*/  LDL.LU R7, [R1+0xc] ;  /* 0x00000c0001077983 */ /* 0x000ea60000300800 */
[----:B----4-:R-:W0:Y:S04]  /*3a570*/  LDSM.16.MT88.4 R20, [R3+0x2b000] ;  /* 0x02b000000314783b */ /* 0x010e280000004200 */
[----:B--2---:R-:W-:Y:S01]  /*3a580*/  STL.64 [R1+0x3c18], R6 ;  /* 0x003c180601007387 */ /* 0x004fe20000100a00 */
[----:B------:R-:W-:Y:S02]  /*3a590*/  STL.64 [R1+0x3c10], R4 ;  /* 0x003c100401007387 */ /* 0x000fe40000100a00 */
[----:B------:R-:W1:Y:S04]  /*3a5a0*/  LDSM.16.M88.4 R4, [R28+0x280] ;  /* 0x000280001c04783b */ /* 0x000e680000000200 */
[----:B0-----:R0:W-:Y:S02]  /*3a5b0*/  STL.64 [R1+0x3ba0], R22 ;  /* 0x003ba01601007387 */ /* 0x0011e40000100a00 */
[----:B0-----:R-:W-:Y:S01]  /*3a5c0*/  IMAD.MOV.U32 R22, RZ, RZ, R13 ;  /* 0x000000ffff167224 */ /* 0x001fe200078e000d */
[----:B------:R-:W-:-:S02]  /*3a5d0*/  MOV R23, R12 ;  /* 0x0000000c00177202 */ /* 0x000fc40000000f00 */
[----:B---3--:R-:W-:Y:S01]  /*3a5e0*/  HMMA.16816.F32 R12, R24, R14, R16 ;  /* 0x0000000e180c723c */ /* 0x008fe20000001810 */
[----:B------:R-:W-:Y:S02]  /*3a5f0*/  STL.64 [R1+0x3b98], R20 ;  /* 0x003b981401007387 */ /* 0x000fe40000100a00 */
[----:B------:R-:W-:Y:S02]  /*3a600*/  STL.64 [R1+0x3c30], R22 ;  /* 0x003c301601007387 */ /* 0x000fe40000100a00 */
[----:B------:R-:W0:Y:S11]  /*3a610*/  LDSM.16.M88.4 R16, [R28+0x8280] ;  /* 0x008280001c10783b */ /* 0x000e360000000200 */
[----:B------:R-:W-:Y:S07]  /*3a620*/  @!UPT UIADD3 URZ, URZ, URZ, URZ ;  /* 0x0000003f3f3ff290 */ /* 0x000fee000fffe03f */
[----:B------:R-:W-:Y:S01]  /*3a630*/  STL.64 [R1+0xb0], R12 ;  /* 0x0000b00c01007387 */ /* 0x000fe20000100a00 */
[----:B------:R-:W-:Y:S02]  /*3a640*/  STL.64 [R1+0xb8], R14 ;  /* 0x0000b80e01007387 */ /* 0x000fe40000100a00 */
[----:B------:R-:W2:Y:S04]  /*3a650*/  LDSM.16.M88.4 R12, [R28+0x10280] ;  /* 0x010280001c0c783b */ /* 0x000ea80000000200 */
[----:B-1----:R-:W-:Y:S01]  /*3a660*/  STL.64 [R1+0x40], R4 ;  /* 0x0000400401007387 */ /* 0x002fe20000100a00 */
[----:B------:R-:W-:Y:S02]  /*3a670*/  STL.64 [R1+0x48], R6 ;  /* 0x0000480601007387 */ /* 0x000fe40000100a00 */
[----:B------:R-:W1:Y:S02]  /*3a680*/  LDSM.16.M88.4 R4, [R28+0x18280] ;  /* 0x018280001c04783b */ /* 0x000e640000000200 */
[----:B0-----:R0:W-:Y:S02]  /*3a690*/  STL.64 [R1+0x30], R16 ;  /* 0x0000301001007387 */ /* 0x0011e40000100a00 */
[----:B------:R3:W-:Y:S02]  /*3a6a0*/  STL.64 [R1+0x38], R18 ;  /* 0x0000381201007387 */ /* 0x0007e40000100a00 */
[----:B0-----:R-:W4:Y:S01]  /*3a6b0*/  LDL.LU R16, [R1+0xd0] ;  /* 0x0000d00001107983 */ /* 0x001f220000300800 */
[----:B---3--:R-:W-:Y:S01]  /*3a6c0*/  MOV R18, R0 ;  /* 0x0000000000127202 */ /* 0x008fe20000000f00 */
[----:B------:R-:W-:-:S02]  /*3a6d0*/  IMAD.MOV.U32 R19, RZ, RZ, R2 ;  /* 0x000000ffff137224 */ /* 0x000fc400078e0002 */
[----:B--2---:R-:W-:Y:S01]  /*3a6e0*/  STL.64 [R1+0x20], R12 ;  /* 0x0000200c01007387 */ /* 0x004fe20000100a00 */
[----:B------:R-:W-:Y:S02]  /*3a6f0*/  STL.64 [R1+0x28], R14 ;  /* 0x0000280e01007387 */ /* 0x000fe40000100a00 */
[----:B-1----:R0:W-:Y:S02]  /*3a700*/  STL.64 [R1+0x10], R4 ;  /* 0x0000100401007387 */ /* 0x0021e40000100a00 */
[----:B------:R1:W-:Y:S01]  /*3a710*/  STL.64 [R1+0x18], R6 ;  /* 0x0000180601007387 */ /* 0x0003e20000100a00 */
[----:B------:R-:W4:Y:S01]  /*3a720*/  LDL.LU R17, [R1+0xd4] ;  /* 0x0000d40001117983 */ /* 0x000f220000300800 */
[----:B------:R-:W2:Y:S02]  /*3a730*/  LDL.LU R0, [R1+0x3c58] ;  /* 0x003c580001007983 */ /* 0x000ea40000300800 */
[----:B------:R-:W3:Y:S01]  /*3a740*/  LDL.LU R2, [R1+0x3c54] ;  /* 0x003c540001027983 */ /* 0x000ee20000300800 */
[----:B0-----:R-:W2:Y:S01]  /*3a750*/  LDL.LU R4, [R1+0x120] ;  /* 0x0001200001047983 */ /* 0x001ea20000300800 */
[----:B------:R-:W2:Y:S02]  /*3a760*/  LDL.LU R5, [R1+0x124] ;  /* 0x0001240001057983 */ /* 0x000ea40000300800 */
[----:B-1----:R-:W2:Y:S02]  /*3a770*/  LDL.LU R6, [R1+0x128] ;  /* 0x0001280001067983 */ /* 0x002ea40000300800 */
[----:B------:R-:W2:Y:S01]  /*3a780*/  LDL.LU R7, [R1+0x12c] ;  /* 0x00012c0001077983 */ /* 0x000ea20000300800 */
[----:B------:R-:W2:Y:S04]  /*3a790*/  LDL R15, [R1+0x1ef8] ;  /* 0x001ef800010f7983 */ /* 0x000ea80000100800 */
[----:B--2---:R-:W-:Y:S01]  /*3a7a0*/  STL [R1+0x3c38], R15 ;  /* 0x003c380f01007387 */ /* 0x004fe20000100800 */
[----:B------:R-:W2:Y:S02]  /*3a7b0*/  LDL.LU R20, [R1+0x140] ;  /* 0x0001400001147983 */ /* 0x000ea40000300800 */
[----:B------:R-:W2:Y:S02]  /*3a7c0*/  LDL.LU R21, [R1+0x144] ;  /* 0x0001440001157983 */ /* 0x000ea40000300800 */
[----:B------:R-:W2:Y:S01]  /*3a7d0*/  LDL.LU R22, [R1+0x148] ;  /* 0x0001480001167983 */ /* 0x000ea20000300800 */
[----:B------:R-:W2:Y:S04]  /*3a7e0*/  LDL.LU R23, [R1+0x14c] ;  /* 0x00014c0001177983 */ /* 0x000ea80000300800 */
[----:B--2---:R-:W-:Y:S01]  /*3a7f0*/  STL.64 [R1+0x3c48], R22 ;  /* 0x003c481601007387 */ /* 0x004fe20000100a00 */
[----:B------:R0:W-:Y:S03]  /*3a800*/  STL.64 [R1+0x3c40], R20 ;  /* 0x003c401401007387 */ /* 0x0001e60000100a00 */
[----:B0-----:R-:W2:Y:S01]  /*3a810*/  LDL.LU R20, [R1+0x130] ;  /* 0x0001300001147983 */ /* 0x001ea20000300800 */
[----:B------:R-:W2:Y:S02]  /*3a820*/  LDL.LU R21, [R1+0x134] ;  /* 0x0001340001157983 */ /* 0x000ea40000300800 */
[----:B------:R-:W2:Y:S02]  /*3a830*/  LDL.LU R22, [R1+0x138] ;  /* 0x0001380001167983 */ /* 0x000ea40000300800 */
[----:B------:R-:W2:Y:S01]  /*3a840*/  LDL.LU R23, [R1+0x13c] ;  /* 0x00013c0001177983 */ /* 0x000ea20000300800 */
[----:B------:R-:W-:Y:S01]  /*3a850*/  STL.64 [R1+0x3c28], R6 ;  /* 0x003c280601007387 */ /* 0x000fe20000100a00 */
[----:B------:R-:W-:Y:S02]  /*3a860*/  STL.64 [R1+0x3c20], R4 ;  /* 0x003c200401007387 */ /* 0x000fe40000100a00 */
[----:B------:R-:W-:Y:S02]  /*3a870*/  STL.64 [R1+0x3bf8], R18 ;  /* 0x003bf81201007387 */ /* 0x000fe40000100a00 */
[----:B----4-:R0:W-:Y:S02]  /*3a880*/  STL.64 [R1+0x3bf0], R16 ;  /* 0x003bf01001007387 */ /* 0x0101e40000100a00 */
[----:B0-----:R-:W-:-:S02]  /*3a890*/  MOV R16, R29 ;  /* 0x0000001d00107202 */ /* 0x001fc40000000f00 */
[----:B------:R-:W4:Y:S01]  /*3a8a0*/  LDL.LU R29, [R1+0x3c50] ;  /* 0x003c5000011d7983 */ /* 0x000f220000300800 */
[----:B------:R-:W2:Y:S02]  /*3a8b0*/  LDL.LU R17, [R1+0xe4] ;  /* 0x0000e40001117983 */ /* 0x000ea40000300800 */
[----:B------:R-:W3:Y:S02]  /*3a8c0*/  LDL.LU R18, [R1+0xe8] ;  /* 0x0000e80001127983 */ /* 0x000ee40000300800 */
[----:B------:R-:W3:Y:S01]  /*3a8d0*/  LDL.LU R19, [R1+0xec] ;  /* 0x0000ec0001137983 */ /* 0x000ee20000300800 */
[----:B------:R-:W-:Y:S02]  /*3a8e0*/  MOV R14, R11 ;  /* 0x0000000b000e7202 */ /* 0x000fe40000000f00 */
[----:B------:R-:W-:Y:S01]  /*3a8f0*/  MOV R15, R10 ;  /* 0x0000000a000f7202 */ /* 0x000fe20000000f00 */
[----:B------:R-:W-:Y:S01]  /*3a900*/  IMAD.MOV.U32 R6, RZ, RZ, R9 ;  /* 0x000000ffff067224 */ /* 0x000fe200078e0009 */
[----:B------:R-:W-:-:S02]  /*3a910*/  MOV R7, R8 ;  /* 0x0000000800077202 */ /* 0x000fc40000000f00 */
[----:B----4-:R-:W0:Y:S03]  /*3a920*/  LDSM.16.MT88.4 R8, [R29+0x2b000] ;  /* 0x02b000001d08783b */ /* 0x010e260000004200 */
[----:B--2---:R-:W-:Y:S01]  /*3a930*/  HMMA.16816.F32 R12, R24, R14, R20 ;  /* 0x0000000e180c723c */ /* 0x004fe20000001814 */
[----:B---3--:R1:W-:Y:S01]  /*3a940*/  STL.64 [R1+0x3c08], R18 ;  /* 0x003c081201007387 */ /* 0x0083e20000100a00 */
[----:B------:R-:W-:Y:S03]  /*3a950*/  STL.64 [R1+0x3c00], R16 ;  /* 0x003c001001007387 */ /* 0x000fe60000100a00 */
[----:B-1----:R-:W2:Y:S01]  /*3a960*/  LDL.LU.64 R18, [R1+0x88] ;  /* 0x0000880001127983 */ /* 0x002ea20000300a00 */
[----:B------:R-:W-:Y:S03]  /*3a970*/  STL [R1+0x3820], R28 ;  /* 0x0038201c01007387 */ /* 0x000fe60000100800 */
[----:B0-----:R-:W-:Y:S01]  /*3a980*/  STL.64 [R1+0x3b58], R10 ;  /* 0x003b580a01007387 */ /* 0x001fe20000100a00 */
[----:B------:R0:W-:Y:S03]  /*3a990*/  STL.64 [R1+0x3b50], R8 ;  /* 0x003b500801007387 */ /* 0x0001e60000100a00 */
[----:B0-----:R-:W2:Y:S01]  /*3a9a0*/  LDL.LU R8, [R1+0xf0] ;  /* 0x0000f00001087983 */ /* 0x001ea20000300800 */
[----:B------:R-:W2:Y:S02]  /*3a9b0*/  LDL.LU R9, [R1+0xf4] ;  /* 0x0000f40001097983 */ /* 0x000ea40000300800 */
[----:B------:R-:W3:Y:S01]  /*3a9c0*/  LDL.LU.64 R22, [R1+0x3c48] ;  /* 0x003c480001167983 */ /* 0x000ee20000300a00 */
[----:B------:R-:W-:Y:S01]  /*3a9d0*/  MOV R11, R0 ;  /* 0x00000000000b7202 */ /* 0x000fe20000000f00 */
[----:B------:R-:W3:Y:S05]  /*3a9e0*/  LDL.LU.64 R20, [R1+0x3c40] ;  /* 0x003c400001147983 */ /* 0x000eea0000300a00 */
[----:B------:R-:W-:Y:S01]  /*3a9f0*/  STL [R1+0x160], R12 ;  /* 0x0001600c01007387 */ /* 0x000fe20000100800 */
[----:B------:R-:W-:-:S02]  /*3aa00*/  MOV R0, R15 ;  /* 0x0000000f00007202 */ /* 0x000fc40000000f00 */
[----:B------:R-:W4:Y:S01]  /*3aa10*/  LDL.LU R15, [R1+0x3c38] ;  /* 0x003c3800010f7983 */ /* 0x000f220000300800 */
[----:B------:R-:W-:Y:S01]  /*3aa20*/  IMAD.MOV.U32 R10, RZ, RZ, R2 ;  /* 0x000000ffff0a7224 */ /* 0x000fe200078e0002 */
[----:B------:R-:W-:Y:S01]  /*3aa30*/  MOV R28, R13 ;  /* 0x0000000d001c7202 */ /* 0x000fe20000000f00 */
[----:B------:R-:W-:-:S04]  /*3aa40*/  IMAD.MOV.U32 R2, RZ, RZ, R14 ;  /* 0x000000ffff027224 */ /* 0x000fc800078e000e */
[----:B------:R-:W-:Y:S04]  /*3aa50*/  STL [R1+0x3bd0], R28 ;  /* 0x003bd01c01007387 */ /* 0x000fe80000100800 */
[----:B----4-:R-:W0:Y:S01]  /*3aa60*/  LDSM.16.MT88.4 R12, [R15+0x2b000] ;  /* 0x02b000000f0c783b */ /* 0x010e220000004200 */
[C---:B---3--:R-:W-:Y:S11]  /*3aa70*/  HMMA.16816.F32 R4, R24.reuse, R6, R20 ;  /* 0x000000061804723c */ /* 0x048ff60000001814 */
[----:B------:R-:W-:Y:S11]  /*3aa80*/  @!UPT UIADD3 URZ, URZ, URZ, URZ ;  /* 0x0000003f3f3ff290 */ /* 0x000ff6000fffe03f */
[----:B------:R-:W-:Y:S02]  /*3aa90*/  @!UPT UIADD3 URZ, URZ, URZ, URZ ;  /* 0x0000003f3f3ff290 */ /* 0x000fe4000fffe03f */
[----:B------:R-:W-:Y:S01]  /*3aaa0*/  MOV R21, R6 ;  /* 0x0000000600157202 */ /* 0x000fe20000000f00 */
[----:B------:R-:W-:Y:S01]  /*3aab0*/  IMAD.MOV.U32 R20, RZ, RZ, R7 ;  /* 0x000000ffff147224 */ /* 0x000fe200078e0007 */
[----:B0-----:R-:W-:Y:S01]  /*3aac0*/  STL [R1+0x3b0c], R12 ;  /* 0x003b0c0c01007387 */ /* 0x001fe20000100800 */
[----:B------:R-:W-:Y:S02]  /*3aad0*/  STL [R1+0x3b08], R13 ;  /* 0x003b080d01007387 */ /* 0x000fe40000100800 */
[----:B------:R-:W-:Y:S02]  /*3aae0*/  STL [R1+0x3b04], R14 ;  /* 0x003b040e01007387 */ /* 0x000fe40000100800 */
[----:B------:R0:W-:Y:S02]  /*3aaf0*/  STL [R1+0x3b00], R15 ;  /* 0x003b000f01007387 */ /* 0x0001e40000100800 */
[----:B0-----:R-:W3:Y:S01]  /*3ab00*/  LDL.LU.64 R14, [R1+0x78] ;  /* 0x00007800010e7983 */ /* 0x001ee20000300a00 */
[----:B------:R-:W4:Y:S02]  /*3ab10*/  LDL.LU.64 R22, [R1+0x3c30] ;  /* 0x003c300001167983 */ /* 0x000f240000300a00 */
[----:B------:R0:W-:Y:S02]  /*3ab20*/  STL.64 [R1+0x170], R4 ;  /* 0x0001700401007387 */ /* 0x0001e40000100a00 */
[----:B------:R-:W4:Y:S01]  /*3ab30*/  LDL.LU.64 R6, [R1+0x3c28] ;  /* 0x003c280001067983 */ /* 0x000f220000300a00 */
        /* <DEDUP_REMOVED lines=8> */
[C---:B--2---:R-:W-:Y:S11]  /*3abc0*/  HMMA.16816.F32 R8, R4.reuse, R18, R8 ;  /* 0x000000120408723c */ /* 0x044ff60000001808 */
[----:B------:R-:W-:Y:S11]  /*3abd0*/  @!UPT UIADD3 URZ, URZ, URZ, URZ ;  /* 0x0000003f3f3ff290 */ /* 0x000ff6000fffe03f */
[----:B------:R-:W-:Y:S01]  /*3abe0*/  @!UPT UIADD3 URZ, URZ, URZ, URZ ;  /* 0x0000003f3f3ff290 */ /* 0x000fe2000fffe03f */
[----:B------:R-:W-:Y:S01]  /*3abf0*/  STL.64 [R1+0x140], R8 ;  /* 0x0001400801007387 */ /* 0x000fe20000100a00 */
[----:B------:R0:W-:Y:S02]  /*3ac00*/  STL.64 [R1+0x148], R10 ;  /* 0x0001480a01007387 */ /* 0x0001e40000100a00 */
[----:B0-----:R-:W-:Y:S02]  /*3ac10*/  MOV R11, R18 ;  /* 0x00000012000b7202 */ /* 0x001fe40000000f00 */
[----:B------:R-:W-:Y:S02]  /*3ac20*/  MOV R10, R19 ;  /* 0x00000013000a7202 */ /* 0x000fe40000000f00 */
[----:B------:R-:W3:Y:S01]  /*3ac30*/  LDL.LU.64 R18, [R1+0x3c08] ;  /* 0x003c080001127983 */ /* 0x000ee20000300a00 */
[----:B------:R-:W3:Y:S02]  /*3ac40*/  LDL.LU.64 R16, [R1+0x3c00] ;  /* 0x003c000001107983 */ /* 0x000ee40000300a00 */
[----:B---3--:R-:W-:Y:S11]  /*3ac50*/  HMMA.16816.F32 R16, R4, R14, R16 ;  /* 0x0000000e0410723c */ /* 0x008ff60000001810 */
[----:B------:R-:W-:Y:S11]  /*3ac60*/  @!UPT UIADD3 URZ, URZ, URZ, URZ ;  /* 0x0000003f3f3ff290 */ /* 0x000ff6000fffe03f */
[----:B------:R-:W-:Y:S01]  /*3ac70*/  @!UPT UIADD3 URZ, URZ, URZ, URZ ;  /* 0x0000003f3f3ff290 */ /* 0x000fe2000fffe03f */
[----:B------:R-:W-:Y:S01]  /*3ac80*/  STL.64 [R1+0x130], R16 ;  /* 0x0001301001007387 */ /* 0x000fe20000100a00 */
[----:B------:R0:W-:Y:S03]  /*3ac90*/  STL.64 [R1+0x138], R18 ;  /* 0x0001381201007387 */ /* 0x0001e60000100a00 */
[----:B0-----:R-:W4:Y:S01]  /*3aca0*/  LDL.LU.64 R18, [R1+0x3bf8] ;  /* 0x003bf80001127983 */ /* 0x001f220000300a00 */
[----:B------:R-:W4:Y:S01]  /*3acb0*/  LDL.LU.64 R16, [R1+0x3bf0] ;  /* 0x003bf00001107983 */ /* 0x000f220000300a00 */
[----:B------:R-:W-:Y:S01]  /*3acc0*/  MOV R12, R15 ;  /* 0x0000000f000c7202 */ /* 0x000fe20000000f00 */
[----:B------:R-:W-:-:S04]  /*3acd0*/  IMAD.MOV.U32 R28, RZ, RZ, R14 ;  /* 0x000000ffff1c7224 */ /* 0x000fc800078e000e */
[----:B------:R0:W-:Y:S04]  /*3ace0*/  STL [R1+0x3be8], R12 ;  /* 0x003be80c01007387 */ /* 0x0001e80000100800 */
[----:B0-----:R-:W2:Y:S01]  /*3acf0*/  LDL.LU R12, [R1+0x100] ;  /* 0x00010000010c7983 */ /* 0x001ea20000300800 */
[----:B------:R-:W2:Y:S02]  /*3ad00*/  LDL.LU R13, [R1+0x104] ;  /* 0x00010400010d7983 */ /* 0x000ea40000300800 */
[----:B------:R-:W2:Y:S02]  /*3ad10*/  LDL.LU R14, [R1+0x108] ;  /* 0x00010800010e7983 */ /* 0x000ea40000300800 */
[----:B------:R-:W2:Y:S01]  /*3ad20*/  LDL.LU R15, [R1+0x10c] ;  /* 0x00010c00010f7983 */ /* 0x000ea20000300800 */
[----:B----4-:R-:W-:Y:S11]  /*3ad30*/  HMMA.16816.F32 R16, R4, R26, R16 ;  /* 0x0000001a0410723c */ /* 0x010ff60000001810 */
[----:B------:R-:W-:Y:S11]  /*3ad40*/  @!UPT UIADD3 URZ, URZ, URZ, URZ ;  /* 0x0000003f3f3ff290 */ /* 0x000ff6000fffe03f */
[----:B------:R-:W-:Y:S01]  /*3ad50*/  @!UPT UIADD3 URZ, URZ, URZ, URZ ;  /* 0x0000003f3f3ff290 */ /* 0x000fe2000fffe03f */
[----:B------:R-:W-:Y:S01]  /*3ad60*/  STL.64 [R1+0x120], R16 ;  /* 0x0001201001007387 */ /* 0x000fe20000100a00 */
[----:B------:R0:W-:Y:S03]  /*3ad70*/  STL.64 [R1+0x128], R18 ;  /* 0x0001281201007387 */ /* 0x0001e60000100a00 */
[----:B0-----:R-:W3:Y:S04]  /*3ad80*/  LDL.LU R19, [R1+0x3bec] ;  /* 0x003bec0001137983 */ /* 0x001ee80000300800 */
[----:B---3--:R-:W0:Y:S04]  /*3ad90*/  LDSM.16.MT88.4 R16, [R19+0x2b000] ;  /* 0x02b000001310783b */ /* 0x008e280000004200 */
[----:B0-----:R-:W-:Y:S01]  /*3ada0*/  STL.64 [R1+0x3ac0], R18 ;  /* 0x003ac01201007387 */ /* 0x001fe20000100a00 */
[----:B------:R0:W-:Y:S03]  /*3adb0*/  STL.64 [R1+0x3ab8], R16 ;  /* 0x003ab81001007387 */ /* 0x0001e60000100a00 */
[----:B0-----:R-:W3:Y:S04]  /*3adc0*/  LDL R16, [R1+0x10] ;  /* 0x0000100001107983 */ /* 0x001ee80000100800 */
[----:B------:R-:W3:Y:S01]  /*3add0*/  LDL R17, [R1+0x14] ;  /* 0x0000140001117983 */ /* 0x000ee20000100800 */
[----:B------:R-:W-:Y:S01]  /*3ade0*/  MOV R9, R26 ;  /* 0x0000001a00097202 */ /* 0x000fe20000000f00 */
[----:B------:R-:W-:-:S02]  /*3adf0*/  IMAD.MOV.U32 R8, RZ, RZ, R27 ;  /* 0x000000ffff087224 */ /* 0x000fc400078e001b */
[----:B------:R-:W0:Y:S01]  /*3ae00*/  LDSM.16.MT88.4 R24, [R3+0x2b800] ;  /* 0x02b800000318783b */ /* 0x000e220000004200 */
[----:B--2---:R-:W-:Y:S03]  /*3ae10*/  HMMA.16816.F32 R4, R4, R22, R12 ;  /* 0x000000160404723c */ /* 0x004fe6000000180c */
[----:B---3--:R-:W-:Y:S01]  /*3ae20*/  STL.64 [R1+0x3ba8], R16 ;  /* 0x003ba81001007387 */ /* 0x008fe20000100a00 */
[----:B0-----:R-:W-:Y:S02]  /*3ae30*/  STL [R1+0x3a74], R24 ;  /* 0x003a741801007387 */ /* 0x001fe40000100800 */
[----:B------:R0:W-:Y:S02]  /*3ae40*/  STL [R1+0x3a70], R25 ;  /* 0x003a701901007387 */ /* 0x0001e40000100800 */
[----:B------:R-:W-:Y:S01]  /*3ae50*/  STL [R1+0x3a6c], R26 ;  /* 0x003a6c1a01007387 */ /* 0x000fe20000100800 */
[----:B------:R-:W-:Y:S04]  /*3ae60*/  STL [R1+0x3a68], R27 ;  /* 0x003a681b01007387 */ /* 0x000fe80000100800 */
[----:B0-----:R-:W2:Y:S04]  /*3ae70*/  LDL.LU.64 R24, [R1+0x20] ;  /* 0x0000200001187983 */ /* 0x001ea80000300a00 */
[----:B--2---:R0:W-:Y:S04]  /*3ae80*/  STL.64 [R1+0x3b70], R24 ;  /* 0x003b701801007387 */ /* 0x0041e80000100a00 */
[----:B0-----:R-:W2:Y:S01]  /*3ae90*/  LDL.LU R24, [R1+0x1d0] ;  /* 0x0001d00001187983 */ /* 0x001ea20000300800 */
[----:B------:R-:W2:Y:S02]  /*3aea0*/  LDL.LU R25, [R1+0x1d4] ;  /* 0x0001d40001197983 */ /* 0x000ea40000300800 */
[----:B------:R-:W2:Y:S02]  /*3aeb0*/  LDL.LU R26, [R1+0x1d8] ;  /* 0x0001d800011a7983 */ /* 0x000ea40000300800 */
[----:B------:R-:W2:Y:S01]  /*3aec0*/  LDL.LU R27, [R1+0x1dc] ;  /* 0x0001dc00011b7983 */ /* 0x000ea20000300800 */
[----:B------:R-:W-:Y:S01]  /*3aed0*/  STL [R1+0x3a50], R3 ;  /* 0x003a500301007387 */ /* 0x000fe20000100800 */
[----:B------:R-:W3:Y:S02]  /*3aee0*/  LDL.LU R12, [R1+0x3be8] ;  /* 0x003be800010c7983 */ /* 0x000ee40000300800 */
[----:B------:R-:W-:Y:S02]  /*3aef0*/  STL.64 [R1+0x110], R4 ;  /* 0x0001100401007387 */ /* 0x000fe40000100a00 */
[----:B------:R0:W-:Y:S02]  /*3af00*/  STL.64 [R1+0x118], R6 ;  /* 0x0001180601007387 */ /* 0x0001e40000100a00 */
[----:B0-----:R-:W2:Y:S01]  /*3af10*/  LDL.LU.64 R6, [R1+0x3be0] ;  /* 0x003be00001067983 */ /* 0x001ea20000300a00 */
[----:B------:R-:W2:Y:S02]  /*3af20*/  LDL.LU.64 R4, [R1+0x3bd8] ;  /* 0x003bd80001047983 */ /* 0x000ea40000300a00 */
[----:B------:R-:W-:Y:S02]  /*3af30*/  STL.64 [R1+0x3bb8], R22 ;  /* 0x003bb81601007387 */ /* 0x000fe40000100a00 */
[----:B------:R-:W-:Y:S02]  /*3af40*/  STL.64 [R1+0x3bb0], R20 ;  /* 0x003bb01401007387 */ /* 0x000fe40000100a00 */
[----:B------:R-:W0:Y:S01]  /*3af50*/  LDSM.16.MT88.4 R20, [R29+0x2b800] ;  /* 0x02b800001d14783b */ /* 0x000e220000004200 */
[----:B------:R-:W-:-:S02]  /*3af60*/  MOV R18, R11 ;  /* 0x0000000b00127202 */ /* 0x000fc40000000f00 */
[----:B------:R-:W-:Y:S01]  /*3af70*/  MOV R19, R10 ;  /* 0x0000000a00137202 */ /* 0x000fe20000000f00 */
[----:B------:R-:W-:Y:S04]  /*3af80*/  STL [R1+0x39f8], R29 ;  /* 0x0039f81d01007387 */ /* 0x000fe80000100800 */
[----:B0-----:R-:W-:Y:S01]  /*3af90*/  STL.64 [R1], R20 ;  /* 0x0000001401007387 */ /* 0x001fe20000100a00 */
[----:B------:R0:W-:Y:S02]  /*3afa0*/  STL.64 [R1+0x8], R22 ;  /* 0x0000081601007387 */ /* 0x0001e40000100a00 */
[----:B0-----:R-:W-:Y:S01]  /*3afb0*/  IMAD.MOV.U32 R22, RZ, RZ, R9 ;  /* 0x000000ffff167224 */ /* 0x001fe200078e0009 */
[----:B------:R-:W-:Y:S01]  /*3afc0*/  MOV R23, R8 ;  /* 0x0000000800177202 */ /* 0x000fe20000000f00 */
[----:B--2---:R-:W-:Y:S11]  /*3afd0*/  HMMA.16816.F32 R16, R4, R18, R24 ;  /* 0x000000120410723c */ /* 0x004ff60000001818 */
[----:B------:R-:W-:Y:S11]  /*3afe0*/  @!UPT UIADD3 URZ, URZ, URZ, URZ ;  /* 0x0000003f3f3ff290 */ /* 0x000ff6000fffe03f */
[----:B------:R-:W-:Y:S01]  /*3aff0*/  @!UPT UIADD3 URZ, URZ, URZ, URZ ;  /* 0x0000003f3f3ff290 */ /* 0x000fe2000fffe03f */
[----:B------:R-:W-:Y:S01]  /*3b000*/  STL [R1+0x10c], R19 ;  /* 0x00010c1301007387 */ /* 0x000fe20000100800 */
[----:B------:R0:W-:Y:S02]  /*3b010*/  STL.64 [R1+0x3bc8], R22 ;  /* 0x003bc81601007387 */ /* 0x0001e40000100a00 */
[----:B------:R-:W2:Y:S02]  /*3b020*/  LDL.LU R8, [R1+0xc0] ;  /* 0x0000c00001087983 */ /* 0x000ea40000300800 */
[----:B------:R-:W2:Y:S01]  /*3b030*/  LDL.LU R9, [R1+0xc4] ;  /* 0x0000c40001097983 */ /* 0x000ea20000300800 */
[----:B------:R-:W4:Y:S01]  /*3b040*/  LDL.LU R10, [R1+0xc8] ;  /* 0x0000c800010a7983 */ /* 0x000f220000300800 */
[----:B------:R-:W4:Y:S02]  /*3b050*/  LDL.LU R11, [R1+0xcc] ;  /* 0x0000cc00010b7983 */ /* 0x000f240000300800 */
[----:B------:R-:W2:Y:S02]  /*3b060*/  LDL.LU R24, [R1+0x190] ;  /* 0x0001900001187983 */ /* 0x000ea40000300800 */
[----:B------:R-:W2:Y:S01]  /*3b070*/  LDL.LU R25, [R1+0x194] ;  /* 0x0001940001197983 */ /* 0x000ea20000300800 */
[----:B------:R-:W2:Y:S01]  /*3b080*/  LDL.LU R26, [R1+0x198] ;  /* 0x00019800011a7983 */ /* 0x000ea20000300800 */
[----:B------:R-:W2:Y:S02]  /*3b090*/  LDL.LU R27, [R1+0x19c] ;  /* 0x00019c00011b7983 */ /* 0x000ea40000300800 */
[----:B------:R-:W3:Y:S02]  /*3b0a0*/  LDL.LU R20, [R1+0x1c0] ;  /* 0x0001c00001147983 */ /* 0x000ee40000300800 */
[----:B------:R-:W3:Y:S01]  /*3b0b0*/  LDL.LU R21, [R1+0x1c4] ;  /* 0x0001c40001157983 */ /* 0x000ee20000300800 */
[----:B0-----:R-:W3:Y:S01]  /*3b0c0*/  LDL.LU R22, [R1+0x1c8] ;  /* 0x0001c80001167983 */ /* 0x001ee20000300800 */
[----:B------:R-:W3:Y:S03]  /*3b0d0*/  LDL.LU R23, [R1+0x1cc] ;  /* 0x0001cc0001177983 */ /* 0x000ee60000300800 */
[----:B--2---:R-:W-:Y:S01]  /*3b0e0*/  STL.64 [R1+0x3b80], R26 ;  /* 0x003b801a01007387 */ /* 0x004fe20000100a00 */
[----:B------:R0:W-:Y:S03]  /*3b0f0*/  STL.64 [R1+0x3b78], R24 ;  /* 0x003b781801007387 */ /* 0x0001e60000100a00 */
[----:B0-----:R-:W2:Y:S04]  /*3b100*/  LDL R24, [R1+0x40] ;  /* 0x0000400001187983 */ /* 0x001ea80000100800 */
[----:B------:R-:W2:Y:S01]  /*3b110*/  LDL R25, [R1+0x44] ;  /* 0x0000440001197983 */ /* 0x000ea20000100800 */
[----:B------:R-:W-:Y:S01]  /*3b120*/  IMAD.MOV.U32 R13, RZ, RZ, R16 ;  /* 0x000000ffff0d7224 */ /* 0x000fe200078e0010 */
[----:B------:R-:W-:-:S02]  /*3b130*/  MOV R14, R17 ;  /* 0x00000011000e7202 */ /* 0x000fc40000000f00 */
[----:B------:R-:W-:Y:S01]  /*3b140*/  MOV R15, R18 ;  /* 0x00000012000f7202 */ /* 0x000fe20000000f00 */
[----:B--2---:R0:W-:Y:S04]  /*3b150*/  STL.64 [R1+0x3bc0], R24 ;  /* 0x003bc01801007387 */ /* 0x0041e80000100a00 */
[----:B0-----:R-:W2:Y:S01]  /*3b160*/  LDL.LU R24, [R1+0x1b0] ;  /* 0x0001b00001187983 */ /* 0x001ea20000300800 */
[----:B------:R-:W2:Y:S02]  /*3b170*/  LDL.LU R25, [R1+0x1b4] ;  /* 0x0001b40001197983 */ /* 0x000ea40000300800 */
[----:B------:R-:W2:Y:S02]  /*3b180*/  LDL.LU R26, [R1+0x1b8] ;  /* 0x0001b800011a7983 */ /* 0x000ea40000300800 */
[----:B------:R-:W2:Y:S01]  /*3b190*/  LDL.LU R27, [R1+0x1bc] ;  /* 0x0001bc00011b7983 */ /* 0x000ea20000300800 */
[----:B------:R-:W2:Y:S01]  /*3b1a0*/  LDL.LU R16, [R1+0xa0] ;  /* 0x0000a00001107983 */ /* 0x000ea20000300800 */
[----:B------:R-:W2:Y:S02]  /*3b1b0*/  LDL.LU R17, [R1+0xa4] ;  /* 0x0000a40001117983 */ /* 0x000ea40000300800 */
[----:B------:R-:W2:Y:S02]  /*3b1c0*/  LDL.LU R18, [R1+0xa8] ;  /* 0x0000a80001127983 */ /* 0x000ea40000300800 */
[----:B------:R-:W2:Y:S01]  /*3b1d0*/  LDL.LU R19, [R1+0xac] ;  /* 0x0000ac0001137983 */ /* 0x000ea20000300800 */
[----:B----4-:R-:W-:Y:S01]  /*3b1e0*/  STL.64 [R1+0x3b68], R10 ;  /* 0x003b680a01007387 */ /* 0x010fe20000100a00 */
[----:B------:R0:W-:Y:S03]  /*3b1f0*/  STL.64 [R1+0x3b60], R8 ;  /* 0x003b600801007387 */ /* 0x0001e60000100a00 */
[----:B0-----:R-:W4:Y:S01]  /*3b200*/  LDL.LU R8, [R1+0x180] ;  /* 0x0001800001087983 */ /* 0x001f220000300800 */
[----:B------:R-:W4:Y:S02]  /*3b210*/  LDL.LU R9, [R1+0x184] ;  /* 0x0001840001097983 */ /* 0x000f240000300800 */
[----:B------:R-:W2:Y:S02]  /*3b220*/  LDL.LU R10, [R1+0x188] ;  /* 0x00018800010a7983 */ /* 0x000ea40000300800 */
[----:B------:R-:W2:Y:S02]  /*3b230*/  LDL.LU R11, [R1+0x18c] ;  /* 0x00018c00010b7983 */ /* 0x000ea40000300800 */
[----:B--2---:R-:W-:Y:S01]  /*3b240*/  STL.64 [R1+0x3b90], R10 ;  /* 0x003b900a01007387 */ /* 0x004fe20000100a00 */
[----:B----4-:R0:W-:Y:S03]  /*3b250*/  STL.64 [R1+0x3b88], R8 ;  /* 0x003b880801007387 */ /* 0x0101e60000100a00 */
[----:B0-----:R-:W2:Y:S01]  /*3b260*/  LDL.LU R8, [R1+0x1a0] ;  /* 0x0001a00001087983 */ /* 0x001ea20000300800 */
[----:B------:R-:W2:Y:S02]  /*3b270*/  LDL.LU R9, [R1+0x1a4] ;  /* 0x0001a40001097983 */ /* 0x000ea40000300800 */
[----:B------:R-:W2:Y:S02]  /*3b280*/  LDL.LU R10, [R1+0x1a8] ;  /* 0x0001a800010a7983 */ /* 0x000ea40000300800 */
[----:B------:R-:W2:Y:S01]  /*3b290*/  LDL.LU R11, [R1+0x1ac] ;  /* 0x0001ac00010b7983 */ /* 0x000ea20000300800 */
[----:B------:R3:W-:Y:S01]  /*3b2a0*/  STL [R1+0x3b18], R15 ;  /* 0x003b180f01007387 */ /* 0x0007e20000100800 */
[----:B------:R0:W-:Y:S02]  /*3b2b0*/  STL [R1+0x3b14], R14 ;  /* 0x003b140e01007387 */ /* 0x0001e40000100800 */
[----:B------:R1:W-:Y:S02]  /*3b2c0*/  STL [R1+0x3b10], R13 ;  /* 0x003b100d01007387 */ /* 0x0003e40000100800 */
[----:B---3--:R-:W-:Y:S01]  /*3b2d0*/  IMAD.MOV.U32 R15, RZ, RZ, R12 ;  /* 0x000000ffff0f7224 */ /* 0x008fe200078e000c */
[----:B0-----:R-:W-:-:S02]  /*3b2e0*/  MOV R14, R28 ;  /* 0x0000001c000e7202 */ /* 0x001fc40000000f00 */
[----:B------:R-:W3:Y:S05]  /*3b2f0*/  LDL.LU R28, [R1+0x3bd0] ;  /* 0x003bd000011c7983 */ /* 0x000eea0000300800 */
[C---:B-1----:R-:W-:Y:S01]  /*3b300*/  HMMA.16816.F32 R12, R4.reuse, R14, R20 ;  /* 0x0000000e040c723c */ /* 0x042fe20000001814 */
[----:B------:R-:W4:Y:S11]  /*3b310*/  LDL.LU.64 R22, [R1+0x3bc8] ;  /* 0x003bc80001167983 */ /* 0x000f360000300a00 */
[----:B------:R-:W-:Y:S11]  /*3b320*/  @!UPT UIADD3 URZ, URZ, URZ, URZ ;  /* 0x0000003f3f3ff290 */ /* 0x000ff6000fffe03f */
[----:B------:R0:W-:Y:S01]  /*3b330*/  STL.64 [R1+0xf0], R12 ;  /* 0x0000f00c01007387 */ /* 0x0001e20000100a00 */
[----:B------:R1:W-:Y:S01]  /*3b340*/  STL [R1+0xf8], R14 ;  /* 0x0000f80e01007387 */ /* 0x0003e20000100800 */
[----:B0-----:R-:W-:Y:S01]  /*3b350*/  MOV R12, R15 ;  /* 0x0000000f000c7202 */ /* 0x001fe20000000f00 */
[----:B----4-:R-:W-:Y:S01]  /*3b360*/  HMMA.16816.F32 R20, R4, R22, R24 ;  /* 0x000000160414723c */ /* 0x010fe20000001818 */
[----:B------:R-:W2:Y:S11]  /*3b370*/  LDL.LU.64 R24, [R1+0x3bc0] ;  /* 0x003bc00001187983 */ /* 0x000eb60000300a00 */
[----:B------:R-:W-:Y:S11]  /*3b380*/  @!UPT UIADD3 URZ, URZ, URZ, URZ ;  /* 0x0000003f3f3ff290 */ /* 0x000ff6000fffe03f */
[----:B------:R0:W-:Y:S01]  /*3b390*/  STL [R1+0xe0], R20 ;  /* 0x0000e01401007387 */ /* 0x0001e20000100800 */
[----:B-1----:R-:W-:Y:S01]  /*3b3a0*/  IMAD.MOV.U32 R14, RZ, RZ, R22 ;  /* 0x000000ffff0e7224 */ /* 0x002fe200078e0016 */
[----:B------:R-:W-:Y:S02]  /*3b3b0*/  MOV R13, R23 ;  /* 0x00000017000d7202 */ /* 0x000fe40000000f00 */
[----:B------:R-:W-:Y:S01]  /*3b3c0*/  MOV R15, R21 ;  /* 0x00000015000f7202 */ /* 0x000fe20000000f00 */
[----:B------:R-:W4:Y:S04]  /*3b3d0*/  LDL.LU.64 R22, [R1+0x3bb8] ;  /* 0x003bb80001167983 */ /* 0x000f280000300a00 */
[----:B0-----:R-:W2:Y:S01]  /*3b3e0*/  LDL.LU.64 R20, [R1+0x3bb0] ;  /* 0x003bb00001147983 */ /* 0x001ea20000300a00 */
[----:B------:R-:W-:Y:S02]  /*3b3f0*/  STL.64 [R1+0x3b28], R14 ;  /* 0x003b280e01007387 */ /* 0x000fe40000100a00 */
[----:B------:R0:W-:Y:S02]  /*3b400*/  STL.64 [R1+0x3b20], R12 ;  /* 0x003b200c01007387 */ /* 0x0001e40000100a00 */
[----:B0-----:R-:W3:Y:S01]  /*3b410*/  LDL.LU R12, [R1+0x170] ;  /* 0x00017000010c7983 */ /* 0x001ee20000300800 */
[----:B------:R-:W3:Y:S01]  /*3b420*/  LDL.LU R13, [R1+0x174] ;  /* 0x00017400010d7983 */ /* 0x000ee20000300800 */
[----:B--2---:R-:W-:Y:S01]  /*3b430*/  MOV R14, R21 ;  /* 0x00000015000e7202 */ /* 0x004fe20000000f00 */
[----:B------:R-:W-:-:S02]  /*3b440*/  IMAD.MOV.U32 R15, RZ, RZ, R20 ;  /* 0x000000ffff0f7224 */ /* 0x000fc400078e0014 */
[----:B----4-:R-:W-:Y:S03]  /*3b450*/  HMMA.16816.F32 R20, R4, R22, R16 ;  /* 0x000000160414723c */ /* 0x010fe60000001810 */
[----:B------:R-:W-:Y:S04]  /*3b460*/  STL.64 [R1+0x3b38], R14 ;  /* 0x003b380e01007387 */ /* 0x000fe80000100a00 */
[----:B---3--:R0:W-:Y:S04]  /*3b470*/  STL.64 [R1+0x3b30], R12 ;  /* 0x003b300c01007387 */ /* 0x0081e80000100a00 */
[----:B0-----:R-:W2:Y:S01]  /*3b480*/  LDL.64 R12, [R1+0x30] ;  /* 0x00003000010c7983 */ /* 0x001ea20000100a00 */
[----:B------:R-:W3:Y:S11]  /*3b490*/  LDL.LU.64 R16, [R1+0x3ba8] ;  /* 0x003ba80001107983 */ /* 0x000ef60000300a00 */
[----:B------:R-:W-:Y:S01]  /*3b4a0*/  @!UPT UIADD3 URZ, URZ, URZ, URZ ;  /* 0x0000003f3f3ff290 */ /* 0x000fe2000fffe03f */
[----:B------:R-:W-:Y:S01]  /*3b4b0*/  IMAD.MOV.U32 R7, RZ, RZ, R22 ;  /* 0x000000ffff077224 */ /* 0x000fe200078e0016 */
[----:B------:R-:W-:Y:S02]  /*3b4c0*/  MOV R6, R23 ;  /* 0x0000001700067202 */ /* 0x000fe40000000f00 */
[----:B------:R-:W-:Y:S02]  /*3b4d0*/  MOV R19, R20 ;  /* 0x0000001400137202 */ /* 0x000fe40000000f00 */
[----:B------:R-:W-:Y:S01]  /*3b4e0*/  MOV R18, R21 ;  /* 0x0000001500127202 */ /* 0x000fe20000000f00 */
[----:B------:R-:W4:Y:S01]  /*3b4f0*/  LDL.LU.64 R22, [R1+0x3ba0] ;  /* 0x003ba00001167983 */ /* 0x000f220000300a00 */
[----:B------:R-:W4:Y:S02]  /*3b500*/  LDL.LU.64 R20, [R1+0x3b98] ;  /* 0x003b980001147983 */ /* 0x000f240000300a00 */
[----:B------:R0:W-:Y:S02]  /*3b510*/  STL.64 [R1+0x3b40], R6 ;  /* 0x003b400601007387 */ /* 0x0001e40000100a00 */
[----:B------:R-:W2:Y:S01]  /*3b520*/  LDL.LU R4, [R1+0xb0] ;  /* 0x0000b00001047983 */ /* 0x000ea20000300800 */
[----:B------:R-:W2:Y:S04]  /*3b530*/  LDL.LU R5, [R1+0xb4] ;  /* 0x0000b40001057983 */ /* 0x000ea80000300800 */
[----:B0-----:R-:W2:Y:S01]  /*3b540*/  LDL.LU R6, [R1+0xb8] ;  /* 0x0000b80001067983 */ /* 0x001ea20000300800 */
[----:B------:R-:W2:Y:S01]  /*3b550*/  LDL.LU R7, [R1+0xbc] ;  /* 0x0000bc0001077983 */ /* 0x000ea20000300800 */
[C---:B----4-:R-:W-:Y:S02]  /*3b560*/  HMMA.16816.F32 R24, R20.reuse, R24, R8 ;  /* 0x000000181418723c */ /* 0x050fe40000001808 */
[----:B------:R-:W4:Y:S01]  /*3b570*/  LDL.LU.64 R10, [R1+0x3b90] ;  /* 0x003b9000010a7983 */ /* 0x000f220000300a00 */
[----:B------:R-:W4:Y:S11]  /*3b580*/  LDL.LU.64 R8, [R1+0x3b88] ;  /* 0x003b880001087983 */ /* 0x000f360000300a00 */
[----:B------:R-:W-:Y:S09]  /*3b590*/  @!UPT UIADD3 URZ, URZ, URZ, URZ ;  /* 0x0000003f3f3ff290 */ /* 0x000ff2000fffe03f */
[----:B------:R-:W-:Y:S01]  /*3b5a0*/  STL.64 [R1+0x90], R24 ;  /* 0x0000901801007387 */ /* 0x000fe20000100a00 */
[----:B------:R0:W-:Y:S03]  /*3b5b0*/  STL.64 [R1+0x98], R26 ;  /* 0x0000981a01007387 */ /* 0x0001e60000100a00 */
[----:B0-----:R-:W2:Y:S01]  /*3b5c0*/  LDL.LU.64 R26, [R1+0x3b80] ;  /* 0x003b8000011a7983 */ /* 0x001ea20000300a00 */
[----:B------:R-:W2:Y:S02]  /*3b5d0*/  LDL.LU.64 R24, [R1+0x3b78] ;  /* 0x003b780001187983 */ /* 0x000ea40000300a00 */
[C---:B--2---:R-:W-:Y:S11]  /*3b5e0*/  HMMA.16816.F32 R24, R20.reuse, R12, R24 ;  /* 0x0000000c1418723c */ /* 0x044ff60000001818 */
[----:B------:R-:W-:Y:S11]  /*3b5f0*/  @!UPT UIADD3 URZ, URZ, URZ, URZ ;  /* 0x0000003f3f3ff290 */ /* 0x000ff6000fffe03f */
[----:B------:R-:W-:Y:S01]  /*3b600*/  @!UPT UIADD3 URZ, URZ, URZ, URZ ;  /* 0x0000003f3f3ff290 */ /* 0x000fe2000fffe03f */
[----:B------:R0:W-:Y:S01]  /*3b610*/  STL.64 [R1+0x80], R24 ;  /* 0x0000801801007387 */ /* 0x0001e20000100a00 */
[----:B------:R-:W-:Y:S03]  /*3b620*/  STL.64 [R1+0x88], R26 ;  /* 0x0000881a01007387 */ /* 0x000fe60000100a00 */
[----:B0-----:R-:W4:Y:S01]  /*3b630*/  LDL.LU.64 R24, [R1+0x3b70] ;  /* 0x003b700001187983 */ /* 0x001f220000300a00 */
[----:B------:R0:W-:Y:S03]  /*3b640*/  STL.64 [R1+0x3b48], R12 ;  /* 0x003b480c01007387 */ /* 0x0001e60000100a00 */
[----:B0-----:R-:W2:Y:S01]  /*3b650*/  LDL.LU.64 R12, [R1+0x40] ;  /* 0x00004000010c7983 */ /* 0x001ea20000300a00 */
[C---:B----4-:R-:W-:Y:S11]  /*3b660*/  HMMA.16816.F32 R8, R20.reuse, R24, R8 ;  /* 0x000000181408723c */ /* 0x050ff60000001808 */
[----:B------:R-:W-:Y:S11]  /*3b670*/  @!UPT UIADD3 URZ, URZ, URZ, URZ ;  /* 0x0000003f3f3ff290 */ /* 0x000ff6000fffe03f */
[----:B------:R-:W-:Y:S01]  /*3b680*/  @!UPT UIADD3 URZ, URZ, URZ, URZ ;  /* 0x0000003f3f3ff290 */ /* 0x000fe2000fffe03f */
[----:B------:R-:W-:Y:S01]  /*3b690*/  STL.64 [R1+0x70], R8 ;  /* 0x0000700801007387 */ /* 0x000fe20000100a00 */
[----:B------:R0:W-:Y:S03]  /*3b6a0*/  STL.64 [R1+0x78], R10 ;  /* 0x0000780a01007387 */ /* 0x0001e60000100a00 */
[----:B0-----:R-:W3:Y:S01]  /*3b6b0*/  LDL.LU.64 R10, [R1+0x3b68] ;  /* 0x003b6800010a7983 */ /* 0x001ee20000300a00 */
[----:B------:R-:W3:Y:S02]  /*3b6c0*/  LDL.LU.64 R8, [R1+0x3b60] ;  /* 0x003b600001087983 */ /* 0x000ee40000300a00 */
[----:B---3--:R-:W-:Y:S01]  /*3b6d0*/  HMMA.16816.F32 R20, R20, R16, R8 ;  /* 0x000000101414723c */ /* 0x008fe20000001808 */
[----:B------:R-:W3:Y:S01]  /*3b6e0*/  LDL.LU.64 R10, [R1+0x3b58] ;  /* 0x003b5800010a7983 */ /* 0x000ee20000300a00 */
[----:B------:R-:W3:Y:S01]  /*3b6f0*/  LDL.LU.64 R8, [R1+0x3b50] ;  /* 0x003b500001087983 */ /* 0x000ee20000300a00 */
[----:B--2---:R-:W-:Y:S01]  /*3b700*/  MOV R27, R12 ;  /* 0x0000000c001b7202 */ /* 0x004fe20000000f00 */
[----:B------:R-:W-:Y:S11]  /*3b710*/  IMAD.MOV.U32 R26, RZ, RZ, R13 ;  /* 0x000000ffff1a7224 */ /* 0x000ff600078e000d */
[----:B------:R-:W-:Y:S08]  /*3b720*/  @!UPT UIADD3 URZ, URZ, URZ, URZ ;  /* 0x0000003f3f3ff290 */ /* 0x000ff0000fffe03f */
[----:B------:R0:W-:Y:S01]  /*3b730*/  STL.64 [R1+0x60], R20 ;  /* 0x0000601401007387 */ /* 0x0001e20000100a00 */
[----:B------:R1:W-:Y:S03]  /*3b740*/  STL.64 [R1+0x68], R22 ;  /* 0x0000681601007387 */ /* 0x0003e60000100a00 */
[----:B0-----:R-:W2:Y:S01]  /*3b750*/  LDL.LU R20, [R1+0x160] ;  /* 0x0001600001147983 */ /* 0x001ea20000300800 */
[C---:B---3--:R-:W-:Y:S03]  /*3b760*/  HMMA.16816.F32 R4, R8.reuse, R12, R4 ;  /* 0x0000000c0804723c */ /* 0x048fe60000001804 */
[----:B------:R-:W2:Y:S01]  /*3b770*/  LDL.LU.64 R12, [R1+0x3b48] ;  /* 0x003b4800010c7983 */ /* 0x000ea20000300a00 */
[----:B------:R-:W-:Y:S01]  /*3b780*/  MOV R21, R28 ;  /* 0x0000001c00157202 */ /* 0x000fe20000000f00 */
[----:B-1----:R-:W-:Y:S01]  /*3b790*/  IMAD.MOV.U32 R22, RZ, RZ, R2 ;  /* 0x000000ffff167224 */ /* 0x002fe200078e0002 */
[----:B------:R-:W-:Y:S11]  /*3b7a0*/  MOV R23, R0 ;  /* 0x0000000000177202 */ /* 0x000ff60000000f00 */
[----:B------:R-:W-:Y:S06]  /*3b7b0*/  @!UPT UIADD3 URZ, URZ, URZ, URZ ;  /* 0x0000003f3f3ff290 */ /* 0x000fec000fffe03f */
[----:B------:R0:W-:Y:S01]  /*3b7c0*/  STL [R1+0x50], R4 ;  /* 0x0000500401007387 */ /* 0x0001e20000100800 */
[----:B------:R-:W-:Y:S01]  /*3b7d0*/  MOV R2, R6 ;  /* 0x0000000600027202 */ /* 0x000fe20000000f00 */
[----:B------:R-:W-:Y:S01]  /*3b7e0*/  IMAD.MOV.U32 R0, RZ, RZ, R7 ;  /* 0x000000ffff007224 */ /* 0x000fe200078e0007 */
[----:B------:R-:W-:Y:S01]  /*3b7f0*/  MOV R3, R5 ;  /* 0x0000000500037202 */ /* 0x000fe20000000f00 */
[----:B------:R-:W3:Y:S01]  /*3b800*/  LDL.LU.64 R6, [R1+0x3b40] ;  /* 0x003b400001067983 */ /* 0x000ee20000300a00 */
[----:B------:R-:W4:Y:S01]  /*3b810*/  LDL.LU.64 R14, [R1+0x3b38] ;  /* 0x003b3800010e7983 */ /* 0x000f220000300a00 */
[C---:B--2---:R-:W-:Y:S01]  /*3b820*/  HMMA.16816.F32 R20, R8.reuse, R12, R20 ;  /* 0x0000000c0814723c */ /* 0x044fe20000001814 */
[----:B------:R-:W-:Y:S02]  /*3b830*/  MOV R5, R12 ;  /* 0x0000000c00057202 */ /* 0x000fe40000000f00 */
[----:B0-----:R-:W-:Y:S02]  /*3b840*/  MOV R4, R13 ;  /* 0x0000000d00047202 */ /* 0x001fe40000000f00 */
[----:B------:R-:W4:Y:S01]  /*3b850*/  LDL.LU.64 R12, [R1+0x3b30] ;  /* 0x003b3000010c7983 */ /* 0x000f220000300a00 */
[----:B------:R-:W-:Y:S01]  /*3b860*/  MOV R29, R24 ;  /* 0x00000018001d7202 */ /* 0x000fe20000000f00 */
[----:B------:R-:W-:Y:S11]  /*3b870*/  IMAD.MOV.U32 R28, RZ, RZ, R25 ;  /* 0x000000ffff1c7224 */ /* 0x000ff600078e0019 */
[----:B------:R-:W-:Y:S05]  /*3b880*/  @!UPT UIADD3 URZ, URZ, URZ, URZ ;  /* 0x0000003f3f3ff290 */ /* 0x000fea000fffe03f */
[----:B------:R0:W-:Y:S01]  /*3b890*/  STL.64 [R1+0x3a28], R22 ;  /* 0x003a281601007387 */ /* 0x0001e20000100a00 */
[----:B------:R1:W-:Y:S03]  /*3b8a0*/  STL.64 [R1+0x3a20], R20 ;  /* 0x003a201401007387 */ /* 0x0003e60000100a00 */
[----:B0-----:R-:W2:Y:S01]  /*3b8b0*/  LDL R22, [R1+0x48] ;  /* 0x0000480001167983 */ /* 0x001ea20000100800 */
[----:B-1----:R-:W-:Y:S01]  /*3b8c0*/  IMAD.MOV.U32 R20, RZ, RZ, R27 ;  /* 0x000000ffff147224 */ /* 0x002fe200078e001b */
[----:B------:R-:W-:Y:S02]  /*3b8d0*/  MOV R21, R26 ;  /* 0x0000001a00157202 */ /* 0x000fe40000000f00 */
[----:B------:R-:W2:Y:S01]  /*3b8e0*/  LDL R23, [R1+0x4c] ;  /* 0x00004c0001177983 */ /* 0x000ea20000100800 */
[C---:B----4-:R-:W-:Y:S11]  /*3b8f0*/  HMMA.16816.F32 R12, R8.reuse, R24, R12 ;  /* 0x00000018080c723c */ /* 0x050ff6000000180c */
[----:B------:R-:W-:Y:S11]  /*3b900*/  @!UPT UIADD3 URZ, URZ, URZ, URZ ;  /* 0x0000003f3f3ff290 */ /* 0x000ff6000fffe03f */
[----:B------:R-:W-:Y:S02]  /*3b910*/  @!UPT UIADD3 URZ, URZ, URZ, URZ ;  /* 0x0000003f3f3ff290 */ /* 0x000fe4000fffe03f */
[----:B------:R-:W-:Y:S01]  /*3b920*/  IMAD.MOV.U32 R26, RZ, RZ, R14 ;  /* 0x000000ffff1a7224 */ /* 0x000fe200078e000e */
[----:B------:R-:W-:Y:S02]  /*3b930*/  MOV R27, R15 ;  /* 0x0000000f001b7202 */ /* 0x000fe40000000f00 */
[----:B------:R-:W-:Y:S02]  /*3b940*/  MOV R24, R12 ;  /* 0x0000000c00187202 */ /* 0x000fe40000000f00 */
[----:B------:R-:W-:Y:S01]  /*3b950*/  MOV R25, R13 ;  /* 0x0000000d00197202 */ /* 0x000fe20000000f00 */
[----:B------:R-:W4:Y:S01]  /*3b960*/  LDL.LU.64 R14, [R1+0x3b28] ;  /* 0x003b2800010e7983 */ /* 0x000f220000300a00 */
[----:B------:R-:W2:Y:S02]  /*3b970*/  LDL.LU.64 R12, [R1+0x3b20] ;  /* 0x003b2000010c7983 */ /* 0x000ea40000300a00 */
[----:B------:R-:W-:Y:S01]  /*3b980*/  STL.64 [R1+0x3a80], R26 ;  /* 0x003a801a01007387 */ /* 0x000fe20000100a00 */
[----:B------:R0:W-:Y:S04]  /*3b990*/  STL.64 [R1+0x3a78], R24 ;  /* 0x003a781801007387 */ /* 0x0001e80000100a00 */
[----:B0-----:R-:W2:Y:S01]  /*3b9a0*/  LDL.LU R24, [R1+0x150] ;  /* 0x0001500001187983 */ /* 0x001ea20000300800 */
[----:B------:R-:W2:Y:S02]  /*3b9b0*/  LDL.LU R25, [R1+0x154] ;  /* 0x0001540001197983 */ /* 0x000ea40000300800 */
[----:B------:R-:W2:Y:S02]  /*3b9c0*/  LDL.LU R26, [R1+0x158] ;  /* 0x00015800011a7983 */ /* 0x000ea40000300800 */
[----:B------:R-:W2:Y:S01]  /*3b9d0*/  LDL.LU R27, [R1+0x15c] ;  /* 0x00015c00011b7983 */ /* 0x000ea20000300800 */
[----:B------:R0:W-:Y:S01]  /*3b9e0*/  STL.64 [R1+0x3ad0], R16 ;  /* 0x003ad01001007387 */ /* 0x0001e20000100a00 */
[----:B--2---:R-:W-:Y:S03]  /*3b9f0*/  HMMA.16816.F32 R8, R8, R16, R24 ;  /* 0x000000100808723c */ /* 0x004fe60000001818 */
[----:B0-----:R-:W2:Y:S01]  /*3ba00*/  LDL.LU R16, [R1+0x120] ;  /* 0x0001200001107983 */ /* 0x001ea20000300800 */
[----:B------:R-:W2:Y:S03]  /*3ba10*/  LDL.LU R17, [R1+0x124] ;  /* 0x0001240001117983 */ /* 0x000ea60000300800 */
[----:B------:R-:W-:Y:S01]  /*3ba20*/  IMAD.MOV.U32 R25, RZ, RZ, R18 ;  /* 0x000000ffff197224 */ /* 0x000fe200078e0012 */
[----:B------:R-:W-:Y:S01]  /*3ba30*/  MOV R24, R19 ;  /* 0x0000001300187202 */ /* 0x000fe20000000f00 */
[----:B------:R-:W2:Y:S01]  /*3ba40*/  LDL.LU R18, [R1+0x128] ;  /* 0x0001280001127983 */ /* 0x000ea20000300800 */
[----:B------:R-:W2:Y:S01]  /*3ba50*/  LDL.LU R19, [R1+0x12c] ;  /* 0x00012c0001137983 */ /* 0x000ea20000300800 */
[----:B---3--:R-:W-:-:S02]  /*3ba60*/  MOV R26, R7 ;  /* 0x00000007001a7202 */ /* 0x008fc40000000f00 */
[----:B--2---:R-:W-:Y:S01]  /*3ba70*/  STL.64 [R1+0x3ae0], R18 ;  /* 0x003ae01201007387 */ /* 0x004fe20000100a00 */
[----:B------:R0:W-:Y:S02]  /*3ba80*/  STL.64 [R1+0x3ad8], R16 ;  /* 0x003ad81001007387 */ /* 0x0001e40000100a00 */
[----:B0-----:R-:W-:Y:S01]  /*3ba90*/  IMAD.MOV.U32 R16, RZ, RZ, R5 ;  /* 0x000000ffff107224 */ /* 0x001fe200078e0005 */
[----:B------:R-:W-:-:S05]  /*3baa0*/  MOV R17, R4 ;  /* 0x0000000400117202 */ /* 0x000fca0000000f00 */
[----:B------:R-:W-:Y:S01]  /*3bab0*/  STL.64 [R1+0x3af8], R16 ;  /* 0x003af81001007387 */ /* 0x000fe20000100a00 */
[----:B------:R-:W2:Y:S01]  /*3bac0*/  LDL R7, [R1+0x1ef8] ;  /* 0x001ef80001077983 */ /* 0x000ea20000100800 */
[----:B------:R-:W-:Y:S02]  /*3bad0*/  MOV R27, R6 ;  /* 0x00000006001b7202 */ /* 0x000fe40000000f00 */
[----:B--2---:R0:W-:Y:S01]  /*3bae0*/  STL [R1+0x3ac8], R7 ;  /* 0x003ac80701007387 */ /* 0x0041e20000100800 */
[----:B------:R-:W2:Y:S02]  /*3baf0*/  LDL.LU R4, [R1+0x110] ;  /* 0x0001100001047983 */ /* 0x000ea40000300800 */
[----:B------:R-:W2:Y:S02]  /*3bb00*/  LDL.LU R5, [R1+0x114] ;  /* 0x0001140001057983 */ /* 0x000ea40000300800 */
[----:B------:R-:W3:Y:S01]  /*3bb10*/  LDL.LU R6, [R1+0x118] ;  /* 0x0001180001067983 */ /* 0x000ee20000300800 */
[----:B0-----:R-:W3:Y:S01]  /*3bb20*/  LDL.LU R7, [R1+0x11c] ;  /* 0x00011c0001077983 */ /* 0x001ee20000300800 */
[----:B------:R-:W2:Y:S02]  /*3bb30*/  LDL.LU R16, [R1+0x140] ;  /* 0x0001400001107983 */ /* 0x000ea40000300800 */
[----:B------:R-:W4:Y:S02]  /*3bb40*/  LDL.LU R17, [R1+0x144] ;  /* 0x0001440001117983 */ /* 0x000f240000300800 */
[----:B------:R-:W4:Y:S01]  /*3bb50*/  LDL.LU R18, [R1+0x148] ;  /* 0x0001480001127983 */ /* 0x000f220000300800 */
[----:B------:R-:W4:Y:S04]  /*3bb60*/  LDL.LU R19, [R1+0x14c] ;  /* 0x00014c0001137983 */ /* 0x000f280000300800 */
[----:B---3--:R-:W-:Y:S01]  /*3bb70*/  STL.64 [R1+0x3af0], R6 ;  /* 0x003af00601007387 */ /* 0x008fe20000100a00 */
[----:B--2---:R0:W-:Y:S03]  /*3bb80*/  STL.64 [R1+0x3ae8], R4 ;  /* 0x003ae80401007387 */ /* 0x0041e60000100a00 */
[----:B0-----:R-:W2:Y:S01]  /*3bb90*/  LDL.LU R4, [R1+0x130] ;  /* 0x0001300001047983 */ /* 0x001ea20000300800 */
[----:B------:R-:W2:Y:S02]  /*3bba0*/  LDL.LU R5, [R1+0x134] ;  /* 0x0001340001057983 */ /* 0x000ea40000300800 */
[----:B------:R-:W2:Y:S02]  /*3bbb0*/  LDL.LU R6, [R1+0x138] ;  /* 0x0001380001067983 */ /* 0x000ea40000300800 */
[----:B------:R-:W2:Y:S01]  /*3bbc0*/  LDL.LU R7, [R1+0x13c] ;  /* 0x00013c0001077983 */ /* 0x000ea20000300800 */
[----:B------:R-:W-:Y:S01]  /*3bbd0*/  STL.64 [R1+0x3a90], R26 ;  /* 0x003a901a01007387 */ /* 0x000fe20000100a00 */
[----:B------:R0:W-:Y:S03]  /*3bbe0*/  STL.64 [R1+0x3a88], R24 ;  /* 0x003a881801007387 */ /* 0x0001e60000100a00 */
[----:B0-----:R-:W3:Y:S01]  /*3bbf0*/  LDL.LU R24, [R1+0xe0] ;  /* 0x0000e00001187983 */ /* 0x001ee20000300800 */
[----:B----4-:R-:W-:Y:S01]  /*3bc00*/  IMAD.MOV.U32 R26, RZ, RZ, R14 ;  /* 0x000000ffff1a7224 */ /* 0x010fe200078e000e */
[----:B------:R-:W-:-:S02]  /*3bc10*/  MOV R27, R13 ;  /* 0x0000000d001b7202 */ /* 0x000fc40000000f00 */
[----:B------:R-:W-:Y:S02]  /*3bc20*/  MOV R25, R15 ;  /* 0x0000000f00197202 */ /* 0x000fe40000000f00 */
[----:B------:R-:W4:Y:S01]  /*3bc30*/  LDL.LU R15, [R1+0x3b18] ;  /* 0x003b1800010f7983 */ /* 0x000f220000300800 */
[----:B------:R-:W2:Y:S02]  /*3bc40*/  LDL.LU R14, [R1+0x3b14] ;  /* 0x003b1400010e7983 */ /* 0x000ea40000300800 */
[----:B------:R-:W2:Y:S02]  /*3bc50*/  LDL.LU R13, [R1+0x3b10] ;  /* 0x003b1000010d7983 */ /* 0x000ea40000300800 */
[----:B------:R-:W-:Y:S01]  /*3bc60*/  STL.64 [R1+0x3aa0], R26 ;  /* 0x003aa01a01007387 */ /* 0x000fe20000100a00 */
[----:B---3--:R0:W-:Y:S04]  /*3bc70*/  STL.64 [R1+0x3a98], R24 ;  /* 0x003a981801007387 */ /* 0x0081e80000100a00 */
[----:B0-----:R-:W3:Y:S01]  /*3bc80*/  LDL.LU R24, [R1+0xf0] ;  /* 0x0000f00001187983 */ /* 0x001ee20000300800 */
[----:B------:R-:W3:Y:S02]  /*3bc90*/  LDL.LU R25, [R1+0xf4] ;  /* 0x0000f40001197983 */ /* 0x000ee40000300800 */
[----:B------:R-:W2:Y:S01]  /*3bca0*/  LDL.LU R26, [R1+0xf8] ;  /* 0x0000f800011a7983 */ /* 0x000ea20000300800 */
[----:B------:R-:W-:-:S02]  /*3bcb0*/  MOV R27, R12 ;  /* 0x0000000c001b7202 */ /* 0x000fc40000000f00 */
[----:B------:R-:W4:Y:S04]  /*3bcc0*/  LDL.LU R12, [R1+0x3b0c] ;  /* 0x003b0c00010c7983 */ /* 0x000f280000300800 */
[----:B--2---:R-:W-:Y:S01]  /*3bcd0*/  STL.64 [R1+0x3ab0], R26 ;  /* 0x003ab01a01007387 */ /* 0x004fe20000100a00 */
[----:B---3--:R0:W-:Y:S02]  /*3bce0*/  STL.64 [R1+0x3aa8], R24 ;  /* 0x003aa81801007387 */ /* 0x0081e40000100a00 */
[----:B0-----:R-:W-:Y:S01]  /*3bcf0*/  IMAD.MOV.U32 R24, RZ, RZ, R13 ;  /* 0x000000ffff187224 */ /* 0x001fe200078e000d */
[----:B------:R-:W-:Y:S01]  /*3bd00*/  MOV R25, R14 ;  /* 0x0000000e00197202 */ /* 0x000fe20000000f00 */
[----:B------:R-:W2:Y:S01]  /*3bd10*/  LDL.LU R13, [R1+0x3b08] ;  /* 0x003b0800010d7983 */ /* 0x000ea20000300800 */
[----:B------:R-:W2:Y:S01]  /*3bd20*/  LDL.LU R14, [R1+0x3b04] ;  /* 0x003b0400010e7983 */ /* 0x000ea20000300800 */
[----:B----4-:R-:W-:-:S02]  /*3bd30*/  MOV R26, R15 ;  /* 0x0000000f001a7202 */ /* 0x010fc40000000f00 */
[----:B------:R-:W2:Y:S01]  /*3bd40*/  LDL.LU R15, [R1+0x3b00] ;  /* 0x003b0000010f7983 */ /* 0x000ea20000300800 */
[----:B------:R-:W3:Y:S02]  /*3bd50*/  LDL.LU R27, [R1+0x10c] ;  /* 0x00010c00011b7983 */ /* 0x000ee40000300800 */
[----:B------:R0:W-:Y:S02]  /*3bd60*/  STL.64 [R1+0x3a08], R10 ;  /* 0x003a080a01007387 */ /* 0x0001e40000100a00 */
[----:B------:R1:W-:Y:S01]  /*3bd70*/  STL.64 [R1+0x3a00], R8 ;  /* 0x003a000801007387 */ /* 0x0003e20000100a00 */
[----:B0-----:R-:W4:Y:S01]  /*3bd80*/  LDL R10, [R1+0x28] ;  /* 0x00002800010a7983 */ /* 0x001f220000100800 */
[----:B-1----:R-:W-:-:S03]  /*3bd90*/  MOV R9, R28 ;  /* 0x0000001c00097202 */ /* 0x002fc60000000f00 */
[----:B------:R-:W4:Y:S01]  /*3bda0*/  LDL R11, [R1+0x2c] ;  /* 0x00002c00010b7983 */ /* 0x000f220000100800 */
[----:B------:R-:W3:Y:S01]  /*3bdb0*/  LDL R28, [R1+0x854] ;  /* 0x00085400011c7983 */ /* 0x000ee20000100800 */
[C---:B--2---:R-:W-:Y:S11]  /*3bdc0*/  HMMA.16816.F32 R16, R12.reuse, R20, R16 ;  /* 0x000000140c10723c */ /* 0x044ff60000001810 */
[----:B------:R-:W-:Y:S11]  /*3bdd0*/  @!UPT UIADD3 URZ, URZ, URZ, URZ ;  /* 0x0000003f3f3ff290 */ /* 0x000ff6000fffe03f */
[----:B------:R-:W-:Y:S01]  /*3bde0*/  @!UPT UIADD3 URZ, URZ, URZ, URZ ;  /* 0x0000003f3f3ff290 */ /* 0x000fe2000fffe03f */
[----:B------:R0:W-:Y:S01]  /*3bdf0*/  STL.64 [R1+0xd0], R16 ;  /* 0x0000d01001007387 */ /* 0x0001e20000100a00 */
[----:B------:R1:W-:Y:S03]  /*3be00*/  STL.64 [R1+0xd8], R18 ;  /* 0x0000d81201007387 */ /* 0x0003e60000100a00 */
[----:B0-----:R-:W1:Y:S01]  /*3be10*/  LDL.LU.64 R16, [R1+0x3af8] ;  /* 0x003af80001107983 */ /* 0x001e620000300a00 */
[----:B------:R-:W-:Y:S01]  /*3be20*/  IMAD.MOV.U32 R8, RZ, RZ, R29 ;  /* 0x000000ffff087224 */ /* 0x000fe200078e001d */
[C---:B-1----:R-:W-:Y:S02]  /*3be30*/  HMMA.16816.F32 R16, R12.reuse, R16, R4 ;  /* 0x000000100c10723c */ /* 0x042fe40000001804 */
[----:B------:R-:W2:Y:S01]  /*3be40*/  LDL.LU.64 R6, [R1+0x3af0] ;  /* 0x003af00001067983 */ /* 0x000ea20000300a00 */
[----:B------:R-:W2:Y:S11]  /*3be50*/  LDL.LU.64 R4, [R1+0x3ae8] ;  /* 0x003ae80001047983 */ /* 0x000eb60000300a00 */
[----:B------:R-:W-:Y:S09]  /*3be60*/  @!UPT UIADD3 URZ, URZ, URZ, URZ ;  /* 0x0000003f3f3ff290 */ /* 0x000ff2000fffe03f */
[----:B------:R-:W-:Y:S01]  /*3be70*/  STL.64 [R1+0x1c0], R16 ;  /* 0x0001c01001007387 */ /* 0x000fe20000100a00 */
[----:B------:R0:W-:Y:S01]  /*3be80*/  STL [R1+0x1c8], R18 ;  /* 0x0001c81201007387 */ /* 0x0001e20000100800 */
[----:B------:R-:W-:Y:S02]  /*3be90*/  MOV R29, R19 ;  /* 0x00000013001d7202 */ /* 0x000fe40000000f00 */
[----:B0-----:R-:W2:Y:S01]  /*3bea0*/  LDL.LU.64 R18, [R1+0x3ae0] ;  /* 0x003ae00001127983 */ /* 0x001ea20000300a00 */
[----:B------:R-:W2:Y:S02]  /*3beb0*/  LDL.LU.64 R16, [R1+0x3ad8] ;  /* 0x003ad80001107983 */ /* 0x000ea40000300a00 */
[C---:B--2---:R-:W-:Y:S11]  /*3bec0*/  HMMA.16816.F32 R16, R12.reuse, R8, R16 ;  /* 0x000000080c10723c */ /* 0x044ff60000001810 */
[----:B------:R-:W-:Y:S11]  /*3bed0*/  @!UPT UIADD3 URZ, URZ, URZ, URZ ;  /* 0x0000003f3f3ff290 */ /* 0x000ff6000fffe03f */
[----:B------:R-:W-:Y:S01]  /*3bee0*/  @!UPT UIADD3 URZ, URZ, URZ, URZ ;  /* 0x0000003f3f3ff290 */ /* 0x000fe2000fffe03f */
[----:B------:R0:W-:Y:S01]  /*3bef0*/  STL.64 [R1+0x1d0], R16 ;  /* 0x0001d01001007387 */ /* 0x0001e20000100a00 */
[----:B------:R1:W-:Y:S03]  /*3bf00*/  STL.64 [R1+0x1d8], R18 ;  /* 0x0001d81201007387 */ /* 0x0003e60000100a00 */
[----:B0-----:R-:W2:Y:S02]  /*3bf10*/  LDL.LU.64 R16, [R1+0x3ad0] ;  /* 0x003ad00001107983 */ /* 0x001ea40000300a00 */
[----:B--2---:R-:W-:Y:S02]  /*3bf20*/  HMMA.16816.F32 R12, R12, R16, R4 ;  /* 0x000000100c0c723c */ /* 0x004fe40000001804 */
[----:B------:R-:W2:Y:S01]  /*3bf30*/  LDL.LU R7, [R1+0x3ac8] ;  /* 0x003ac80001077983 */ /* 0x000ea20000300800 */
[----:B-1----:R-:W3:Y:S02]  /*3bf40*/  LDL.LU.64 R18, [R1+0x3ac0] ;  /* 0x003ac00001127983 */ /* 0x002ee40000300a00 */
[----:B------:R-:W3:Y:S11]  /*3bf50*/  LDL.LU.64 R16, [R1+0x3ab8] ;  /* 0x003ab80001107983 */ /* 0x000ef60000300a00 */
[----:B------:R-:W-:Y:S07]  /*3bf60*/  @!UPT UIADD3 URZ, URZ, URZ, URZ ;  /* 0x0000003f3f3ff290 */ /* 0x000fee000fffe03f */
[----:B------:R0:W-:Y:S01]  /*3bf70*/  STL.64 [R1+0x1b0], R12 ;  /* 0x0001b00c01007387 */ /* 0x0001e20000100a00 */
[----:B------:R1:W-:Y:S03]  /*3bf80*/  STL.64 [R1+0x1b8], R14 ;  /* 0x0001b80e01007387 */ /* 0x0003e60000100a00 */
[----:B0-----:R-:W4:Y:S01]  /*3bf90*/  LDL.LU.64 R12, [R1+0x30] ;  /* 0x00003000010c7983 */ /* 0x001f220000300a00 */
[----:B-1----:R-:W4:Y:S03]  /*3bfa0*/  LDL.LU.64 R14, [R1+0x38] ;  /* 0x00003800010e7983 */ /* 0x002f260000300a00 */
[----:B--2---:R-:W0:Y:S01]  /*3bfb0*/  LDSM.16.MT88.4 R4, [R7+0x2b800] ;  /* 0x02b800000704783b */ /* 0x004e220000004200 */
[C---:B---3--:R-:W-:Y:S03]  /*3bfc0*/  HMMA.16816.F32 R24, R16.reuse, R20, R24 ;  /* 0x000000141018723c */ /* 0x048fe60000001818 */
[----:B0-----:R-:W-:Y:S01]  /*3bfd0*/  STL.64 [R1+0x39f0], R6 ;  /* 0x0039f00601007387 */ /* 0x001fe20000100a00 */
[----:B------:R0:W-:Y:S03]  /*3bfe0*/  STL.64 [R1+0x39e8], R4 ;  /* 0x0039e80401007387 */ /* 0x0001e60000100a00 */
[----:B0-----:R-:W2:Y:S01]  /*3bff0*/  LDL.LU.64 R4, [R1+0x10] ;  /* 0x0000100001047983 */ /* 0x001ea20000300a00 */
[----:B------:R-:W3:Y:S11]  /*3c000*/  LDL.LU.64 R6, [R1+0x18] ;  /* 0x0000180001067983 */ /* 0x000ef60000300a00 */
[----:B------:R-:W-:Y:S04]  /*3c010*/  @!UPT UIADD3 URZ, URZ, URZ, URZ ;  /* 0x0000003f3f3ff290 */ /* 0x000fe8000fffe03f */
[----:B------:R-:W-:Y:S02]  /*3c020*/  STL.64 [R1+0x1a0], R24 ;  /* 0x0001a01801007387 */ /* 0x000fe40000100a00 */
[----:B------:R0:W-:Y:S02]  /*3c030*/  STL.64 [R1+0x1a8], R26 ;  /* 0x0001a81a01007387 */ /* 0x0001e40000100a00 */
        /* <DEDUP_REMOVED lines=9> */
[----:B------:R0:W-:Y:S02]  /*3c0d0*/  STL.64 [R1+0x3a60], R14 ;  /* 0x003a600e01007387 */ /* 0x0001e40000100a00 */
[----:B------:R-:W2:Y:S01]  /*3c0e0*/  LDL.LU R12, [R1+0x90] ;  /* 0x00009000010c7983 */ /* 0x000ea20000300800 */
[----:B------:R-:W2:Y:S04]  /*3c0f0*/  LDL.LU R13, [R1+0x94] ;  /* 0x00009400010d7983 */ /* 0x000ea80000300800 */
[----:B0-----:R-:W2:Y:S01]  /*3c100*/  LDL.LU R14, [R1+0x98] ;  /* 0x00009800010e7983 */ /* 0x001ea20000300800 */
[----:B------:R-:W2:Y:S01]  /*3c110*/  LDL.LU R15, [R1+0x9c] ;  /* 0x00009c00010f7983 */ /* 0x000ea20000300800 */
[C---:B----4-:R-:W-:Y:S11]  /*3c120*/  HMMA.16816.F32 R24, R16.reuse, R8, R24 ;  /* 0x000000081018723c */ /* 0x050ff60000001818 */
[----:B------:R-:W-:Y:S11]  /*3c130*/  @!UPT UIADD3 URZ, URZ, URZ, URZ ;  /* 0x0000003f3f3ff290 */ /* 0x000ff6000fffe03f */
[----:B------:R-:W-:Y:S01]  /*3c140*/  @!UPT UIADD3 URZ, URZ, URZ, URZ ;  /* 0x0000003f3f3ff290 */ /* 0x000fe2000fffe03f */
[----:B------:R-:W-:Y:S01]  /*3c150*/  STL.64 [R1+0x180], R24 ;  /* 0x0001801801007387 */ /* 0x000fe20000100a00 */
[----:B------:R0:W-:Y:S03]  /*3c160*/  STL.64 [R1+0x188], R26 ;  /* 0x0001881a01007387 */ /* 0x0001e60000100a00 */
[----:B0-----:R-:W2:Y:S01]  /*3c170*/  LDL.LU.64 R26, [R1+0x3a90] ;  /* 0x003a9000011a7983 */ /* 0x001ea20000300a00 */
[----:B------:R-:W2:Y:S02]  /*3c180*/  LDL.LU.64 R24, [R1+0x3a88] ;  /* 0x003a880001187983 */ /* 0x000ea40000300a00 */
[----:B------:R0:W-:Y:S02]  /*3c190*/  STL.64 [R1+0x3a58], R10 ;  /* 0x003a580a01007387 */ /* 0x0001e40000100a00 */
[----:B------:R-:W4:Y:S01]  /*3c1a0*/  LDL.LU R8, [R1+0x80] ;  /* 0x0000800001087983 */ /* 0x000f220000300800 */
[----:B------:R-:W4:Y:S04]  /*3c1b0*/  LDL.LU R9, [R1+0x84] ;  /* 0x0000840001097983 */ /* 0x000f280000300800 */
[----:B0-----:R-:W4:Y:S01]  /*3c1c0*/  LDL.LU R10, [R1+0x88] ;  /* 0x00008800010a7983 */ /* 0x001f220000300800 */
[----:B------:R-:W4:Y:S01]  /*3c1d0*/  LDL.LU R11, [R1+0x8c] ;  /* 0x00008c00010b7983 */ /* 0x000f220000300800 */
[----:B--2---:R-:W-:Y:S02]  /*3c1e0*/  HMMA.16816.F32 R16, R16, R4, R24 ;  /* 0x000000041010723c */ /* 0x004fe40000001818 */
[----:B------:R-:W2:Y:S01]  /*3c1f0*/  LDL.LU.64 R26, [R1+0x3a80] ;  /* 0x003a8000011a7983 */ /* 0x000ea20000300a00 */
[----:B------:R-:W2:Y:S02]  /*3c200*/  LDL.LU.64 R24, [R1+0x3a78] ;  /* 0x003a780001187983 */ /* 0x000ea40000300a00 */
[----:B---3--:R0:W-:Y:S02]  /*3c210*/  STL.64 [R1+0x3a48], R6 ;  /* 0x003a480601007387 */ /* 0x0081e40000100a00 */
[----:B------:R-:W3:Y:S11]  /*3c220*/  LDL.LU R4, [R1+0x70] ;  /* 0x0000700001047983 */ /* 0x000ef60000300800 */
[----:B------:R-:W-:Y:S05]  /*3c230*/  @!UPT UIADD3 URZ, URZ, URZ, URZ ;  /* 0x0000003f3f3ff290 */ /* 0x000fea000fffe03f */
[----:B------:R2:W-:Y:S01]  /*3c240*/  STL.64 [R1+0x150], R16 ;  /* 0x0001501001007387 */ /* 0x0005e20000100a00 */
[----:B------:R1:W-:Y:S02]  /*3c250*/  STL.64 [R1+0x158], R18 ;  /* 0x0001581201007387 */ /* 0x0003e40000100a00 */
[----:B------:R-:W3:Y:S02]  /*3c260*/  LDL.LU R5, [R1+0x74] ;  /* 0x0000740001057983 */ /* 0x000ee40000300800 */
[----:B0-----:R-:W3:Y:S01]  /*3c270*/  LDL.LU R6, [R1+0x78] ;  /* 0x0000780001067983 */ /* 0x001ee20000300800 */
[----:B------:R-:W3:Y:S01]  /*3c280*/  LDL.LU R7, [R1+0x7c] ;  /* 0x00007c0001077983 */ /* 0x000ee20000300800 */
[----:B--2---:R-:W-:Y:S01]  /*3c290*/  IMAD.MOV.U32 R16, RZ, RZ, R24 ;  /* 0x000000ffff107224 */ /* 0x004fe200078e0018 */
[----:B------:R-:W-:Y:S02]  /*3c2a0*/  MOV R17, R25 ;  /* 0x0000001900117202 */ /* 0x000fe40000000f00 */
[----:B------:R-:W2:Y:S01]  /*3c2b0*/  LDL.LU R24, [R1+0x3a74] ;  /* 0x003a740001187983 */ /* 0x000ea20000300800 */
[----:B------:R-:W2:Y:S01]  /*3c2c0*/  LDL.LU R25, [R1+0x3a70] ;  /* 0x003a700001197983 */ /* 0x000ea20000300800 */
[----:B-1----:R-:W-:Y:S01]  /*3c2d0*/  MOV R18, R26 ;  /* 0x0000001a00127202 */ /* 0x002fe20000000f00 */
[----:B------:R-:W-:Y:S01]  /*3c2e0*/  IMAD.MOV.U32 R19, RZ, RZ, R27 ;  /* 0x000000ffff137224 */ /* 0x000fe200078e001b */
[----:B------:R-:W2:Y:S01]  /*3c2f0*/  LDL.LU R26, [R1+0x3a6c] ;  /* 0x003a6c00011a7983 */ /* 0x000ea20000300800 */
[----:B------:R-:W2:Y:S03]  /*3c300*/  LDL.LU R27, [R1+0x3a68] ;  /* 0x003a6800011b7983 */ /* 0x000ea60000300800 */
[----:B------:R-:W-:Y:S01]  /*3c310*/  STL.64 [R1+0x3a18], R18 ;  /* 0x003a181201007387 */ /* 0x000fe20000100a00 */
[----:B------:R0:W-:Y:S03]  /*3c320*/  STL.64 [R1+0x3a10], R16 ;  /* 0x003a101001007387 */ /* 0x0001e60000100a00 */
[----:B0-----:R-:W3:Y:S01]  /*3c330*/  LDL.LU.64 R16, [R1] ;  /* 0x0000000001107983 */ /* 0x001ee20000300a00 */
[----:B------:R-:W3:Y:S01]  /*3c340*/  LDL.LU.64 R18, [R1+0x8] ;  /* 0x0000080001127983 */ /* 0x000ee20000300a00 */
[C---:B--2---:R-:W-:Y:S02]  /*3c350*/  HMMA.16816.F32 R12, R24.reuse, R22, R12 ;  /* 0x00000016180c723c */ /* 0x044fe4000000180c */
[----:B---3--:R-:W-:Y:S01]  /*3c360*/  STL.64 [R1+0x3a40], R18 ;  /* 0x003a401201007387 */ /* 0x008fe20000100a00 */
[----:B------:R0:W-:Y:S03]  /*3c370*/  STL.64 [R1+0x3a38], R16 ;  /* 0x003a381001007387 */ /* 0x0001e60000100a00 */
[----:B0-----:R-:W2:Y:S01]  /*3c380*/  LDL.LU R16, [R1+0x60] ;  /* 0x0000600001107983 */ /* 0x001ea20000300800 */
[----:B------:R-:W2:Y:S02]  /*3c390*/  LDL.LU R17, [R1+0x64] ;  /* 0x0000640001117983 */ /* 0x000ea40000300800 */
[----:B------:R-:W2:Y:S02]  /*3c3a0*/  LDL.LU R18, [R1+0x68] ;  /* 0x0000680001127983 */ /* 0x000ea40000300800 */
[----:B------:R-:W2:Y:S11]  /*3c3b0*/  LDL.LU R19, [R1+0x6c] ;  /* 0x00006c0001137983 */ /* 0x000eb60000300800 */
[----:B------:R-:W-:Y:S01]  /*3c3c0*/  @!UPT UIADD3 URZ, URZ, URZ, URZ ;  /* 0x0000003f3f3ff290 */ /* 0x000fe2000fffe03f */
[----:B------:R-:W-:Y:S01]  /*3c3d0*/  STL.64 [R1+0x140], R12 ;  /* 0x0001400c01007387 */ /* 0x000fe20000100a00 */
[----:B------:R0:W-:Y:S03]  /*3c3e0*/  STL.64 [R1+0x148], R14 ;  /* 0x0001480e01007387 */ /* 0x0001e60000100a00 */
[----:B0-----:R-:W4:Y:S02]  /*3c3f0*/  LDL.LU.64 R14, [R1+0x3a60] ;  /* 0x003a6000010e7983 */ /* 0x001f240000300a00 */
[C---:B----4-:R-:W-:Y:S11]  /*3c400*/  HMMA.16816.F32 R8, R24.reuse, R14, R8 ;  /* 0x0000000e1808723c */ /* 0x050ff60000001808 */
[----:B------:R-:W-:Y:S11]  /*3c410*/  @!UPT UIADD3 URZ, URZ, URZ, URZ ;  /* 0x0000003f3f3ff290 */ /* 0x000ff6000fffe03f */
[----:B------:R-:W-:Y:S01]  /*3c420*/  @!UPT UIADD3 URZ, URZ, URZ, URZ ;  /* 0x0000003f3f3ff290 */ /* 0x000fe2000fffe03f */
[----:B------:R-:W-:Y:S01]  /*3c430*/  STL.64 [R1+0x130], R8 ;  /* 0x0001300801007387 */ /* 0x000fe20000100a00 */
[----:B------:R0:W-:Y:S03]  /*3c440*/  STL.64 [R1+0x138], R10 ;  /* 0x0001380a01007387 */ /* 0x0001e60000100a00 */
[----:B0-----:R-:W3:Y:S01]  /*3c450*/  LDL.LU.64 R10, [R1+0x3a58] ;  /* 0x003a5800010a7983 */ /* 0x001ee20000300a00 */
[----:B------:R-:W-:Y:S02]  /*3c460*/  STL.64 [R1+0x3a30], R14 ;  /* 0x003a300e01007387 */ /* 0x000fe40000100a00 */
[----:B------:R-:W4:Y:S01]  /*3c470*/  LDL.LU R12, [R1+0x50] ;  /* 0x00005000010c7983 */ /* 0x000f220000300800 */
[----:B------:R-:W-:Y:S02]  /*3c480*/  MOV R13, R3 ;  /* 0x00000003000d7202 */ /* 0x000fe40000000f00 */
[----:B------:R-:W2:Y:S01]  /*3c490*/  LDL.LU R3, [R1+0x3a50] ;  /* 0x003a500001037983 */ /* 0x000ea20000300800 */
[C---:B---3--:R-:W-:Y:S11]  /*3c4a0*/  HMMA.16816.F32 R4, R24.reuse, R10, R4 ;  /* 0x0000000a1804723c */ /* 0x048ff60000001804 */
[----:B------:R-:W-:Y:S11]  /*3c4b0*/  @!UPT UIADD3 URZ, URZ, URZ, URZ ;  /* 0x0000003f3f3ff290 */ /* 0x000ff6000fffe03f */
[----:B------:R-:W-:Y:S01]  /*3c4c0*/  @!UPT UIADD3 URZ, URZ, URZ, URZ ;  /* 0x0000003f3f3ff290 */ /* 0x000fe2000fffe03f */
[----:B------:R-:W-:Y:S01]  /*3c4d0*/  STL.64 [R1+0x170], R4 ;  /* 0x0001700401007387 */ /* 0x000fe20000100a00 */
[----:B------:R0:W-:Y:S03]  /*3c4e0*/  STL.64 [R1+0x178], R6 ;  /* 0x0001780601007387 */ /* 0x0001e60000100a00 */
[----:B0-----:R-:W2:Y:S01]  /*3c4f0*/  LDL.LU.64 R6, [R1+0x3a48] ;  /* 0x003a480001067983 */ /* 0x001ea20000300a00 */
[----:B------:R-:W-:Y:S01]  /*3c500*/  MOV R14, R2 ;  /* 0x00000002000e7202 */ /* 0x000fe20000000f00 */
[----:B------:R-:W-:Y:S01]  /*3c510*/  IMAD.MOV.U32 R15, RZ, RZ, R0 ;  /* 0x000000ffff0f7224 */ /* 0x000fe200078e0000 */
[----:B--2---:R-:W-:Y:S01]  /*3c520*/  HMMA.16816.F32 R24, R24, R6, R16 ;  /* 0x000000061818723c */ /* 0x004fe20000001810 */
[----:B------:R-:W4:Y:S01]  /*3c530*/  LDL.LU.64 R18, [R1+0x3a40] ;  /* 0x003a400001127983 */ /* 0x000f220000300a00 */
[----:B------:R-:W4:Y:S11]  /*3c540*/  LDL.LU.64 R16, [R1+0x3a38] ;  /* 0x003a380001107983 */ /* 0x000f360000300a00 */
[----:B------:R-:W-:Y:S10]  /*3c550*/  @!UPT UIADD3 URZ, URZ, URZ, URZ ;  /* 0x0000003f3f3ff290 */ /* 0x000ff4000fffe03f */
[----:B------:R-:W-:Y:S01]  /*3c560*/  STL.64 [R1+0x120], R24 ;  /* 0x0001201801007387 */ /* 0x000fe20000100a00 */
[----:B------:R0:W-:Y:S03]  /*3c570*/  STL.64 [R1+0x128], R26 ;  /* 0x0001281a01007387 */ /* 0x0001e60000100a00 */
[----:B0-----:R-:W2:Y:S01]  /*3c580*/  LDL R27, [R1+0x1ef4] ;  /* 0x001ef400011b7983 */ /* 0x001ea20000100800 */
[----:B----4-:R-:W-:Y:S03]  /*3c590*/  HMMA.16816.F32 R20, R16, R22, R12 ;  /* 0x000000161014723c */ /* 0x010fe6000000180c */
[----:B------:R-:W3:Y:S11]  /*3c5a0*/  LDL.LU.64 R14, [R1+0x3a30] ;  /* 0x003a3000010e7983 */ /* 0x000ef60000300a00 */
[----:B------:R-:W-:Y:S09]  /*3c5b0*/  @!UPT UIADD3 URZ, URZ, URZ, URZ ;  /* 0x0000003f3f3ff290 */ /* 0x000ff2000fffe03f */
[----:B------:R-:W-:Y:S01]  /*3c5c0*/  STL.64 [R1+0x160], R20 ;  /* 0x0001601401007387 */ /* 0x000fe20000100a00 */
[----:B------:R0:W-:Y:S03]  /*3c5d0*/  STL.64 [R1+0x168], R22 ;  /* 0x0001681601007387 */ /* 0x0001e60000100a00 */
[----:B0-----:R-:W4:Y:S01]  /*3c5e0*/  LDL.LU.64 R22, [R1+0x3a28] ;  /* 0x003a280001167983 */ /* 0x001f220000300a00 */
[----:B------:R-:W4:Y:S01]  /*3c5f0*/  LDL.LU.64 R20, [R1+0x3a20] ;  /* 0x003a200001147983 */ /* 0x000f220000300a00 */
[----:B------:R-:W-:Y:S02]  /*3c600*/  MOV R5, R16 ;  /* 0x0000001000057202 */ /* 0x000fe40000000f00 */
[----:B------:R-:W-:Y:S01]  /*3c610*/  MOV R4, R17 ;  /* 0x0000001100047202 */ /* 0x000fe20000000f00 */
[----:B------:R-:W-:Y:S01]  /*3c620*/  IMAD.MOV.U32 R2, RZ, RZ, R18 ;  /* 0x000000ffff027224 */ /* 0x000fe200078e0012 */
[----:B------:R-:W-:-:S02]  /*3c630*/  MOV R0, R19 ;  /* 0x0000001300007202 */ /* 0x000fc40000000f00 */
[----:B---3--:R-:W-:Y:S01]  /*3c640*/  MOV R25, R14 ;  /* 0x0000000e00197202 */ /* 0x008fe20000000f00 */
[----:B------:R-:W-:Y:S01]  /*3c650*/  IMAD.MOV.U32 R24, RZ, RZ, R15 ;  /* 0x000000ffff187224 */ /* 0x000fe200078e000f */
[----:B----4-:R-:W-:Y:S01]  /*3c660*/  HMMA.16816.F32 R20, R16, R14, R20 ;  /* 0x0000000e1014723c */ /* 0x010fe20000001814 */
[----:B--2---:R-:W0:Y:S04]  /*3c670*/  LDSM.16.MT88.4 R12, [R27+0x2b800] ;  /* 0x02b800001b0c783b */ /* 0x004e280000004200 */
[----:B------:R-:W-:Y:S11]  /*3c680*/  LDSM.16.M88.4 R16, [R28+0x300] ;  /* 0x000300001c10783b */ /* 0x000ff60000000200 */
[----:B------:R-:W-:Y:S07]  /*3c690*/  @!UPT UIADD3 URZ, URZ, URZ, URZ ;  /* 0x0000003f3f3ff290 */ /* 0x000fee000fffe03f */
[----:B------:R-:W-:Y:S01]  /*3c6a0*/  STL.64 [R1+0x110], R20 ;  /* 0x0001101401007387 */ /* 0x000fe20000100a00 */
[----:B------:R-:W-:Y:S02]  /*3c6b0*/  STL.64 [R1+0x118], R22 ;  /* 0x0001181601007387 */ /* 0x000fe40000100a00 */
[----:B------:R-:W1:Y:S04]  /*3c6c0*/  LDSM.16.MT88.4 R20, [R3+0x2c000] ;  /* 0x02c000000314783b */ /* 0x000e680000004200 */
[----:B------:R2:W-:Y:S01]  /*3c6d0*/  STL [R1+0x39e0], R27 ;  /* 0x0039e01b01007387 */ /* 0x0005e20000100800 */
[----:B------:R-:W-:Y:S04]  /*3c6e0*/  STL.64 [R1+0x39d8], R24 ;  /* 0x0039d81801007387 */ /* 0x000fe80000100a00 */
[----:B--2---:R-:W2:Y:S04]  /*3c6f0*/  LDL.64 R26, [R1+0x48] ;  /* 0x00004800011a7983 */ /* 0x004ea80000100a00 */
[----:B0-----:R-:W-:Y:S01]  /*3c700*/  STL [R1+0x39b4], R14 ;  /* 0x0039b40e01007387 */ /* 0x001fe20000100800 */
[----:B------:R-:W-:Y:S03]  /*3c710*/  STL [R1+0x39b0], R15 ;  /* 0x0039b00f01007387 */ /* 0x000fe60000100800 */
[----:B-1----:R-:W-:Y:S01]  /*3c720*/  STL.64 [R1+0x3970], R22 ;  /* 0x0039701601007387 */ /* 0x002fe20000100a00 */
[----:B------:R-:W-:Y:S02]  /*3c730*/  STL.64 [R1+0x3968], R20 ;  /* 0x0039681401007387 */ /* 0x000fe40000100a00 */
[----:B------:R-:W-:Y:S02]  /*3c740*/  STL [R1+0x3960], R3 ;  /* 0x0039600301007387 */ /* 0x000fe40000100800 */
[----:B------:R-:W-:Y:S01]  /*3c750*/  STL.64 [R1+0xa0], R16 ;  /* 0x0000a01001007387 */ /* 0x000fe20000100a00 */
[----:B------:R0:W-:Y:S04]  /*3c760*/  STL.64 [R1+0xa8], R18 ;  /* 0x0000a81201007387 */ /* 0x0001e80000100a00 */
[----:B0-----:R-:W3:Y:S01]  /*3c770*/  LDL.LU.64 R18, [R1+0x3a18] ;  /* 0x003a180001127983 */ /* 0x001ee20000300a00 */
[----:B------:R-:W3:Y:S01]  /*3c780*/  LDL.LU.64 R16, [R1+0x3a10] ;  /* 0x003a100001107983 */ /* 0x000ee20000300a00 */
[----:B------:R-:W-:-:S02]  /*3c790*/  MOV R20, R5 ;  /* 0x0000000500147202 */ /* 0x000fc40000000f00 */
[----:B------:R-:W-:Y:S01]  /*3c7a0*/  MOV R21, R4 ;  /* 0x0000000400157202 */ /* 0x000fe20000000f00 */
[----:B------:R-:W-:Y:S01]  /*3c7b0*/  IMAD.MOV.U32 R22, RZ, RZ, R2 ;  /* 0x000000ffff167224 */ /* 0x000fe200078e0002 */
[----:B------:R-:W-:-:S07]  /*3c7c0*/  MOV R23, R0 ;  /* 0x0000000000177202 */ /* 0x000fce0000000f00 */
[C---:B---3--:R-:W-:Y:S01]  /*3c7d0*/  HMMA.16816.F32 R8, R20.reuse, R10, R16 ;  /* 0x0000000a1408723c */ /* 0x048fe20000001810 */
[----:B------:R-:W3:Y:S11]  /*3c7e0*/  LDL R19, [R1+0x1ef8] ;  /* 0x001ef80001137983 */ /* 0x000ef60000100800 */
[----:B------:R-:W-:Y:S11]  /*3c7f0*/  @!UPT UIADD3 URZ, URZ, URZ, URZ ;  /* 0x0000003f3f3ff290 */ /* 0x000ff6000fffe03f */
[----:B------:R-:W-:Y:S01]  /*3c800*/  STL.64 [R1+0x100], R8 ;  /* 0x0001000801007387 */ /* 0x000fe20000100a00 */
[----:B------:R-:W-:Y:S02]  /*3c810*/  STL.64 [R1+0x108], R10 ;  /* 0x0001080a01007387 */ /* 0x000fe40000100a00 */
[----:B------:R-:W0:Y:S04]  /*3c820*/  LDSM.16.M88.4 R8, [R28+0x8300] ;  /* 0x008300001c08783b */ /* 0x000e280000000200 */
[----:B0-----:R-:W-:Y:S01]  /*3c830*/  IMAD.MOV.U32 R2, RZ, RZ, R10 ;  /* 0x000000ffff027224 */ /* 0x001fe200078e000a */
[----:B------:R0:W-:Y:S01]  /*3c840*/  STL.64 [R1+0x90], R8 ;  /* 0x0000900801007387 */ /* 0x0001e20000100a00 */
[----:B------:R-:W-:Y:S02]  /*3c850*/  MOV R0, R11 ;  /* 0x0000000b00007202 */ /* 0x000fe40000000f00 */
[----:B------:R-:W-:Y:S01]  /*3c860*/  MOV R3, R9 ;  /* 0x0000000900037202 */ /* 0x000fe20000000f00 */
[----:B------:R-:W4:Y:S01]  /*3c870*/  LDL.LU.64 R10, [R1+0x3a08] ;  /* 0x003a0800010a7983 */ /* 0x000f220000300a00 */
[----:B0-----:R-:W4:Y:S03]  /*3c880*/  LDL.LU.64 R8, [R1+0x3a00] ;  /* 0x003a000001087983 */ /* 0x001f260000300a00 */
[----:B------:R-:W-:Y:S02]  /*3c890*/  STL [R1+0x39d0], R3 ;  /* 0x0039d00301007387 */ /* 0x000fe40000100800 */
[----:B------:R-:W-:Y:S02]  /*3c8a0*/  STL [R1+0x3828], R0 ;  /* 0x0038280001007387 */ /* 0x000fe40000100800 */
[----:B------:R-:W-:Y:S01]  /*3c8b0*/  STL [R1+0x3824], R2 ;  /* 0x0038240201007387 */ /* 0x000fe20000100800 */
[----:B---3--:R-:W-:Y:S01]  /*3c8c0*/  LDSM.16.MT88.4 R16, [R19+0x2c000] ;  /* 0x02c000001310783b */ /* 0x008fe20000004200 */
[----:B----4-:R-:W-:Y:S07]  /*3c8d0*/  HMMA.16816.F32 R8, R20, R6, R8 ;  /* 0x000000061408723c */ /* 0x010fee0000001808 */
[----:B------:R-:W-:Y:S01]  /*3c8e0*/  MOV R21, R6 ;  /* 0x0000000600157202 */ /* 0x000fe20000000f00 */
[----:B------:R-:W-:-:S02]  /*3c8f0*/  IMAD.MOV.U32 R20, RZ, RZ, R7 ;  /* 0x000000ffff147224 */ /* 0x000fc400078e0007 */
[----:B------:R-:W0:Y:S11]  /*3c900*/  LDSM.16.M88.4 R4, [R28+0x10300] ;  /* 0x010300001c04783b */ /* 0x000e360000000200 */
[----:B------:R-:W-:Y:S02]  /*3c910*/  @!UPT UIADD3 URZ, URZ, URZ, URZ ;  /* 0x0000003f3f3ff290 */ /* 0x000fe4000fffe03f */
[----:B------:R1:W-:Y:S01]  /*3c920*/  STL.64 [R1+0xf0], R8 ;  /* 0x0000f00801007387 */ /* 0x0003e20000100a00 */
[----:B------:R3:W-:Y:S03]  /*3c930*/  STL.64 [R1+0xf8], R10 ;  /* 0x0000f80a01007387 */ /* 0x0007e60000100a00 */
[----:B-1----:R-:W4:Y:S01]  /*3c940*/  LDL.LU R8, [R1+0xd0] ;  /* 0x0000d00001087983 */ /* 0x002f220000300800 */
[----:B------:R-:W4:Y:S02]  /*3c950*/  LDL.LU R9, [R1+0xd4] ;  /* 0x0000d40001097983 */ /* 0x000f240000300800 */
[----:B---3--:R-:W4:Y:S02]  /*3c960*/  LDL.LU R10, [R1+0xd8] ;  /* 0x0000d800010a7983 */ /* 0x008f240000300800 */
[----:B------:R-:W4:Y:S01]  /*3c970*/  LDL.LU R11, [R1+0xdc] ;  /* 0x0000dc00010b7983 */ /* 0x000f220000300800 */
[----:B0-----:R-:W-:Y:S01]  /*3c980*/  STL.64 [R1+0x50], R4 ;  /* 0x0000500401007387 */ /* 0x001fe20000100a00 */
[----:B------:R-:W-:Y:S01]  /*3c990*/  MOV R14, R4 ;  /* 0x00000004000e7202 */ /* 0x000fe20000000f00 */
[----:B------:R-:W-:Y:S01]  /*3c9a0*/  STL.64 [R1+0x58], R6 ;  /* 0x0000580601007387 */ /* 0x000fe20000100a00 */
[----:B------:R-:W-:-:S02]  /*3c9b0*/  MOV R15, R5 ;  /* 0x00000005000f7202 */ /* 0x000fc40000000f00 */
[----:B------:R-:W0:Y:S04]  /*3c9c0*/  LDSM.16.M88.4 R4, [R28+0x18300] ;  /* 0x018300001c04783b */ /* 0x000e280000000200 */
[----:B------:R-:W-:Y:S01]  /*3c9d0*/  STL.64 [R1+0x39c0], R14 ;  /* 0x0039c00e01007387 */ /* 0x000fe20000100a00 */
[----:B------:R1:W-:Y:S03]  /*3c9e0*/  STL.64 [R1+0x39b8], R12 ;  /* 0x0039b80c01007387 */ /* 0x0003e60000100a00 */
[----:B-1----:R-:W3:Y:S01]  /*3c9f0*/  LDL.LU R12, [R1+0x1c0] ;  /* 0x0001c000010c7983 */ /* 0x002ee20000300800 */
[----:B------:R-:W3:Y:S02]  /*3ca00*/  LDL.LU R13, [R1+0x1c4] ;  /* 0x0001c400010d7983 */ /* 0x000ee40000300800 */
[----:B------:R-:W3:Y:S02]  /*3ca10*/  LDL.LU R14, [R1+0x1c8] ;  /* 0x0001c800010e7983 */ /* 0x000ee40000300800 */
[----:B------:R-:W-:-:S02]  /*3ca20*/  IMAD.MOV.U32 R15, RZ, RZ, R29 ;  /* 0x000000ffff0f7224 */ /* 0x000fc400078e001d */
[----:B------:R-:W3:Y:S04]  /*3ca30*/  LDL.LU R29, [R1+0x39f8] ;  /* 0x0039f800011d7983 */ /* 0x000ee80000300800 */
[----:B0-----:R-:W-:Y:S01]  /*3ca40*/  STL.64 [R1+0xc0], R4 ;  /* 0x0000c00401007387 */ /* 0x001fe20000100a00 */
[----:B------:R0:W-:Y:S03]  /*3ca50*/  STL.64 [R1+0xc8], R6 ;  /* 0x0000c80601007387 */ /* 0x0001e60000100a00 */
[----:B0-----:R-:W4:Y:S01]  /*3ca60*/  LDL.LU.64 R6, [R1+0x39f0] ;  /* 0x0039f00001067983 */ /* 0x001f220000300a00 */
[----:B------:R-:W4:Y:S01]  /*3ca70*/  LDL.LU.64 R4, [R1+0x39e8] ;  /* 0x0039e80001047983 */ /* 0x000f220000300a00 */
[----:B--2---:R-:W-:Y:S01]  /*3ca80*/  MOV R3, R27 ;  /* 0x0000001b00037202 */ /* 0x004fe20000000f00 */
[----:B----4-:R-:W-:Y:S01]  /*3ca90*/  HMMA.16816.F32 R8, R4, R26, R8 ;  /* 0x0000001a0408723c */ /* 0x010fe20000001808 */
[----:B------:R-:W2:Y:S01]  /*3caa0*/  LDL.LU R27, [R1+0x39e0] ;  /* 0x0039e000011b7983 */ /* 0x000ea20000300800 */
[----:B------:R-:W4:Y:S11]  /*3cab0*/  LDL.LU.64 R24, [R1+0x39d8] ;  /* 0x0039d80001187983 */ /* 0x000f360000300a00 */
[----:B------:R-:W-:Y:S10]  /*3cac0*/  @!UPT UIADD3 URZ, URZ, URZ, URZ ;  /* 0x0000003f3f3ff290 */ /* 0x000ff4000fffe03f */
[----:B------:R-:W-:Y:S01]  /*3cad0*/  STL [R1+0xe0], R8 ;  /* 0x0000e00801007387 */ /* 0x000fe20000100800 */
[----:B------:R-:W-:Y:S01]  /*3cae0*/  MOV R28, R9 ;  /* 0x00000009001c7202 */ /* 0x000fe20000000f00 */
[----:B------:R-:W-:Y:S01]  /*3caf0*/  IMAD.MOV.U32 R2, RZ, RZ, R10 ;  /* 0x000000ffff027224 */ /* 0x000fe200078e000a */
[----:B------:R-:W-:Y:S02]  /*3cb00*/  MOV R0, R11 ;  /* 0x0000000b00007202 */ /* 0x000fe40000000f00 */
[----:B---3--:R-:W0:Y:S04]  /*3cb10*/  LDSM.16.MT88.4 R8, [R29+0x2c000] ;  /* 0x02c000001d08783b */ /* 0x008e280000004200 */
[----:B------:R-:W-:Y:S01]  /*3cb20*/  STL [R1+0x3920], R0 ;  /* 0x0039200001007387 */ /* 0x000fe20000100800 */
[----:B------:R-:W-:Y:S02]  /*3cb30*/  STL [R1+0x391c], R2 ;  /* 0x00391c0201007387 */ /* 0x000fe40000100800 */
[----:B------:R-:W-:Y:S02]  /*3cb40*/  STL [R1+0x3918], R28 ;  /* 0x0039181c01007387 */ /* 0x000fe40000100800 */
[----:B------:R-:W-:Y:S01]  /*3cb50*/  STL [R1+0x3924], R29 ;  /* 0x0039241d01007387 */ /* 0x000fe20000100800 */
[----:B0-----:R-:W-:Y:S01]  /*3cb60*/  STL.64 [R1+0x3910], R10 ;  /* 0x0039100a01007387 */ /* 0x001fe20000100a00 */
[----:B------:R-:W-:Y:S02]  /*3cb70*/  STL.64 [R1+0x3908], R8 ;  /* 0x0039080801007387 */ /* 0x000fe40000100a00 */
[----:B------:R4:W-:Y:S02]  /*3cb80*/  STL.64 [R1+0x38d0], R18 ;  /* 0x0038d01201007387 */ /* 0x0009e40000100a00 */
[----:B------:R-:W-:Y:S01]  /*3cb90*/  STL.64 [R1+0x38c8], R16 ;  /* 0x0038c81001007387 */ /* 0x000fe20000100a00 */
[----:B----4-:R-:W-:Y:S01]  /*3cba0*/  MOV R18, R25 ;  /* 0x0000001900127202 */ /* 0x010fe20000000f00 */
[----:B------:R-:W-:-:S02]  /*3cbb0*/  IMAD.MOV.U32 R19, RZ, RZ, R24 ;  /* 0x000000ffff137224 */ /* 0x000fc400078e0018 */
[----:B--2---:R-:W0:Y:S05]  /*3cbc0*/  LDSM.16.MT88.4 R24, [R27+0x2c000] ;  /* 0x02c000001b18783b */ /* 0x004e2a0000004200 */
[----:B------:R-:W-:Y:S01]  /*3cbd0*/  HMMA.16816.F32 R12, R4, R18, R12 ;  /* 0x00000012040c723c */ /* 0x000fe2000000180c */
[----:B------:R-:W-:Y:S11]  /*3cbe0*/  STL.64 [R1+0x3998], R18 ;  /* 0x0039981201007387 */ /* 0x000ff60000100a00 */
[----:B------:R-:W-:Y:S11]  /*3cbf0*/  @!UPT UIADD3 URZ, URZ, URZ, URZ ;  /* 0x0000003f3f3ff290 */ /* 0x000ff6000fffe03f */
[----:B------:R-:W-:Y:S01]  /*3cc00*/  @!UPT UIADD3 URZ, URZ, URZ, URZ ;  /* 0x0000003f3f3ff290 */ /* 0x000fe2000fffe03f */
[----:B------:R-:W-:Y:S01]  /*3cc10*/  MOV R8, R15 ;  /* 0x0000000f00087202 */ /* 0x000fe20000000f00 */
[----:B------:R-:W-:Y:S01]  /*3cc20*/  IMAD.MOV.U32 R9, RZ, RZ, R14 ;  /* 0x000000ffff097224 */ /* 0x000fe200078e000e */
[----:B------:R-:W-:Y:S02]  /*3cc30*/  MOV R10, R13 ;  /* 0x0000000d000a7202 */ /* 0x000fe40000000f00 */
[----:B------:R-:W-:Y:S01]  /*3cc40*/  MOV R11, R12 ;  /* 0x0000000c000b7202 */ /* 0x000fe20000000f00 */
[----:B------:R-:W-:Y:S01]  /*3cc50*/  STL [R1+0x3934], R8 ;  /* 0x0039340801007387 */ /* 0x000fe20000100800 */
[----:B------:R-:W-:Y:S02]  /*3cc60*/  STL [R1+0x3930], R9 ;  /* 0x0039300901007387 */ /* 0x000fe40000100800 */
[----:B------:R-:W-:Y:S02]  /*3cc70*/  STL [R1+0x392c], R10 ;  /* 0x00392c0a01007387 */ /* 0x000fe40000100800 */
[----:B------:R-:W-:Y:S01]  /*3cc80*/  STL [R1+0x3928], R11 ;  /* 0x0039280b01007387 */ /* 0x000fe20000100800 */
[----:B0-----:R-:W-:Y:S01]  /*3cc90*/  STL [R1+0x386c], R24 ;  /* 0x00386c1801007387 */ /* 0x001fe20000100800 */
[----:B------:R-:W-:Y:S02]  /*3cca0*/  STL [R1+0x3868], R25 ;  /* 0x0038681901007387 */ /* 0x000fe40000100800 */
[----:B------:R0:W-:Y:S02]  /*3ccb0*/  STL [R1+0x3864], R26 ;  /* 0x0038641a01007387 */ /* 0x0001e40000100800 */
[----:B------:R1:W-:Y:S01]  /*3ccc0*/  STL [R1+0x3860], R27 ;  /* 0x0038601b01007387 */ /* 0x0003e20000100800 */
[----:B------:R-:W2:Y:S01]  /*3ccd0*/  LDL.LU R12, [R1+0x1d0] ;  /* 0x0001d000010c7983 */ /* 0x000ea20000300800 */
[----:B------:R-:W2:Y:S02]  /*3cce0*/  LDL.LU R13, [R1+0x1d4] ;  /* 0x0001d400010d7983 */ /* 0x000ea40000300800 */
[----:B------:R-:W2:Y:S02]  /*3ccf0*/  LDL.LU R14, [R1+0x1d8] ;  /* 0x0001d800010e7983 */ /* 0x000ea40000300800 */
[----:B------:R-:W2:Y:S01]  /*3cd00*/  LDL.LU R15, [R1+0x1dc] ;  /* 0x0001dc00010f7983 */ /* 0x000ea20000300800 */
[----:B0-----:R-:W-:Y:S01]  /*3cd10*/  MOV R26, R21 ;  /* 0x00000015001a7202 */ /* 0x001fe20000000f00 */
[----:B-1----:R-:W-:-:S05]  /*3cd20*/  IMAD.MOV.U32 R27, RZ, RZ, R20 ;  /* 0x000000ffff1b7224 */ /* 0x002fca00078e0014 */
[----:B------:R0:W-:Y:S04]  /*3cd30*/  STL.64 [R1+0x39c8], R26 ;  /* 0x0039c81a01007387 */ /* 0x0001e80000100a00 */
[----:B0-----:R-:W2:Y:S01]  /*3cd40*/  LDL.LU.64 R26, [R1+0x28] ;  /* 0x00002800011a7983 */ /* 0x001ea20000300a00 */
[----:B------:R-:W3:Y:S02]  /*3cd50*/  LDL.LU R8, [R1+0x1b0] ;  /* 0x0001b00001087983 */ /* 0x000ee40000300800 */
[----:B------:R-:W3:Y:S02]  /*3cd60*/  LDL.LU R9, [R1+0x1b4] ;  /* 0x0001b40001097983 */ /* 0x000ee40000300800 */
[----:B------:R-:W3:Y:S01]  /*3cd70*/  LDL.LU R10, [R1+0x1b8] ;  /* 0x0001b800010a7983 */ /* 0x000ee20000300800 */
[----:B------:R-:W3:Y:S01]  /*3cd80*/  LDL.LU R11, [R1+0x1bc] ;  /* 0x0001bc00010b7983 */ /* 0x000ee20000300800 */
[----:B------:R-:W4:Y:S02]  /*3cd90*/  LDL.LU R20, [R1+0x150] ;  /* 0x0001500001147983 */ /* 0x000f240000300800 */
[----:B------:R-:W4:Y:S02]  /*3cda0*/  LDL.LU R21, [R1+0x154] ;  /* 0x0001540001157983 */ /* 0x000f240000300800 */
[----:B------:R-:W2:Y:S01]  /*3cdb0*/  LDL.LU R22, [R1+0x158] ;  /* 0x0001580001167983 */ /* 0x000ea20000300800 */
[----:B------:R-:W2:Y:S04]  /*3cdc0*/  LDL.LU R23, [R1+0x15c] ;  /* 0x00015c0001177983 */ /* 0x000ea80000300800 */
[----:B--2---:R-:W-:Y:S01]  /*3cdd0*/  STL.64 [R1+0x3980], R22 ;  /* 0x0039801601007387 */ /* 0x004fe20000100a00 */
[----:B----4-:R0:W-:Y:S03]  /*3cde0*/  STL.64 [R1+0x3978], R20 ;  /* 0x0039781401007387 */ /* 0x0101e60000100a00 */
[----:B0-----:R-:W2:Y:S01]  /*3cdf0*/  LDL.LU R20, [R1+0x180] ;  /* 0x0001800001147983 */ /* 0x001ea20000300800 */
[----:B------:R-:W2:Y:S02]  /*3ce00*/  LDL.LU R21, [R1+0x184] ;  /* 0x0001840001157983 */ /* 0x000ea40000300800 */
[----:B------:R-:W4:Y:S02]  /*3ce10*/  LDL.LU R22, [R1+0x188] ;  /* 0x0001880001167983 */ /* 0x000f240000300800 */
[----:B------:R-:W4:Y:S01]  /*3ce20*/  LDL.LU R23, [R1+0x18c] ;  /* 0x00018c0001177983 */ /* 0x000f220000300800 */
[----:B------:R-:W2:Y:S01]  /*3ce30*/  LDL.LU R18, [R1+0x48] ;  /* 0x0000480001127983 */ /* 0x000ea20000300800 */
[----:B------:R-:W-:-:S02]  /*3ce40*/  MOV R19, R3 ;  /* 0x0000000300137202 */ /* 0x000fc40000000f00 */
[----:B------:R-:W3:Y:S01]  /*3ce50*/  LDL.LU R3, [R1+0x39d0] ;  /* 0x0039d00001037983 */ /* 0x000ee20000300800 */
[----:B----4-:R-:W-:Y:S01]  /*3ce60*/  STL.64 [R1+0x3990], R22 ;  /* 0x0039901601007387 */ /* 0x010fe20000100a00 */
[----:B--2---:R0:W-:Y:S03]  /*3ce70*/  STL.64 [R1+0x3988], R20 ;  /* 0x0039881401007387 */ /* 0x0041e60000100a00 */
[----:B0-----:R-:W2:Y:S01]  /*3ce80*/  LDL.LU R20, [R1+0x190] ;  /* 0x0001900001147983 */ /* 0x001ea20000300800 */
[----:B------:R-:W2:Y:S02]  /*3ce90*/  LDL.LU R21, [R1+0x194] ;  /* 0x0001940001157983 */ /* 0x000ea40000300800 */
[----:B------:R-:W4:Y:S02]  /*3cea0*/  LDL.LU R22, [R1+0x198] ;  /* 0x0001980001167983 */ /* 0x000f240000300800 */
[----:B------:R-:W4:Y:S01]  /*3ceb0*/  LDL.LU R23, [R1+0x19c] ;  /* 0x00019c0001177983 */ /* 0x000f220000300800 */
[----:B------:R-:W-:Y:S01]  /*3cec0*/  HMMA.16816.F32 R12, R4, R26, R12 ;  /* 0x0000001a040c723c */ /* 0x000fe2000000180c */
[----:B------:R-:W-:Y:S01]  /*3ced0*/  MOV R17, R26 ;  /* 0x0000001a00117202 */ /* 0x000fe20000000f00 */
[----:B------:R-:W-:Y:S11]  /*3cee0*/  IMAD.MOV.U32 R16, RZ, RZ, R27 ;  /* 0x000000ffff107224 */ /* 0x000ff600078e001b */
[----:B------:R-:W-:Y:S11]  /*3cef0*/  @!UPT UIADD3 URZ, URZ, URZ, URZ ;  /* 0x0000003f3f3ff290 */ /* 0x000ff6000fffe03f */
[----:B------:R-:W-:Y:S01]  /*3cf00*/  IMAD.MOV.U32 R2, RZ, RZ, R14 ;  /* 0x000000ffff027224 */ /* 0x000fe200078e000e */
[----:B------:R-:W-:Y:S01]  /*3cf10*/  MOV R28, R15 ;  /* 0x0000000f001c7202 */ /* 0x000fe20000000f00 */
[----:B----4-:R-:W-:Y:S01]  /*3cf20*/  STL.64 [R1+0x39a8], R22 ;  /* 0x0039a81601007387 */ /* 0x010fe20000100a00 */
[----:B--2---:R0:W-:Y:S03]  /*3cf30*/  STL.64 [R1+0x39a0], R20 ;  /* 0x0039a01401007387 */ /* 0x0041e60000100a00 */
[----:B0-----:R-:W2:Y:S01]  /*3cf40*/  LDL.LU R20, [R1+0x1a0] ;  /* 0x0001a00001147983 */ /* 0x001ea20000300800 */
[----:B------:R-:W2:Y:S02]  /*3cf50*/  LDL.LU R21, [R1+0x1a4] ;  /* 0x0001a40001157983 */ /* 0x000ea40000300800 */
[----:B------:R-:W2:Y:S02]  /*3cf60*/  LDL.LU R22, [R1+0x1a8] ;  /* 0x0001a80001167983 */ /* 0x000ea40000300800 */
[----:B------:R-:W2:Y:S01]  /*3cf70*/  LDL.LU R23, [R1+0x1ac] ;  /* 0x0001ac0001177983 */ /* 0x000ea20000300800 */
[----:B------:R-:W3:Y:S01]  /*3cf80*/  LDL.LU.64 R26, [R1+0x39c8] ;  /* 0x0039c800011a7983 */ /* 0x000ee20000300a00 */
[----:B------:R-:W4:Y:S01]  /*3cf90*/  LDL.LU.64 R14, [R1+0x39c0] ;  /* 0x0039c000010e7983 */ /* 0x000f220000300a00 */
[----:B------:R-:W-:-:S02]  /*3cfa0*/  MOV R29, R12 ;  /* 0x0000000c001d7202 */ /* 0x000fc40000000f00 */
[----:B------:R-:W-:Y:S02]  /*3cfb0*/  MOV R0, R13 ;  /* 0x0000000d00007202 */ /* 0x000fe40000000f00 */
[----:B------:R-:W2:Y:S01]  /*3cfc0*/  LDL.LU.64 R12, [R1+0x39b8] ;  /* 0x0039b800010c7983 */ /* 0x000ea20000300a00 */
[----:B---3--:R-:W-:Y:S11]  /*3cfd0*/  HMMA.16816.F32 R4, R4, R26, R8 ;  /* 0x0000001a0404723c */ /* 0x008ff60000001808 */
[----:B------:R-:W-:Y:S11]  /*3cfe0*/  @!UPT UIADD3 URZ, URZ, URZ, URZ ;  /* 0x0000003f3f3ff290 */ /* 0x000ff6000fffe03f */
[----:B------:R-:W-:Y:S02]  /*3cff0*/  @!UPT UIADD3 URZ, URZ, URZ, URZ ;  /* 0x0000003f3f3ff290 */ /* 0x000fe4000fffe03f */
[----:B------:R-:W-:Y:S02]  /*3d000*/  MOV R10, R6 ;  /* 0x00000006000a7202 */ /* 0x000fe40000000f00 */
[----:B------:R-:W-:Y:S02]  /*3d010*/  MOV R11, R7 ;  /* 0x00000007000b7202 */ /* 0x000fe40000000f00 */
[----:B------:R-:W-:Y:S01]  /*3d020*/  MOV R8, R4 ;  /* 0x0000000400087202 */ /* 0x000fe20000000f00 */
[----:B------:R-:W-:Y:S02]  /*3d030*/  IMAD.MOV.U32 R9, RZ, RZ, R5 ;  /* 0x000000ffff097224 */ /* 0x000fe400078e0005 */
[----:B------:R-:W-:Y:S03]  /*3d040*/  STL.64 [R1+0x3940], R10 ;  /* 0x0039400a01007387 */ /* 0x000fe60000100a00 */
[----:B------:R4:W-:Y:S02]  /*3d050*/  STL.64 [R1+0x3938], R8 ;  /* 0x0039380801007387 */ /* 0x0009e40000100a00 */
[----:B----4-:R-:W-:Y:S01]  /*3d060*/  MOV R8, R14 ;  /* 0x0000000e00087202 */ /* 0x010fe20000000f00 */
[----:B------:R-:W-:Y:S01]  /*3d070*/  IMAD.MOV.U32 R9, RZ, RZ, R15 ;  /* 0x000000ffff097224 */ /* 0x000fe200078e000f */
[----:B------:R-:W2:Y:S01]  /*3d080*/  LDL.LU R14, [R1+0x39b4] ;  /* 0x0039b400010e7983 */ /* 0x000ea20000300800 */
[----:B------:R-:W2:Y:S03]  /*3d090*/  LDL.LU R15, [R1+0x39b0] ;  /* 0x0039b000010f7983 */ /* 0x000ea60000300800 */
[----:B------:R0:W-:Y:S04]  /*3d0a0*/  STL.64 [R1+0x3948], R8 ;  /* 0x0039480801007387 */ /* 0x0001e80000100a00 */
[----:B0-----:R-:W3:Y:S01]  /*3d0b0*/  LDL.LU R8, [R1+0x130] ;  /* 0x0001300001087983 */ /* 0x001ee20000300800 */
[----:B------:R-:W3:Y:S02]  /*3d0c0*/  LDL.LU R9, [R1+0x134] ;  /* 0x0001340001097983 */ /* 0x000ee40000300800 */
[----:B------:R-:W4:Y:S02]  /*3d0d0*/  LDL.LU R10, [R1+0x138] ;  /* 0x00013800010a7983 */ /* 0x000f240000300800 */
[----:B------:R-:W4:Y:S02]  /*3d0e0*/  LDL.LU R11, [R1+0x13c] ;  /* 0x00013c00010b7983 */ /* 0x000f240000300800 */
[----:B------:R-:W-:Y:S01]  /*3d0f0*/  IMAD.MOV.U32 R6, RZ, RZ, R17 ;  /* 0x000000ffff067224 */ /* 0x000fe200078e0011 */
[----:B------:R-:W-:-:S02]  /*3d100*/  MOV R7, R16 ;  /* 0x0000001000077202 */ /* 0x000fc40000000f00 */
[C---:B--2---:R-:W-:Y:S01]  /*3d110*/  HMMA.16816.F32 R16, R12.reuse, R18, R20 ;  /* 0x000000120c10723c */ /* 0x044fe20000001814 */
[----:B----4-:R-:W-:Y:S01]  /*3d120*/  STL.64 [R1+0x3958], R10 ;  /* 0x0039580a01007387 */ /* 0x010fe20000100a00 */
[----:B---3--:R0:W-:Y:S03]  /*3d130*/  STL.64 [R1+0x3950], R8 ;  /* 0x0039500801007387 */ /* 0x0081e60000100a00 */
[----:B0-----:R-:W2:Y:S01]  /*3d140*/  LDL.LU R8, [R1+0x140] ;  /* 0x0001400001087983 */ /* 0x001ea20000300800 */
[----:B------:R-:W2:Y:S02]  /*3d150*/  LDL.LU R9, [R1+0x144] ;  /* 0x0001440001097983 */ /* 0x000ea40000300800 */
[----:B------:R-:W2:Y:S02]  /*3d160*/  LDL.LU R10, [R1+0x148] ;  /* 0x00014800010a7983 */ /* 0x000ea40000300800 */
[----:B------:R-:W2:Y:S01]  /*3d170*/  LDL.LU R11, [R1+0x14c] ;  /* 0x00014c00010b7983 */ /* 0x000ea20000300800 */
[----:B------:R-:W3:Y:S01]  /*3d180*/  LDL.LU.64 R22, [R1+0x39a8] ;  /* 0x0039a80001167983 */ /* 0x000ee20000300a00 */
[----:B------:R-:W3:Y:S11]  /*3d190*/  LDL.LU.64 R20, [R1+0x39a0] ;  /* 0x0039a00001147983 */ /* 0x000ef60000300a00 */
[----:B------:R-:W-:Y:S02]  /*3d1a0*/  STL.64 [R1+0x70], R16 ;  /* 0x0000701001007387 */ /* 0x000fe40000100a00 */
[----:B------:R0:W-:Y:S02]  /*3d1b0*/  STL.64 [R1+0x78], R18 ;  /* 0x0000781201007387 */ /* 0x0001e40000100a00 */
[----:B0-----:R-:W3:Y:S02]  /*3d1c0*/  LDL.LU.64 R18, [R1+0x3998] ;  /* 0x0039980001127983 */ /* 0x001ee40000300a00 */
[C---:B---3--:R-:W-:Y:S02]  /*3d1d0*/  HMMA.16816.F32 R16, R12.reuse, R18, R20 ;  /* 0x000000120c10723c */ /* 0x048fe40000001814 */
[----:B------:R-:W3:Y:S01]  /*3d1e0*/  LDL.LU.64 R22, [R1+0x3990] ;  /* 0x0039900001167983 */ /* 0x000ee20000300a00 */
[----:B------:R-:W3:Y:S11]  /*3d1f0*/  LDL.LU.64 R20, [R1+0x3988] ;  /* 0x0039880001147983 */ /* 0x000ef60000300a00 */
[----:B------:R-:W-:Y:S09]  /*3d200*/  @!UPT UIADD3 URZ, URZ, URZ, URZ ;  /* 0x0000003f3f3ff290 */ /* 0x000ff2000fffe03f */
[----:B------:R0:W-:Y:S01]  /*3d210*/  STL.64 [R1+0x60], R16 ;  /* 0x0000601001007387 */ /* 0x0001e20000100a00 */
[----:B------:R-:W-:Y:S03]  /*3d220*/  STL.64 [R1+0x68], R18 ;  /* 0x0000681201007387 */ /* 0x000fe60000100a00 */
[----:B0-----:R-:W4:Y:S01]  /*3d230*/  LDL.64 R16, [R1+0xc0] ;  /* 0x0000c00001107983 */ /* 0x001f220000100a00 */
[C---:B---3--:R-:W-:Y:S03]  /*3d240*/  HMMA.16816.F32 R4, R12.reuse, R6, R20 ;  /* 0x000000060c04723c */ /* 0x048fe60000001814 */
[----:B------:R-:W3:Y:S01]  /*3d250*/  LDL.LU.64 R22, [R1+0x3980] ;  /* 0x0039800001167983 */ /* 0x000ee20000300a00 */
[----:B------:R-:W3:Y:S11]  /*3d260*/  LDL.LU.64 R20, [R1+0x3978] ;  /* 0x0039780001147983 */ /* 0x000ef60000300a00 */
[----:B------:R-:W-:Y:S08]  /*3d270*/  @!UPT UIADD3 URZ, URZ, URZ, URZ ;  /* 0x0000003f3f3ff290 */ /* 0x000ff0000fffe03f */
[----:B------:R-:W-:Y:S01]  /*3d280*/  STL.64 [R1+0x3840], R6 ;  /* 0x0038400601007387 */ /* 0x000fe20000100a00 */
[----:B------:R0:W-:Y:S03]  /*3d290*/  STL.64 [R1+0x3838], R4 ;  /* 0x0038380401007387 */ /* 0x0001e60000100a00 */
[----:B0-----:R-:W2:Y:S01]  /*3d2a0*/  LDL.LU.64 R4, [R1+0xa0] ;  /* 0x0000a00001047983 */ /* 0x001ea20000300a00 */
[----:B---3--:R-:W-:Y:S03]  /*3d2b0*/  HMMA.16816.F32 R12, R12, R26, R20 ;  /* 0x0000001a0c0c723c */ /* 0x008fe60000001814 */
[----:B------:R-:W2:Y:S01]  /*3d2c0*/  LDL.LU.64 R22, [R1+0x3970] ;  /* 0x0039700001167983 */ /* 0x000ea20000300a00 */
[----:B------:R-:W2:Y:S11]  /*3d2d0*/  LDL.LU.64 R20, [R1+0x3968] ;  /* 0x0039680001147983 */ /* 0x000eb60000300a00 */
[----:B------:R-:W-:Y:S09]  /*3d2e0*/  @!UPT UIADD3 URZ, URZ, URZ, URZ ;  /* 0x0000003f3f3ff290 */ /* 0x000ff2000fffe03f */
[----:B------:R-:W-:Y:S01]  /*3d2f0*/  IMAD.MOV.U32 R26, RZ, RZ, R14 ;  /* 0x000000ffff1a7224 */ /* 0x000fe200078e000e */
[----:B------:R-:W-:Y:S02]  /*3d300*/  MOV R27, R15 ;  /* 0x0000000f001b7202 */ /* 0x000fe40000000f00 */
[----:B------:R-:W-:Y:S02]  /*3d310*/  MOV R24, R12 ;  /* 0x0000000c00187202 */ /* 0x000fe40000000f00 */
[----:B------:R-:W-:Y:S01]  /*3d320*/  MOV R25, R13 ;  /* 0x0000000d00197202 */ /* 0x000fe20000000f00 */
[----:B------:R-:W3:Y:S01]  /*3d330*/  LDL R12, [R1+0x90] ;  /* 0x00009000010c7983 */ /* 0x000ee20000100800 */
[----:B------:R-:W-:Y:S02]  /*3d340*/  MOV R13, R3 ;  /* 0x00000003000d7202 */ /* 0x000fe40000000f00 */
[----:B------:R-:W3:Y:S02]  /*3d350*/  LDL.LU R3, [R1+0x3960] ;  /* 0x0039600001037983 */ /* 0x000ee40000300800 */
[----:B------:R-:W-:Y:S01]  /*3d360*/  STL [R1+0x3874], R26 ;  /* 0x0038741a01007387 */ /* 0x000fe20000100800 */
[----:B------:R-:W-:Y:S01]  /*3d370*/  STL [R1+0x3870], R27 ;  /* 0x0038701b01007387 */ /* 0x000fe20000100800 */
[C---:B--2---:R-:W-:Y:S11]  /*3d380*/  HMMA.16816.F32 R8, R20.reuse, R4, R8 ;  /* 0x000000041408723c */ /* 0x044ff60000001808 */
[----:B------:R-:W-:Y:S11]  /*3d390*/  @!UPT UIADD3 URZ, URZ, URZ, URZ ;  /* 0x0000003f3f3ff290 */ /* 0x000ff6000fffe03f */
[----:B------:R-:W-:Y:S01]  /*3d3a0*/  @!UPT UIADD3 URZ, URZ, URZ, URZ ;  /* 0x0000003f3f3ff290 */ /* 0x000fe2000fffe03f */
[----:B------:R-:W-:Y:S01]  /*3d3b0*/  STL.64 [R1+0x30], R8 ;  /* 0x0000300801007387 */ /* 0x000fe20000100a00 */
[----:B------:R0:W-:Y:S03]  /*3d3c0*/  STL.64 [R1+0x38], R10 ;  /* 0x0000380a01007387 */ /* 0x0001e60000100a00 */
[----:B0-----:R-:W3:Y:S01]  /*3d3d0*/  LDL.LU.64 R10, [R1+0x3958] ;  /* 0x00395800010a7983 */ /* 0x001ee20000300a00 */
[----:B------:R-:W3:Y:S02]  /*3d3e0*/  LDL.LU.64 R8, [R1+0x3950] ;  /* 0x0039500001087983 */ /* 0x000ee40000300a00 */
[C---:B---3--:R-:W-:Y:S01]  /*3d3f0*/  HMMA.16816.F32 R12, R20.reuse, R12, R8 ;  /* 0x0000000c140c723c */ /* 0x048fe20000001808 */
[----:B------:R-:W2:Y:S11]  /*3d400*/  LDL.LU.64 R8, [R1+0x3948] ;  /* 0x0039480001087983 */ /* 0x000eb60000300a00 */
[----:B------:R-:W-:Y:S11]  /*3d410*/  @!UPT UIADD3 URZ, URZ, URZ, URZ ;  /* 0x0000003f3f3ff290 */ /* 0x000ff6000fffe03f */
[----:B------:R-:W-:Y:S01]  /*3d420*/  STL.64 [R1+0x28], R14 ;  /* 0x0000280e01007387 */ /* 0x000fe20000100a00 */
[----:B------:R-:W-:Y:S01]  /*3d430*/  IMAD.MOV.U32 R26, RZ, RZ, R12 ;  /* 0x000000ffff1a7224 */ /* 0x000fe200078e000c */
[----:B------:R-:W-:Y:S02]  /*3d440*/  MOV R27, R13 ;  /* 0x0000000d001b7202 */ /* 0x000fe40000000f00 */
[----:B------:R-:W0:Y:S04]  /*3d450*/  LDSM.16.MT88.4 R12, [R3+0x2c800] ;  /* 0x02c80000030c783b */ /* 0x000e280000004200 */
[----:B------:R-:W-:Y:S01]  /*3d460*/  STL.64 [R1+0x3880], R26 ;  /* 0x0038801a01007387 */ /* 0x000fe20000100a00 */
[----:B------:R1:W-:Y:S03]  /*3d470*/  STL.64 [R1+0x3878], R24 ;  /* 0x0038781801007387 */ /* 0x0003e60000100a00 */
[----:B-1----:R-:W4:Y:S01]  /*3d480*/  LDL.LU R24, [R1+0x120] ;  /* 0x0001200001187983 */ /* 0x002f220000300800 */
[----:B------:R-:W4:Y:S02]  /*3d490*/  LDL.LU R25, [R1+0x124] ;  /* 0x0001240001197983 */ /* 0x000f240000300800 */
[----:B------:R-:W4:Y:S02]  /*3d4a0*/  LDL.LU R26, [R1+0x128] ;  /* 0x00012800011a7983 */ /* 0x000f240000300800 */
[----:B------:R-:W4:Y:S01]  /*3d4b0*/  LDL.LU R27, [R1+0x12c] ;  /* 0x00012c00011b7983 */ /* 0x000f220000300800 */
[----:B------:R-:W-:Y:S04]  /*3d4c0*/  STL [R1+0x382c], R3 ;  /* 0x00382c0301007387 */ /* 0x000fe80000100800 */
[----:B0-----:R-:W-:Y:S01]  /*3d4d0*/  STL.64 [R1+0x3818], R14 ;  /* 0x0038180e01007387 */ /* 0x001fe20000100a00 */
[----:B------:R0:W-:Y:S03]  /*3d4e0*/  STL.64 [R1+0x3810], R12 ;  /* 0x0038100c01007387 */ /* 0x0001e60000100a00 */
[----:B0-----:R-:W2:Y:S01]  /*3d4f0*/  LDL.LU R12, [R1+0x170] ;  /* 0x00017000010c7983 */ /* 0x001ea20000300800 */
[----:B------:R-:W2:Y:S02]  /*3d500*/  LDL.LU R13, [R1+0x174] ;  /* 0x00017400010d7983 */ /* 0x000ea40000300800 */
[----:B------:R-:W2:Y:S02]  /*3d510*/  LDL.LU R14, [R1+0x178] ;  /* 0x00017800010e7983 */ /* 0x000ea40000300800 */
[----:B------:R-:W2:Y:S02]  /*3d520*/  LDL.LU R15, [R1+0x17c] ;  /* 0x00017c00010f7983 */ /* 0x000ea40000300800 */
[C---:B--2---:R-:W-:Y:S11]  /*3d530*/  HMMA.16816.F32 R8, R20.reuse, R8, R12 ;  /* 0x000000081408723c */ /* 0x044ff6000000180c */
[----:B------:R-:W-:Y:S11]  /*3d540*/  @!UPT UIADD3 URZ, URZ, URZ, URZ ;  /* 0x0000003f3f3ff290 */ /* 0x000ff6000fffe03f */
[----:B------:R-:W-:Y:S02]  /*3d550*/  @!UPT UIADD3 URZ, URZ, URZ, URZ ;  /* 0x0000003f3f3ff290 */ /* 0x000fe4000fffe03f */
[----:B------:R-:W-:Y:S02]  /*3d560*/  MOV R15, R8 ;  /* 0x00000008000f7202 */ /* 0x000fe40000000f00 */
[----:B------:R-:W-:Y:S01]  /*3d570*/  MOV R14, R9 ;  /* 0x00000009000e7202 */ /* 0x000fe20000000f00 */
[----:B------:R-:W-:Y:S01]  /*3d580*/  IMAD.MOV.U32 R13, RZ, RZ, R10 ;  /* 0x000000ffff0d7224 */ /* 0x000fe200078e000a */
[----:B------:R-:W-:Y:S02]  /*3d590*/  MOV R12, R11 ;  /* 0x0000000b000c7202 */ /* 0x000fe40000000f00 */
[----:B------:R-:W2:Y:S01]  /*3d5a0*/  LDL.LU.64 R10, [R1+0x3940] ;  /* 0x00394000010a7983 */ /* 0x000ea20000300a00 */
[----:B------:R-:W3:Y:S02]  /*3d5b0*/  LDL.LU.64 R8, [R1+0x3938] ;  /* 0x0039380001087983 */ /* 0x000ee40000300a00 */
[----:B------:R-:W-:Y:S02]  /*3d5c0*/  STL.64 [R1+0x3890], R14 ;  /* 0x0038900e01007387 */ /* 0x000fe40000100a00 */
[----:B------:R0:W-:Y:S02]  /*3d5d0*/  STL.64 [R1+0x3888], R12 ;  /* 0x0038880c01007387 */ /* 0x0001e40000100a00 */
[----:B0-----:R-:W2:Y:S01]  /*3d5e0*/  LDL.LU.64 R12, [R1+0x50] ;  /* 0x00005000010c7983 */ /* 0x001ea20000300a00 */
[----:B----4-:R-:W-:Y:S01]  /*3d5f0*/  HMMA.16816.F32 R20, R20, R16, R24 ;  /* 0x000000101414723c */ /* 0x010fe20000001818 */
[----:B------:R-:W-:-:S02]  /*3d600*/  MOV R6, R16 ;  /* 0x0000001000067202 */ /* 0x000fc40000000f00 */
[----:B------:R-:W-:Y:S01]  /*3d610*/  MOV R3, R17 ;  /* 0x0000001100037202 */ /* 0x000fe20000000f00 */
[----:B--2---:R-:W-:Y:S11]  /*3d620*/  STL.64 [R1+0x38e0], R12 ;  /* 0x0038e00c01007387 */ /* 0x004ff60000100a00 */
[----:B------:R-:W-:Y:S08]  /*3d630*/  @!UPT UIADD3 URZ, URZ, URZ, URZ ;  /* 0x0000003f3f3ff290 */ /* 0x000ff0000fffe03f */
[----:B------:R-:W-:Y:S02]  /*3d640*/  STL.64 [R1+0x37e8], R22 ;  /* 0x0037e81601007387 */ /* 0x000fe40000100a00 */
[----:B------:R0:W-:Y:S02]  /*3d650*/  STL.64 [R1+0x37e0], R20 ;  /* 0x0037e01401007387 */ /* 0x0001e40000100a00 */
[----:B0-----:R-:W-:Y:S01]  /*3d660*/  IMAD.MOV.U32 R20, RZ, RZ, R6 ;  /* 0x000000ffff147224 */ /* 0x001fe200078e0006 */
[----:B------:R-:W-:-:S05]  /*3d670*/  MOV R21, R3 ;  /* 0x0000000300157202 */ /* 0x000fca0000000f00 */
[----:B------:R-:W-:Y:S01]  /*3d680*/  STL.64 [R1+0x38d8], R20 ;  /* 0x0038d81401007387 */ /* 0x000fe20000100a00 */
[----:B------:R-:W2:Y:S02]  /*3d690*/  LDL.LU R16, [R1+0xf0] ;  /* 0x0000f00001107983 */ /* 0x000ea40000300800 */
[----:B------:R-:W2:Y:S02]  /*3d6a0*/  LDL.LU R17, [R1+0xf4] ;  /* 0x0000f40001117983 */ /* 0x000ea40000300800 */
[----:B------:R-:W4:Y:S01]  /*3d6b0*/  LDL.LU R18, [R1+0xf8] ;  /* 0x0000f80001127983 */ /* 0x000f220000300800 */
[----:B------:R-:W4:Y:S04]  /*3d6c0*/  LDL.LU R19, [R1+0xfc] ;  /* 0x0000fc0001137983 */ /* 0x000f280000300800 */
[----:B----4-:R-:W-:Y:S01]  /*3d6d0*/  STL.64 [R1+0x38f0], R18 ;  /* 0x0038f01201007387 */ /* 0x010fe20000100a00 */
[----:B--2---:R0:W-:Y:S03]  /*3d6e0*/  STL.64 [R1+0x38e8], R16 ;  /* 0x0038e81001007387 */ /* 0x0041e60000100a00 */
[----:B0-----:R-:W2:Y:S01]  /*3d6f0*/  LDL.LU R16, [R1+0x110] ;  /* 0x0001100001107983 */ /* 0x001ea20000300800 */
[----:B------:R-:W2:Y:S02]  /*3d700*/  LDL.LU R17, [R1+0x114] ;  /* 0x0001140001117983 */ /* 0x000ea40000300800 */
[----:B------:R-:W4:Y:S02]  /*3d710*/  LDL.LU R18, [R1+0x118] ;  /* 0x0001180001127983 */ /* 0x000f240000300800 */
[----:B------:R-:W4:Y:S01]  /*3d720*/  LDL.LU R19, [R1+0x11c] ;  /* 0x00011c0001137983 */ /* 0x000f220000300800 */
[----:B---3--:R-:W-:Y:S01]  /*3d730*/  MOV R24, R8 ;  /* 0x0000000800187202 */ /* 0x008fe20000000f00 */
[----:B------:R-:W-:Y:S01]  /*3d740*/  IMAD.MOV.U32 R26, RZ, RZ, R10 ;  /* 0x000000ffff1a7224 */ /* 0x000fe200078e000a */
[----:B------:R-:W-:-:S02]  /*3d750*/  MOV R27, R11 ;  /* 0x0000000b001b7202 */ /* 0x000fc40000000f00 */
        /* <DEDUP_REMOVED lines=8> */
[----:B------:R-:W4:Y:S02]  /*3d7e0*/  LDL.LU R20, [R1+0x100] ;  /* 0x0001000001147983 */ /* 0x000f240000300800 */
[----:B------:R-:W4:Y:S02]  /*3d7f0*/  LDL.LU R21, [R1+0x104] ;  /* 0x0001040001157983 */ /* 0x000f240000300800 */
[----:B------:R-:W4:Y:S01]  /*3d800*/  LDL.LU R22, [R1+0x108] ;  /* 0x0001080001167983 */ /* 0x000f220000300800 */
[----:B------:R-:W4:Y:S01]  /*3d810*/  LDL.LU R23, [R1+0x10c] ;  /* 0x00010c0001177983 */ /* 0x000f220000300800 */
[----:B------:R-:W2:Y:S02]  /*3d820*/  LDL.LU R8, [R1+0x3934] ;  /* 0x0039340001087983 */ /* 0x000ea40000300800 */
[----:B------:R-:W3:Y:S02]  /*3d830*/  LDL.LU R9, [R1+0x3930] ;  /* 0x0039300001097983 */ /* 0x000ee40000300800 */
[----:B------:R-:W4:Y:S01]  /*3d840*/  LDL.LU R10, [R1+0x392c] ;  /* 0x00392c00010a7983 */ /* 0x000f220000300800 */
[----:B------:R-:W4:Y:S01]  /*3d850*/  LDL.LU R11, [R1+0x3928] ;  /* 0x00392800010b7983 */ /* 0x000f220000300800 */
[----:B------:R-:W-:Y:S02]  /*3d860*/  STL.64 [R1+0x38a0], R26 ;  /* 0x0038a01a01007387 */ /* 0x000fe40000100a00 */
[----:B------:R0:W-:Y:S02]  /*3d870*/  STL.64 [R1+0x3898], R24 ;  /* 0x0038981801007387 */ /* 0x0001e40000100a00 */
[----:B0-----:R-:W-:-:S02]  /*3d880*/  MOV R24, R29 ;  /* 0x0000001d00187202 */ /* 0x001fc40000000f00 */
[----:B------:R-:W4:Y:S01]  /*3d890*/  LDL.LU R29, [R1+0x3924] ;  /* 0x00392400011d7983 */ /* 0x000f220000300800 */
[----:B------:R-:W-:Y:S01]  /*3d8a0*/  IMAD.MOV.U32 R26, RZ, RZ, R2 ;  /* 0x000000ffff1a7224 */ /* 0x000fe200078e0002 */
[----:B------:R-:W-:Y:S02]  /*3d8b0*/  MOV R27, R28 ;  /* 0x0000001c001b7202 */ /* 0x000fe40000000f00 */
[----:B------:R-:W-:Y:S02]  /*3d8c0*/  MOV R25, R0 ;  /* 0x0000000000197202 */ /* 0x000fe40000000f00 */
[----:B------:R-:W4:Y:S01]  /*3d8d0*/  LDL.LU R0, [R1+0x3920] ;  /* 0x0039200001007983 */ /* 0x000f220000300800 */
[----:B------:R-:W4:Y:S02]  /*3d8e0*/  LDL.LU R2, [R1+0x391c] ;  /* 0x00391c0001027983 */ /* 0x000f240000300800 */
[----:B------:R-:W4:Y:S02]  /*3d8f0*/  LDL.LU R28, [R1+0x3918] ;  /* 0x00391800011c7983 */ /* 0x000f240000300800 */
[----:B------:R2:W-:Y:S01]  /*3d900*/  STL.64 [R1+0x38b0], R26 ;  /* 0x0038b01a01007387 */ /* 0x0005e20000100a00 */
[----:B------:R4:W-:Y:S01]  /*3d910*/  STL.64 [R1+0x38a8], R24 ;  /* 0x0038a81801007387 */ /* 0x0009e20000100a00 */
[----:B--2---:R-:W-:Y:S01]  /*3d920*/  MOV R27, R8 ;  /* 0x00000008001b7202 */ /* 0x004fe20000000f00 */
[----:B---3--:R-:W-:Y:S01]  /*3d930*/  IMAD.MOV.U32 R26, RZ, RZ, R9 ;  /* 0x000000ffff1a7224 */ /* 0x008fe200078e0009 */
[----:B----4-:R-:W-:-:S02]  /*3d940*/  MOV R25, R10 ;  /* 0x0000000a00197202 */ /* 0x010fc40000000f00 */
[----:B------:R-:W-:Y:S02]  /*3d950*/  MOV R24, R11 ;  /* 0x0000000b00187202 */ /* 0x000fe40000000f00 */
[----:B------:R-:W0:Y:S04]  /*3d960*/  LDSM.16.MT88.4 R8, [R29+0x2c800] ;  /* 0x02c800001d08783b */ /* 0x000e280000004200 */
[----:B------:R-:W-:Y:S01]  /*3d970*/  STL.64 [R1+0x38c0], R26 ;  /* 0x0038c01a01007387 */ /* 0x000fe20000100a00 */
[----:B------:R1:W-:Y:S03]  /*3d980*/  STL.64 [R1+0x38b8], R24 ;  /* 0x0038b81801007387 */ /* 0x0003e60000100a00 */
[----:B-1----:R-:W2:Y:S04]  /*3d990*/  LDL.LU R24, [R1+0xe0] ;  /* 0x0000e00001187983 */ /* 0x002ea80000300800 */
[----:B0-----:R-:W-:Y:S01]  /*3d9a0*/  STL.64 [R1+0x10], R8 ;  /* 0x0000100801007387 */ /* 0x001fe20000100a00 */
[----:B------:R0:W-:Y:S03]  /*3d9b0*/  STL.64 [R1+0x18], R10 ;  /* 0x0000180a01007387 */ /* 0x0001e60000100a00 */
[----:B0-----:R-:W3:Y:S01]  /*3d9c0*/  LDL.LU.64 R10, [R1+0x3910] ;  /* 0x00391000010a7983 */ /* 0x001ee20000300a00 */
[----:B------:R-:W3:Y:S01]  /*3d9d0*/  LDL.LU.64 R8, [R1+0x3908] ;  /* 0x0039080001087983 */ /* 0x000ee20000300a00 */
[----:B------:R-:W-:-:S02]  /*3d9e0*/  MOV R25, R28 ;  /* 0x0000001c00197202 */ /* 0x000fc40000000f00 */
[----:B------:R-:W-:Y:S01]  /*3d9f0*/  MOV R26, R2 ;  /* 0x00000002001a7202 */ /* 0x000fe20000000f00 */
[----:B------:R-:W-:Y:S01]  /*3da00*/  IMAD.MOV.U32 R27, RZ, RZ, R0 ;  /* 0x000000ffff1b7224 */ /* 0x000fe200078e0000 */
[C---:B---3--:R-:W-:Y:S11]  /*3da10*/  HMMA.16816.F32 R16, R8.reuse, R4, R16 ;  /* 0x000000040810723c */ /* 0x048ff60000001810 */
[----:B------:R-:W-:Y:S11]  /*3da20*/  @!UPT UIADD3 URZ, URZ, URZ, URZ ;  /* 0x0000003f3f3ff290 */ /* 0x000ff6000fffe03f */
[----:B------:R-:W-:Y:S02]  /*3da30*/  @!UPT UIADD3 URZ, URZ, URZ, URZ ;  /* 0x0000003f3f3ff290 */ /* 0x000fe4000fffe03f */
[----:B------:R-:W-:Y:S01]  /*3da40*/  MOV R28, R18 ;  /* 0x00000012001c7202 */ /* 0x000fe20000000f00 */
[----:B------:R-:W-:Y:S01]  /*3da50*/  IMAD.MOV.U32 R29, RZ, RZ, R19 ;  /* 0x000000ffff1d7224 */ /* 0x000fe200078e0013 */
[----:B------:R-:W-:Y:S02]  /*3da60*/  MOV R0, R16 ;  /* 0x0000001000007202 */ /* 0x000fe40000000f00 */
[----:B------:R-:W-:Y:S01]  /*3da70*/  MOV R2, R17 ;  /* 0x0000001100027202 */ /* 0x000fe20000000f00 */
[----:B------:R-:W3:Y:S01]  /*3da80*/  LDL.LU.64 R18, [R1+0x3900] ;  /* 0x0039000001127983 */ /* 0x000ee20000300a00 */
[----:B------:R-:W3:Y:S02]  /*3da90*/  LDL.LU.64 R16, [R1+0x38f8] ;  /* 0x0038f80001107983 */ /* 0x000ee40000300a00 */
[----:B------:R0:W-:Y:S01]  /*3daa0*/  STL [R1+0x3830], R0 ;  /* 0x0038300001007387 */ /* 0x0001e20000100800 */
[----:B------:R-:W-:Y:S02]  /*3dab0*/  MOV R3, R12 ;  /* 0x0000000c00037202 */ /* 0x000fe40000000f00 */
[----:B0-----:R-:W-:Y:S01]  /*3dac0*/  MOV R0, R13 ;  /* 0x0000000d00007202 */ /* 0x001fe20000000f00 */
[C---:B---3--:R-:W-:Y:S11]  /*3dad0*/  HMMA.16816.F32 R16, R8.reuse, R12, R16 ;  /* 0x0000000c0810723c */ /* 0x048ff60000001810 */
[----:B------:R-:W-:Y:S11]  /*3dae0*/  @!UPT UIADD3 URZ, URZ, URZ, URZ ;  /* 0x0000003f3f3ff290 */ /* 0x000ff6000fffe03f */
[----:B------:R-:W-:Y:S01]  /*3daf0*/  @!UPT UIADD3 URZ, URZ, URZ, URZ ;  /* 0x0000003f3f3ff290 */ /* 0x000fe2000fffe03f */
[----:B------:R-:W-:Y:S01]  /*3db00*/  STL.64 [R1+0x190], R16 ;  /* 0x0001901001007387 */ /* 0x000fe20000100a00 */
[----:B------:R0:W-:Y:S03]  /*3db10*/  STL.64 [R1+0x198], R18 ;  /* 0x0001981201007387 */ /* 0x0001e60000100a00 */
[----:B0-----:R-:W3:Y:S01]  /*3db20*/  LDL.LU.64 R18, [R1+0x38f0] ;  /* 0x0038f00001127983 */ /* 0x001ee20000300a00 */
[----:B------:R-:W3:Y:S02]  /*3db30*/  LDL.LU.64 R16, [R1+0x38e8] ;  /* 0x0038e80001107983 */ /* 0x000ee40000300a00 */
[----:B------:R-:W4:Y:S02]  /*3db40*/  LDL.LU.64 R12, [R1+0x38e0] ;  /* 0x0038e000010c7983 */ /* 0x000f240000300a00 */
[C---:B----4-:R-:W-:Y:S11]  /*3db50*/  HMMA.16816.F32 R20, R8.reuse, R12, R20 ;  /* 0x0000000c0814723c */ /* 0x050ff60000001814 */
[----:B------:R-:W-:Y:S11]  /*3db60*/  @!UPT UIADD3 URZ, URZ, URZ, URZ ;  /* 0x0000003f3f3ff290 */ /* 0x000ff6000fffe03f */
[----:B------:R-:W-:Y:S01]  /*3db70*/  @!UPT UIADD3 URZ, URZ, URZ, URZ ;  /* 0x0000003f3f3ff290 */ /* 0x000fe2000fffe03f */
[----:B------:R0:W-:Y:S01]  /*3db80*/  STL.64 [R1+0x1a0], R20 ;  /* 0x0001a01401007387 */ /* 0x0001e20000100a00 */
[----:B------:R-:W-:Y:S03]  /*3db90*/  STL.64 [R1+0x1a8], R22 ;  /* 0x0001a81601007387 */ /* 0x000fe60000100a00 */
[----:B0-----:R-:W3:Y:S02]  /*3dba0*/  LDL.LU.64 R20, [R1+0x38d8] ;  /* 0x0038d80001147983 */ /* 0x001ee40000300a00 */
[----:B---3--:R-:W-:Y:S02]  /*3dbb0*/  HMMA.16816.F32 R8, R8, R20, R16 ;  /* 0x000000140808723c */ /* 0x008fe40000001810 */
[----:B------:R-:W2:Y:S01]  /*3dbc0*/  LDL.LU.64 R18, [R1+0x38d0] ;  /* 0x0038d00001127983 */ /* 0x000ea20000300a00 */
[----:B------:R-:W2:Y:S11]  /*3dbd0*/  LDL.LU.64 R16, [R1+0x38c8] ;  /* 0x0038c80001107983 */ /* 0x000eb60000300a00 */
[----:B------:R-:W-:Y:S09]  /*3dbe0*/  @!UPT UIADD3 URZ, URZ, URZ, URZ ;  /* 0x0000003f3f3ff290 */ /* 0x000ff2000fffe03f */
[----:B------:R0:W-:Y:S01]  /*3dbf0*/  STL.64 [R1+0x180], R8 ;  /* 0x0001800801007387 */ /* 0x0001e20000100a00 */
[----:B------:R-:W-:Y:S01]  /*3dc00*/  STL.64 [R1+0x188], R10 ;  /* 0x0001880a01007387 */ /* 0x000fe20000100a00 */
[----:B0-----:R-:W-:Y:S01]  /*3dc10*/  MOV R8, R3 ;  /* 0x0000000300087202 */ /* 0x001fe20000000f00 */
[----:B------:R-:W-:Y:S01]  /*3dc20*/  IMAD.MOV.U32 R9, RZ, RZ, R0 ;  /* 0x000000ffff097224 */ /* 0x000fe200078e0000 */
[----:B------:R-:W-:Y:S02]  /*3dc30*/  MOV R3, R4 ;  /* 0x0000000400037202 */ /* 0x000fe40000000f00 */
        /* <DEDUP_REMOVED lines=8> */
[----:B------:R-:W3:Y:S02]  /*3dcc0*/  LDL.LU R4, [R1+0x60] ;  /* 0x0000600001047983 */ /* 0x000ee40000300800 */
[----:B------:R-:W3:Y:S01]  /*3dcd0*/  LDL.LU R5, [R1+0x64] ;  /* 0x0000640001057983 */ /* 0x000ee20000300800 */
[----:B------:R-:W4:Y:S01]  /*3dce0*/  LDL.LU R6, [R1+0x68] ;  /* 0x0000680001067983 */ /* 0x000f220000300800 */
[----:B------:R-:W4:Y:S01]  /*3dcf0*/  LDL.LU R7, [R1+0x6c] ;  /* 0x00006c0001077983 */ /* 0x000f220000300800 */
[C---:B--2---:R-:W-:Y:S02]  /*3dd00*/  HMMA.16816.F32 R24, R16.reuse, R8, R24 ;  /* 0x000000081018723c */ /* 0x044fe40000001818 */
[----:B----4-:R-:W-:Y:S01]  /*3dd10*/  STL.64 [R1+0x3850], R6 ;  /* 0x0038500601007387 */ /* 0x010fe20000100a00 */
[----:B---3--:R-:W-:Y:S11]  /*3dd20*/  STL.64 [R1+0x3848], R4 ;  /* 0x0038480401007387 */ /* 0x008ff60000100a00 */
[----:B------:R-:W-:Y:S09]  /*3dd30*/  @!UPT UIADD3 URZ, URZ, URZ, URZ ;  /* 0x0000003f3f3ff290 */ /* 0x000ff2000fffe03f */
[----:B------:R-:W-:Y:S01]  /*3dd40*/  STL.64 [R1+0x160], R24 ;  /* 0x0001601801007387 */ /* 0x000fe20000100a00 */
[----:B------:R0:W-:Y:S03]  /*3dd50*/  STL.64 [R1+0x168], R26 ;  /* 0x0001681a01007387 */ /* 0x0001e60000100a00 */
[----:B0-----:R-:W2:Y:S01]  /*3dd60*/  LDL.LU.64 R26, [R1+0x38b0] ;  /* 0x0038b000011a7983 */ /* 0x001ea20000300a00 */
[----:B------:R-:W2:Y:S02]  /*3dd70*/  LDL.LU.64 R24, [R1+0x38a8] ;  /* 0x0038a80001187983 */ /* 0x000ea40000300a00 */
[----:B------:R0:W-:Y:S02]  /*3dd80*/  STL.64 [R1+0x3858], R8 ;  /* 0x0038580801007387 */ /* 0x0001e40000100a00 */
[----:B0-----:R-:W3:Y:S01]  /*3dd90*/  LDL.LU R8, [R1+0x70] ;  /* 0x0000700001087983 */ /* 0x001ee20000300800 */
[----:B------:R-:W3:Y:S02]  /*3dda0*/  LDL.LU R9, [R1+0x74] ;  /* 0x0000740001097983 */ /* 0x000ee40000300800 */
[----:B------:R-:W3:Y:S02]  /*3ddb0*/  LDL.LU R10, [R1+0x78] ;  /* 0x00007800010a7983 */ /* 0x000ee40000300800 */
[----:B------:R-:W3:Y:S01]  /*3ddc0*/  LDL.LU R11, [R1+0x7c] ;  /* 0x00007c00010b7983 */ /* 0x000ee20000300800 */
[C---:B--2---:R-:W-:Y:S11]  /*3ddd0*/  HMMA.16816.F32 R24, R16.reuse, R12, R24 ;  /* 0x0000000c1018723c */ /* 0x044ff60000001818 */
[----:B------:R-:W-:Y:S11]  /*3dde0*/  @!UPT UIADD3 URZ, URZ, URZ, URZ ;  /* 0x0000003f3f3ff290 */ /* 0x000ff6000fffe03f */
[----:B------:R-:W-:Y:S01]  /*3ddf0*/  @!UPT UIADD3 URZ, URZ, URZ, URZ ;  /* 0x0000003f3f3ff290 */ /* 0x000fe2000fffe03f */
[----:B------:R-:W-:Y:S01]  /*3de00*/  STL.64 [R1+0x150], R24 ;  /* 0x0001501801007387 */ /* 0x000fe20000100a00 */
[----:B------:R0:W-:Y:S03]  /*3de10*/  STL.64 [R1+0x158], R26 ;  /* 0x0001581a01007387 */ /* 0x0001e60000100a00 */
[----:B0-----:R-:W2:Y:S01]  /*3de20*/  LDL.LU.64 R26, [R1+0x38a0] ;  /* 0x0038a000011a7983 */ /* 0x001ea20000300a00 */
[----:B------:R-:W2:Y:S01]  /*3de30*/  LDL.LU.64 R24, [R1+0x3898] ;  /* 0x0038980001187983 */ /* 0x000ea20000300a00 */
[----:B------:R-:W-:Y:S01]  /*3de40*/  MOV R4, R3 ;  /* 0x0000000300047202 */ /* 0x000fe20000000f00 */
[----:B------:R-:W-:Y:S01]  /*3de50*/  IMAD.MOV.U32 R5, RZ, RZ, R0 ;  /* 0x000000ffff057224 */ /* 0x000fe200078e0000 */
[----:B------:R-:W-:Y:S02]  /*3de60*/  MOV R0, R12 ;  /* 0x0000000c00007202 */ /* 0x000fe40000000f00 */
[----:B------:R-:W-:Y:S01]  /*3de70*/  MOV R3, R13 ;  /* 0x0000000d00037202 */ /* 0x000fe20000000f00 */
[----:B------:R-:W4:Y:S01]  /*3de80*/  LDL.LU.64 R14, [R1+0x3890] ;  /* 0x00389000010e7983 */ /* 0x000f220000300a00 */
[----:B------:R-:W3:Y:S01]  /*3de90*/  LDL.LU.64 R12, [R1+0x3888] ;  /* 0x00388800010c7983 */ /* 0x000ee20000300a00 */
[----:B--2---:R-:W-:Y:S02]  /*3dea0*/  HMMA.16816.F32 R20, R16, R20, R24 ;  /* 0x000000141014723c */ /* 0x004fe40000001818 */
[----:B------:R-:W2:Y:S01]  /*3deb0*/  LDL.LU.64 R26, [R1+0x3880] ;  /* 0x00388000011a7983 */ /* 0x000ea20000300a00 */
[----:B------:R-:W2:Y:S11]  /*3dec0*/  LDL.LU.64 R24, [R1+0x3878] ;  /* 0x0038780001187983 */ /* 0x000eb60000300a00 */
[----:B------:R-:W-:Y:S09]  /*3ded0*/  @!UPT UIADD3 URZ, URZ, URZ, URZ ;  /* 0x0000003f3f3ff290 */ /* 0x000ff2000fffe03f */
[----:B------:R0:W-:Y:S01]  /*3dee0*/  STL [R1+0x130], R20 ;  /* 0x0001301401007387 */ /* 0x0001e20000100800 */
[----:B------:R-:W-:Y:S01]  /*3def0*/  IMAD.MOV.U32 R17, RZ, RZ, R22 ;  /* 0x000000ffff117224 */ /* 0x000fe200078e0016 */
[----:B------:R-:W-:Y:S02]  /*3df00*/  MOV R16, R23 ;  /* 0x0000001700107202 */ /* 0x000fe40000000f00 */
[----:B------:R-:W-:Y:S01]  /*3df10*/  MOV R18, R21 ;  /* 0x0000001500127202 */ /* 0x000fe20000000f00 */
[----:B---3--:R-:W-:Y:S01]  /*3df20*/  IMAD.MOV.U32 R22, RZ, RZ, R13 ;  /* 0x000000ffff167224 */ /* 0x008fe200078e000d */
[----:B------:R-:W-:Y:S02]  /*3df30*/  MOV R23, R12 ;  /* 0x0000000c00177202 */ /* 0x000fe40000000f00 */
[----:B----4-:R-:W-:Y:S02]  /*3df40*/  MOV R21, R14 ;  /* 0x0000000e00157202 */ /* 0x010fe40000000f00 */
[----:B0-----:R-:W-:Y:S01]  /*3df50*/  MOV R20, R15 ;  /* 0x0000000f00147202 */ /* 0x001fe20000000f00 */
[----:B------:R-:W-:Y:S04]  /*3df60*/  STL.64 [R1+0x37f8], R22 ;  /* 0x0037f81601007387 */ /* 0x000fe80000100a00 */
[----:B------:R2:W-:Y:S02]  /*3df70*/  STL.64 [R1+0x37f0], R20 ;  /* 0x0037f01401007387 */ /* 0x0005e40000100a00 */
[----:B--2---:R-:W-:-:S02]  /*3df80*/  MOV R20, R26 ;  /* 0x0000001a00147202 */ /* 0x004fc40000000f00 */
[----:B------:R-:W-:Y:S01]  /*3df90*/  MOV R21, R27 ;  /* 0x0000001b00157202 */ /* 0x000fe20000000f00 */
[----:B------:R-:W2:Y:S01]  /*3dfa0*/  LDL.LU R26, [R1+0x3874] ;  /* 0x00387400011a7983 */ /* 0x000ea20000300800 */
[----:B------:R-:W3:Y:S02]  /*3dfb0*/  LDL.LU R27, [R1+0x3870] ;  /* 0x00387000011b7983 */ /* 0x000ee40000300800 */
[----:B------:R-:W4:Y:S02]  /*3dfc0*/  LDL.LU R22, [R1+0x28] ;  /* 0x0000280001167983 */ /* 0x000f240000300800 */
[----:B------:R-:W4:Y:S02]  /*3dfd0*/  LDL.LU R23, [R1+0x2c] ;  /* 0x00002c0001177983 */ /* 0x000f240000300800 */
[----:B------:R-:W-:Y:S01]  /*3dfe0*/  IMAD.MOV.U32 R12, RZ, RZ, R24 ;  /* 0x000000ffff0c7224 */ /* 0x000fe200078e0018 */
[----:B------:R-:W-:Y:S01]  /*3dff0*/  MOV R13, R25 ;  /* 0x00000019000d7202 */ /* 0x000fe20000000f00 */
[----:B------:R-:W4:Y:S01]  /*3e000*/  LDL.LU R24, [R1+0x386c] ;  /* 0x00386c0001187983 */ /* 0x000f220000300800 */
[----:B------:R-:W4:Y:S01]  /*3e010*/  LDL.LU R25, [R1+0x3868] ;  /* 0x0038680001197983 */ /* 0x000f220000300800 */
[----:B--2---:R-:W-:-:S02]  /*3e020*/  MOV R14, R26 ;  /* 0x0000001a000e7202 */ /* 0x004fc40000000f00 */
[----:B---3--:R-:W-:Y:S01]  /*3e030*/  MOV R15, R27 ;  /* 0x0000001b000f7202 */ /* 0x008fe20000000f00 */
[----:B------:R-:W2:Y:S01]  /*3e040*/  LDL.LU R26, [R1+0x3864] ;  /* 0x00386400011a7983 */ /* 0x000ea20000300800 */
[----:B------:R-:W2:Y:S02]  /*3e050*/  LDL.LU R27, [R1+0x3860] ;  /* 0x00386000011b7983 */ /* 0x000ea40000300800 */
[----:B----4-:R-:W-:Y:S01]  /*3e060*/  STL.64 [R1+0x3808], R22 ;  /* 0x0038081601007387 */ /* 0x010fe20000100a00 */
[----:B------:R0:W-:Y:S04]  /*3e070*/  STL.64 [R1+0x3800], R20 ;  /* 0x0038001401007387 */ /* 0x0001e80000100a00 */
[----:B0-----:R-:W3:Y:S01]  /*3e080*/  LDL.LU R20, [R1+0x30] ;  /* 0x0000300001147983 */ /* 0x001ee20000300800 */
[----:B------:R-:W3:Y:S02]  /*3e090*/  LDL.LU R21, [R1+0x34] ;  /* 0x0000340001157983 */ /* 0x000ee40000300800 */
[----:B------:R-:W3:Y:S02]  /*3e0a0*/  LDL.LU R22, [R1+0x38] ;  /* 0x0000380001167983 */ /* 0x000ee40000300800 */
[----:B------:R-:W3:Y:S01]  /*3e0b0*/  LDL.LU R23, [R1+0x3c] ;  /* 0x00003c0001177983 */ /* 0x000ee20000300800 */
[----:B------:R-:W4:Y:S01]  /*3e0c0*/  LDL R19, [R1+0x1ef8] ;  /* 0x001ef80001137983 */ /* 0x000f220000100800 */
[C---:B--2---:R-:W-:Y:S03]  /*3e0d0*/  HMMA.16816.F32 R4, R24.reuse, R4, R8 ;  /* 0x000000041804723c */ /* 0x044fe60000001808 */
[----:B------:R-:W2:Y:S11]  /*3e0e0*/  LDL.LU.64 R8, [R1+0x3858] ;  /* 0x0038580001087983 */ /* 0x000eb60000300a00 */
[----:B------:R-:W-:Y:S09]  /*3e0f0*/  @!UPT UIADD3 URZ, URZ, URZ, URZ ;  /* 0x0000003f3f3ff290 */ /* 0x000ff2000fffe03f */
        /* <DEDUP_REMOVED lines=9> */
[----:B------:R-:W-:Y:S02]  /*3e190*/  STL.64 [R1+0xd8], R10 ;  /* 0x0000d80a01007387 */ /* 0x000fe40000100a00 */
[----:B----4-:R-:W-:Y:S02]  /*3e1a0*/  STL.64 [R1+0x37c8], R18 ;  /* 0x0037c81201007387 */ /* 0x010fe40000100a00 */
[----:B------:R0:W1:Y:S01]  /*3e1b0*/  LDSM.16.MT88.4 R8, [R19+0x2c800] ;  /* 0x02c800001308783b */ /* 0x0000620000004200 */
[----:B------:R4:W-:Y:S04]  /*3e1c0*/  STL.64 [R1+0x37c0], R16 ;  /* 0x0037c01001007387 */ /* 0x0009e80000100a00 */
[----:B0-----:R-:W3:Y:S04]  /*3e1d0*/  LDL.64 R18, [R1+0xa8] ;  /* 0x0000a80001127983 */ /* 0x001ee80000100a00 */
[----:B----4-:R-:W4:Y:S04]  /*3e1e0*/  LDL R17, [R1+0x1ef4] ;  /* 0x001ef40001117983 */ /* 0x010f280000100800 */
[----:B-1----:R-:W-:Y:S01]  /*3e1f0*/  STL.64 [R1+0x37b0], R10 ;  /* 0x0037b00a01007387 */ /* 0x002fe20000100a00 */
[----:B------:R0:W-:Y:S02]  /*3e200*/  STL.64 [R1+0x37a8], R8 ;  /* 0x0037a80801007387 */ /* 0x0001e40000100a00 */
[----:B0-----:R-:W-:-:S02]  /*3e210*/  IMAD.MOV.U32 R8, RZ, RZ, R0 ;  /* 0x000000ffff087224 */ /* 0x001fc400078e0000 */
[----:B------:R-:W3:Y:S01]  /*3e220*/  LDL.LU R0, [R1+0x3830] ;  /* 0x0038300001007983 */ /* 0x000ee20000300800 */
[----:B------:R-:W-:Y:S02]  /*3e230*/  MOV R9, R3 ;  /* 0x0000000300097202 */ /* 0x000fe40000000f00 */
[----:B------:R-:W3:Y:S02]  /*3e240*/  LDL.LU R3, [R1+0x382c] ;  /* 0x00382c0001037983 */ /* 0x000ee40000300800 */
[----:B------:R-:W3:Y:S01]  /*3e250*/  LDL R10, [R1+0x58] ;  /* 0x00005800010a7983 */ /* 0x000ee20000100800 */
[----:B------:R-:W3:Y:S02]  /*3e260*/  LDL R11, [R1+0x5c] ;  /* 0x00005c00010b7983 */ /* 0x000ee40000100800 */
[----:B--2---:R-:W-:Y:S11]  /*3e270*/  HMMA.16816.F32 R4, R24, R8, R4 ;  /* 0x000000081804723c */ /* 0x004ff60000001804 */
[----:B------:R-:W-:Y:S11]  /*3e280*/  @!UPT UIADD3 URZ, URZ, URZ, URZ ;  /* 0x0000003f3f3ff290 */ /* 0x000ff6000fffe03f */
[----:B------:R-:W-:Y:S01]  /*3e290*/  @!UPT UIADD3 URZ, URZ, URZ, URZ ;  /* 0x0000003f3f3ff290 */ /* 0x000fe2000fffe03f */
[----:B------:R-:W-:Y:S01]  /*3e2a0*/  STL.64 [R1+0x120], R4 ;  /* 0x0001200401007387 */ /* 0x000fe20000100a00 */
[----:B------:R-:W-:Y:S03]  /*3e2b0*/  STL.64 [R1+0x128], R6 ;  /* 0x0001280601007387 */ /* 0x000fe60000100a00 */
[----:B----4-:R-:W0:Y:S04]  /*3e2c0*/  LDSM.16.MT88.4 R4, [R17+0x2c800] ;  /* 0x02c800001104783b */ /* 0x010e280000004200 */
[----:B0-----:R0:W-:Y:S01]  /*3e2d0*/  STL.64 [R1+0x3770], R6 ;  /* 0x0037700601007387 */ /* 0x0011e20000100a00 */
[----:B------:R3:W-:Y:S02]  /*3e2e0*/  STL.64 [R1+0x3768], R4 ;  /* 0x0037680401007387 */ /* 0x0007e40000100a00 */
[----:B0-----:R-:W-:Y:S01]  /*3e2f0*/  IMAD.MOV.U32 R6, RZ, RZ, R28 ;  /* 0x000000ffff067224 */ /* 0x001fe200078e001c */
[----:B------:R-:W-:-:S02]  /*3e300*/  MOV R7, R29 ;  /* 0x0000001d00077202 */ /* 0x000fc40000000f00 */
[----:B---3--:R-:W-:Y:S02]  /*3e310*/  MOV R4, R0 ;  /* 0x0000000000047202 */ /* 0x008fe40000000f00 */
[----:B------:R-:W-:Y:S01]  /*3e320*/  MOV R5, R2 ;  /* 0x0000000200057202 */ /* 0x000fe20000000f00 */
[----:B------:R-:W2:Y:S01]  /*3e330*/  LDL.LU R0, [R1+0x3828] ;  /* 0x0038280001007983 */ /* 0x000ea20000300800 */
[----:B------:R-:W3:Y:S02]  /*3e340*/  LDL.LU R2, [R1+0x3824] ;  /* 0x0038240001027983 */ /* 0x000ee40000300800 */
[----:B------:R-:W4:Y:S02]  /*3e350*/  LDL.LU R28, [R1+0x3820] ;  /* 0x00382000011c7983 */ /* 0x000f240000300800 */
[----:B------:R-:W-:Y:S01]  /*3e360*/  STL.64 [R1+0x37d8], R6 ;  /* 0x0037d80601007387 */ /* 0x000fe20000100a00 */
[----:B------:R0:W-:Y:S04]  /*3e370*/  STL.64 [R1+0x37d0], R4 ;  /* 0x0037d00401007387 */ /* 0x0001e80000100a00 */
[----:B0-----:R-:W2:Y:S01]  /*3e380*/  LDL.LU.64 R4, [R1+0xc0] ;  /* 0x0000c00001047983 */ /* 0x001ea20000300a00 */
[----:B------:R-:W3:Y:S01]  /*3e390*/  LDL.LU.64 R6, [R1+0xc8] ;  /* 0x0000c80001067983 */ /* 0x000ee20000300a00 */
[----:B--2---:R-:W-:Y:S02]  /*3e3a0*/  HMMA.16816.F32 R24, R24, R4, R12 ;  /* 0x000000041818723c */ /* 0x004fe4000000180c */
[----:B------:R-:W2:Y:S01]  /*3e3b0*/  LDL.LU.64 R14, [R1+0x3818] ;  /* 0x00381800010e7983 */ /* 0x000ea20000300a00 */
[----:B------:R-:W2:Y:S11]  /*3e3c0*/  LDL.LU.64 R12, [R1+0x3810] ;  /* 0x00381000010c7983 */ /* 0x000eb60000300a00 */
[----:B------:R-:W-:Y:S09]  /*3e3d0*/  @!UPT UIADD3 URZ, URZ, URZ, URZ ;  /* 0x0000003f3f3ff290 */ /* 0x000ff2000fffe03f */
[----:B------:R-:W-:Y:S01]  /*3e3e0*/  STL.64 [R1+0x110], R24 ;  /* 0x0001101801007387 */ /* 0x000fe20000100a00 */
[----:B------:R-:W-:Y:S01]  /*3e3f0*/  STL.64 [R1+0x118], R26 ;  /* 0x0001181a01007387 */ /* 0x000fe20000100a00 */
[----:B--2---:R-:W-:Y:S11]  /*3e400*/  HMMA.16816.F32 R20, R12, R18, R20 ;  /* 0x000000120c14723c */ /* 0x004ff60000001814 */
[----:B------:R-:W-:Y:S11]  /*3e410*/  @!UPT UIADD3 URZ, URZ, URZ, URZ ;  /* 0x0000003f3f3ff290 */ /* 0x000ff6000fffe03f */
[----:B------:R-:W-:Y:S01]  /*3e420*/  @!UPT UIADD3 URZ, URZ, URZ, URZ ;  /* 0x0000003f3f3ff290 */ /* 0x000fe2000fffe03f */
[----:B------:R-:W-:Y:S01]  /*3e430*/  STL.64 [R1+0x100], R20 ;  /* 0x0001001401007387 */ /* 0x000fe20000100a00 */
[----:B------:R0:W-:Y:S03]  /*3e440*/  STL.64 [R1+0x108], R22 ;  /* 0x0001081601007387 */ /* 0x0001e60000100a00 */
[----:B0-----:R-:W2:Y:S01]  /*3e450*/  LDL.LU.64 R22, [R1+0x3808] ;  /* 0x0038080001167983 */ /* 0x001ea20000300a00 */
[----:B------:R-:W2:Y:S01]  /*3e460*/  LDL.LU.64 R20, [R1+0x3800] ;  /* 0x0038000001147983 */ /* 0x000ea20000300a00 */
[----:B---3--:R-:W-:Y:S02]  /*3e470*/  MOV R26, R2 ;  /* 0x00000002001a7202 */ /* 0x008fe40000000f00 */
[----:B------:R-:W-:-:S07]  /*3e480*/  MOV R27, R0 ;  /* 0x00000000001b7202 */ /* 0x000fce0000000f00 */
        /* <DEDUP_REMOVED lines=11> */
[----:B------:R0:W-:Y:S01]  /*3e540*/  STL.64 [R1+0x30], R8 ;  /* 0x0000300801007387 */ /* 0x0001e20000100a00 */
[----:B------:R1:W-:Y:S02]  /*3e550*/  STL.64 [R1+0x38], R10 ;  /* 0x0000380a01007387 */ /* 0x0003e40000100a00 */
[----:B0-----:R-:W-:Y:S01]  /*3e560*/  IMAD.MOV.U32 R9, RZ, RZ, R6 ;  /* 0x000000ffff097224 */ /* 0x001fe200078e0006 */
[----:B------:R-:W-:Y:S01]  /*3e570*/  MOV R8, R7 ;  /* 0x0000000700087202 */ /* 0x000fe20000000f00 */
[----:B--2---:R-:W-:Y:S01]  /*3e580*/  HMMA.16816.F32 R12, R12, R6, R20 ;  /* 0x000000060c0c723c */ /* 0x004fe20000001814 */
[----:B------:R-:W0:Y:S11]  /*3e590*/  LDSM.16.MT88.4 R20, [R3+0x2d000] ;  /* 0x02d000000314783b */ /* 0x000e360000004200 */
[----:B------:R-:W-:Y:S11]  /*3e5a0*/  @!UPT UIADD3 URZ, URZ, URZ, URZ ;  /* 0x0000003f3f3ff290 */ /* 0x000ff6000fffe03f */
[----:B------:R-:W-:Y:S01]  /*3e5b0*/  STL.64 [R1+0x20], R12 ;  /* 0x0000200c01007387 */ /* 0x000fe20000100a00 */
[----:B------:R-:W-:Y:S02]  /*3e5c0*/  STL.64 [R1+0x28], R14 ;  /* 0x0000280e01007387 */ /* 0x000fe40000100a00 */
[----:B------:R-:W2:Y:S02]  /*3e5d0*/  LDL.LU.64 R6, [R1+0x37d8] ;  /* 0x0037d80001067983 */ /* 0x000ea40000300a00 */
[----:B------:R-:W2:Y:S01]  /*3e5e0*/  LDL.LU.64 R4, [R1+0x37d0] ;  /* 0x0037d00001047983 */ /* 0x000ea20000300a00 */
[----:B-1----:R-:W3:Y:S01]  /*3e5f0*/  LDL R11, [R1+0x1efc] ;  /* 0x001efc00010b7983 */ /* 0x002ee20000100800 */
[----:B------:R-:W-:Y:S03]  /*3e600*/  STL [R1+0x37a0], R3 ;  /* 0x0037a00301007387 */ /* 0x000fe60000100800 */
[----:B----4-:R-:W1:Y:S04]  /*3e610*/  LDSM.16.M88.4 R12, [R28+0x300] ;  /* 0x000300001c0c783b */ /* 0x010e680000000200 */
[----:B0-----:R-:W-:Y:S01]  /*3e620*/  STL [R1+0x3720], R20 ;  /* 0x0037201401007387 */ /* 0x001fe20000100800 */
[----:B------:R0:W-:Y:S02]  /*3e630*/  STL [R1+0x371c], R21 ;  /* 0x00371c1501007387 */ /* 0x0001e40000100800 */
[----:B------:R-:W-:Y:S02]  /*3e640*/  STL [R1+0x3718], R22 ;  /* 0x0037181601007387 */ /* 0x000fe40000100800 */
[----:B------:R4:W-:Y:S01]  /*3e650*/  STL [R1+0x3714], R23 ;  /* 0x0037141701007387 */ /* 0x0009e20000100800 */
[----:B0-----:R-:W2:Y:S01]  /*3e660*/  LDL.LU.64 R20, [R1+0x10] ;  /* 0x0000100001147983 */ /* 0x001ea20000300a00 */
[----:B----4-:R-:W2:Y:S03]  /*3e670*/  LDL.LU.64 R22, [R1+0x18] ;  /* 0x0000180001167983 */ /* 0x010ea60000300a00 */
[----:B-1----:R-:W-:Y:S01]  /*3e680*/  STL.64 [R1+0x80], R12 ;  /* 0x0000800c01007387 */ /* 0x002fe20000100a00 */
[----:B------:R-:W-:Y:S02]  /*3e690*/  STL.64 [R1+0x88], R14 ;  /* 0x0000880e01007387 */ /* 0x000fe40000100a00 */
[----:B------:R-:W0:Y:S02]  /*3e6a0*/  LDSM.16.M88.4 R12, [R28+0x8300] ;  /* 0x008300001c0c783b */ /* 0x000e240000000200 */
[----:B0-----:R-:W-:Y:S01]  /*3e6b0*/  MOV R2, R12 ;  /* 0x0000000c00027202 */ /* 0x001fe20000000f00 */
[----:B------:R-:W-:Y:S01]  /*3e6c0*/  STL.64 [R1+0x78], R14 ;  /* 0x0000780e01007387 */ /* 0x000fe20000100a00 */
[----:B------:R-:W-:-:S02]  /*3e6d0*/  MOV R0, R13 ;  /* 0x0000000d00007202 */ /* 0x000fc40000000f00 */
[----:B------:R-:W0:Y:S03]  /*3e6e0*/  LDSM.16.M88.4 R12, [R28+0x10300] ;  /* 0x010300001c0c783b */ /* 0x000e260000000200 */
[----:B------:R-:W-:Y:S01]  /*3e6f0*/  STL [R1+0x3728], R0 ;  /* 0x0037280001007387 */ /* 0x000fe20000100800 */
[----:B------:R-:W-:Y:S03]  /*3e700*/  STL [R1+0x3724], R2 ;  /* 0x0037240201007387 */ /* 0x000fe60000100800 */
[----:B0-----:R-:W-:Y:S01]  /*3e710*/  STL.64 [R1+0x60], R12 ;  /* 0x0000600c01007387 */ /* 0x001fe20000100a00 */
[----:B------:R-:W-:Y:S02]  /*3e720*/  STL.64 [R1+0x68], R14 ;  /* 0x0000680e01007387 */ /* 0x000fe40000100a00 */
[----:B------:R-:W-:-:S02]  /*3e730*/  IMAD.MOV.U32 R29, RZ, RZ, R13 ;  /* 0x000000ffff1d7224 */ /* 0x000fc400078e000d */
[----:B------:R-:W0:Y:S04]  /*3e740*/  LDSM.16.M88.4 R12, [R28+0x18300] ;  /* 0x018300001c0c783b */ /* 0x000e280000000200 */
[----:B------:R-:W-:Y:S01]  /*3e750*/  STL [R1+0x372c], R29 ;  /* 0x00372c1d01007387 */ /* 0x000fe20000100800 */
[----:B------:R-:W-:-:S03]  /*3e760*/  MOV R3, R19 ;  /* 0x0000001300037202 */ /* 0x000fc60000000f00 */
[----:B0-----:R-:W-:Y:S01]  /*3e770*/  STL.64 [R1+0xb0], R12 ;  /* 0x0000b00c01007387 */ /* 0x001fe20000100a00 */
[----:B------:R2:W-:Y:S02]  /*3e780*/  STL.64 [R1+0xb8], R14 ;  /* 0x0000b80e01007387 */ /* 0x0005e40000100a00 */
[----:B--2---:R-:W-:Y:S01]  /*3e790*/  HMMA.16816.F32 R12, R20, R18, R4 ;  /* 0x00000012140c723c */ /* 0x004fe20000001804 */
[----:B------:R-:W-:Y:S01]  /*3e7a0*/  MOV R28, R21 ;  /* 0x00000015001c7202 */ /* 0x000fe20000000f00 */
[----:B------:R-:W2:Y:S01]  /*3e7b0*/  LDL.LU.64 R18, [R1+0x37c8] ;  /* 0x0037c80001127983 */ /* 0x000ea20000300a00 */
[----:B------:R-:W4:Y:S04]  /*3e7c0*/  LDL.LU.64 R16, [R1+0x37c0] ;  /* 0x0037c00001107983 */ /* 0x000f280000300a00 */
[----:B------:R-:W-:-:S02]  /*3e7d0*/  MOV R4, R20 ;  /* 0x0000001400047202 */ /* 0x000fc40000000f00 */
[----:B------:R-:W-:Y:S01]  /*3e7e0*/  MOV R25, R22 ;  /* 0x0000001600197202 */ /* 0x000fe20000000f00 */
[----:B------:R-:W-:Y:S11]  /*3e7f0*/  IMAD.MOV.U32 R24, RZ, RZ, R23 ;  /* 0x000000ffff187224 */ /* 0x000ff600078e0017 */
[----:B------:R-:W-:Y:S03]  /*3e800*/  @!UPT UIADD3 URZ, URZ, URZ, URZ ;  /* 0x0000003f3f3ff290 */ /* 0x000fe6000fffe03f */
[----:B------:R-:W-:Y:S02]  /*3e810*/  MOV R0, R12 ;  /* 0x0000000c00007202 */ /* 0x000fe40000000f00 */
[----:B------:R-:W-:Y:S01]  /*3e820*/  MOV R2, R13 ;  /* 0x0000000d00027202 */ /* 0x000fe20000000f00 */
[----:B------:R-:W-:Y:S01]  /*3e830*/  IMAD.MOV.U32 R20, RZ, RZ, R14 ;  /* 0x000000ffff147224 */ /* 0x000fe200078e000e */
[----:B------:R-:W-:Y:S01]  /*3e840*/  MOV R21, R15 ;  /* 0x0000000f00157202 */ /* 0x000fe20000000f00 */
[----:B------:R-:W-:Y:S02]  /*3e850*/  STL [R1+0x3748], R0 ;  /* 0x0037480001007387 */ /* 0x000fe40000100800 */
[----:B------:R-:W-:Y:S02]  /*3e860*/  STL [R1+0x3738], R2 ;  /* 0x0037380201007387 */ /* 0x000fe40000100800 */
[----:B------:R0:W-:Y:S02]  /*3e870*/  STL [R1+0x3734], R20 ;  /* 0x0037341401007387 */ /* 0x0001e40000100800 */
[----:B------:R1:W-:Y:S01]  /*3e880*/  STL [R1+0x3730], R21 ;  /* 0x0037301501007387 */ /* 0x0003e20000100800 */
[----:B---3--:R-:W3:Y:S04]  /*3e890*/  LDSM.16.MT88.4 R12, [R11+0x2d000] ;  /* 0x02d000000b0c783b */ /* 0x008ee80000004200 */
[----:B0-----:R-:W3:Y:S01]  /*3e8a0*/  LDL.LU R20, [R1+0x1a0] ;  /* 0x0001a00001147983 */ /* 0x001ee20000300800 */
[----:B-1----:R-:W3:Y:S02]  /*3e8b0*/  LDL.LU R21, [R1+0x1a4] ;  /* 0x0001a40001157983 */ /* 0x002ee40000300800 */
[----:B------:R-:W3:Y:S02]  /*3e8c0*/  LDL.LU R22, [R1+0x1a8] ;  /* 0x0001a80001167983 */ /* 0x000ee40000300800 */
[----:B------:R-:W3:Y:S01]  /*3e8d0*/  LDL.LU R23, [R1+0x1ac] ;  /* 0x0001ac0001177983 */ /* 0x000ee20000300800 */
[----:B------:R-:W-:Y:S01]  /*3e8e0*/  MOV R0, R4 ;  /* 0x0000000400007202 */ /* 0x000fe20000000f00 */
[----:B------:R-:W3:Y:S01]  /*3e8f0*/  LDL R29, [R1+0x1ef4] ;  /* 0x001ef400011d7983 */ /* 0x000ee20000100800 */
[----:B------:R-:W3:Y:S01]  /*3e900*/  LDL.LU R4, [R1+0x130] ;  /* 0x0001300001047983 */ /* 0x000ee20000300800 */
[----:B--2---:R-:W-:Y:S01]  /*3e910*/  MOV R5, R18 ;  /* 0x0000001200057202 */ /* 0x004fe20000000f00 */
[----:B----4-:R-:W-:Y:S01]  /*3e920*/  IMAD.MOV.U32 R6, RZ, RZ, R17 ;  /* 0x000000ffff067224 */ /* 0x010fe200078e0011 */
[----:B------:R-:W-:-:S02]  /*3e930*/  MOV R7, R16 ;  /* 0x0000001000077202 */ /* 0x000fc40000000f00 */
[----:B------:R-:W0:Y:S04]  /*3e940*/  LDSM.16.MT88.4 R16, [R19+0x2d000] ;  /* 0x02d000001310783b */ /* 0x000e280000004200 */
[----:B------:R1:W-:Y:S04]  /*3e950*/  STL.64 [R1+0x3780], R6 ;  /* 0x0037800601007387 */ /* 0x0003e80000100a00 */
[----:B---3--:R-:W-:Y:S01]  /*3e960*/  STL.64 [R1+0x3778], R4 ;  /* 0x0037780401007387 */ /* 0x008fe20000100a00 */
[----:B-1----:R-:W2:Y:S02]  /*3e970*/  LDL.LU.64 R6, [R1+0x58] ;  /* 0x0000580001067983 */ /* 0x002ea40000300a00 */
[----:B------:R1:W-:Y:S02]  /*3e980*/  STL.64 [R1+0x36d0], R14 ;  /* 0x0036d00e01007387 */ /* 0x0003e40000100a00 */
[----:B------:R3:W-:Y:S01]  /*3e990*/  STL.64 [R1+0x36c8], R12 ;  /* 0x0036c80c01007387 */ /* 0x0007e20000100a00 */
[----:B-1----:R-:W-:-:S02]  /*3e9a0*/  MOV R14, R9 ;  /* 0x00000009000e7202 */ /* 0x002fc40000000f00 */
[----:B------:R-:W-:-:S05]  /*3e9b0*/  MOV R15, R8 ;  /* 0x00000008000f7202 */ /* 0x000fca0000000f00 */
[----:B------:R1:W-:Y:S01]  /*3e9c0*/  STL.64 [R1+0x37b8], R14 ;  /* 0x0037b80e01007387 */ /* 0x0003e20000100a00 */
[----:B---3--:R-:W3:Y:S02]  /*3e9d0*/  LDL.LU R12, [R1+0x190] ;  /* 0x00019000010c7983 */ /* 0x008ee40000300800 */
[----:B------:R-:W3:Y:S01]  /*3e9e0*/  LDL.LU R13, [R1+0x194] ;  /* 0x00019400010d7983 */ /* 0x000ee20000300800 */
[----:B-1----:R-:W3:Y:S01]  /*3e9f0*/  LDL.LU R14, [R1+0x198] ;  /* 0x00019800010e7983 */ /* 0x002ee20000300800 */
[----:B------:R-:W3:Y:S02]  /*3ea00*/  LDL.LU R15, [R1+0x19c] ;  /* 0x00019c00010f7983 */ /* 0x000ee40000300800 */
[----:B------:R-:W4:Y:S02]  /*3ea10*/  LDL.LU R8, [R1+0x180] ;  /* 0x0001800001087983 */ /* 0x000f240000300800 */
[----:B------:R-:W4:Y:S01]  /*3ea20*/  LDL.LU R9, [R1+0x184] ;  /* 0x0001840001097983 */ /* 0x000f220000300800 */
[----:B------:R-:W4:Y:S01]  /*3ea30*/  LDL.LU R10, [R1+0x188] ;  /* 0x00018800010a7983 */ /* 0x000f220000300800 */
[----:B------:R-:W4:Y:S02]  /*3ea40*/  LDL.LU R11, [R1+0x18c] ;  /* 0x00018c00010b7983 */ /* 0x000f240000300800 */
[----:B0-----:R0:W-:Y:S02]  /*3ea50*/  STL.64 [R1+0x3698], R18 ;  /* 0x0036981201007387 */ /* 0x0011e40000100a00 */
[----:B------:R1:W-:Y:S01]  /*3ea60*/  STL.64 [R1+0x3690], R16 ;  /* 0x0036901001007387 */ /* 0x0003e20000100a00 */
[----:B0-----:R-:W-:Y:S01]  /*3ea70*/  MOV R18, R25 ;  /* 0x0000001900127202 */ /* 0x001fe20000000f00 */
[----:B-1----:R-:W-:Y:S01]  /*3ea80*/  IMAD.MOV.U32 R16, RZ, RZ, R0 ;  /* 0x000000ffff107224 */ /* 0x002fe200078e0000 */
[----:B------:R-:W-:-:S02]  /*3ea90*/  MOV R17, R28 ;  /* 0x0000001c00117202 */ /* 0x000fc40000000f00 */
[----:B------:R-:W-:-:S07]  /*3eaa0*/  MOV R19, R24 ;  /* 0x0000001800137202 */ /* 0x000fce0000000f00 */
[----:B---3--:R-:W-:Y:S11]  /*3eab0*/  HMMA.16816.F32 R12, R16, R26, R12 ;  /* 0x0000001a100c723c */ /* 0x008ff6000000180c */
[----:B------:R-:W-:Y:S11]  /*3eac0*/  @!UPT UIADD3 URZ, URZ, URZ, URZ ;  /* 0x0000003f3f3ff290 */ /* 0x000ff6000fffe03f */
[----:B------:R-:W-:Y:S01]  /*3ead0*/  @!UPT UIADD3 URZ, URZ, URZ, URZ ;  /* 0x0000003f3f3ff290 */ /* 0x000fe2000fffe03f */
[----:B------:R-:W-:Y:S01]  /*3eae0*/  STL.64 [R1+0x140], R12 ;  /* 0x0001400c01007387 */ /* 0x000fe20000100a00 */
[----:B------:R-:W-:Y:S02]  /*3eaf0*/  STL [R1+0x148], R14 ;  /* 0x0001480e01007387 */ /* 0x000fe40000100800 */
[----:B------:R-:W-:Y:S02]  /*3eb00*/  IMAD.MOV.U32 R28, RZ, RZ, R15 ;  /* 0x000000ffff1c7224 */ /* 0x000fe400078e000f */
[----:B------:R-:W0:Y:S01]  /*3eb10*/  LDSM.16.MT88.4 R12, [R29+0x2d000] ;  /* 0x02d000001d0c783b */ /* 0x000e220000004200 */
[----:B------:R1:W-:Y:S02]  /*3eb20*/  STL.64 [R1+0x3798], R26 ;  /* 0x0037981a01007387 */ /* 0x0003e40000100a00 */
[----:B------:R-:W3:Y:S02]  /*3eb30*/  LDL.LU R24, [R1+0x170] ;  /* 0x0001700001187983 */ /* 0x000ee40000300800 */
[----:B------:R-:W3:Y:S01]  /*3eb40*/  LDL.LU R25, [R1+0x174] ;  /* 0x0001740001197983 */ /* 0x000ee20000300800 */
[----:B-1----:R-:W3:Y:S01]  /*3eb50*/  LDL.LU R26, [R1+0x178] ;  /* 0x00017800011a7983 */ /* 0x002ee20000300800 */
[----:B------:R-:W3:Y:S02]  /*3eb60*/  LDL.LU R27, [R1+0x17c] ;  /* 0x00017c00011b7983 */ /* 0x000ee40000300800 */
[----:B------:R-:W-:Y:S01]  /*3eb70*/  STL [R1+0x3710], R28 ;  /* 0x0037101c01007387 */ /* 0x000fe20000100800 */
[----:B0-----:R-:W-:Y:S01]  /*3eb80*/  STL.64 [R1], R12 ;  /* 0x0000000c01007387 */ /* 0x001fe20000100a00 */
[----:B------:R2:W-:Y:S01]  /*3eb90*/  STL [R1+0x8], R14 ;  /* 0x0000080e01007387 */ /* 0x0005e20000100800 */
[----:B------:R-:W-:-:S02]  /*3eba0*/  MOV R0, R15 ;  /* 0x0000000f00007202 */ /* 0x000fc40000000f00 */
[C---:B--2---:R-:W-:Y:S11]  /*3ebb0*/  HMMA.16816.F32 R12, R16.reuse, R6, R20 ;  /* 0x00000006100c723c */ /* 0x044ff60000001814 */
[----:B------:R-:W-:Y:S11]  /*3ebc0*/  @!UPT UIADD3 URZ, URZ, URZ, URZ ;  /* 0x0000003f3f3ff290 */ /* 0x000ff6000fffe03f */
[----:B------:R-:W-:Y:S02]  /*3ebd0*/  @!UPT UIADD3 URZ, URZ, URZ, URZ ;  /* 0x0000003f3f3ff290 */ /* 0x000fe4000fffe03f */
[----:B------:R-:W-:Y:S01]  /*3ebe0*/  IMAD.MOV.U32 R21, RZ, RZ, R14 ;  /* 0x000000ffff157224 */ /* 0x000fe200078e000e */
[----:B------:R-:W-:Y:S02]  /*3ebf0*/  MOV R29, R15 ;  /* 0x0000000f001d7202 */ /* 0x000fe40000000f00 */
[----:B------:R-:W4:Y:S01]  /*3ec00*/  LDL.LU.64 R14, [R1+0x37b8] ;  /* 0x0037b800010e7983 */ /* 0x000f220000300a00 */
[----:B------:R-:W-:Y:S01]  /*3ec10*/  MOV R20, R13 ;  /* 0x0000000d00147202 */ /* 0x000fe20000000f00 */
[----:B------:R0:W-:Y:S02]  /*3ec20*/  STL.64 [R1+0x3790], R6 ;  /* 0x0037900601007387 */ /* 0x0001e40000100a00 */
[----:B------:R-:W2:Y:S01]  /*3ec30*/  LDL.LU R4, [R1+0x160] ;  /* 0x0001600001047983 */ /* 0x000ea20000300800 */
[----:B------:R-:W2:Y:S04]  /*3ec40*/  LDL.LU R5, [R1+0x164] ;  /* 0x0001640001057983 */ /* 0x000ea80000300800 */
[----:B0-----:R-:W2:Y:S01]  /*3ec50*/  LDL.LU R6, [R1+0x168] ;  /* 0x0001680001067983 */ /* 0x001ea20000300800 */
[----:B------:R-:W2:Y:S02]  /*3ec60*/  LDL.LU R7, [R1+0x16c] ;  /* 0x00016c0001077983 */ /* 0x000ea40000300800 */
[----:B------:R0:W-:Y:S02]  /*3ec70*/  STL.64 [R1+0x3788], R20 ;  /* 0x0037881401007387 */ /* 0x0001e40000100a00 */
[----:B0-----:R-:W2:Y:S01]  /*3ec80*/  LDL.LU R20, [R1+0x150] ;  /* 0x0001500001147983 */ /* 0x001ea20000300800 */
[----:B------:R-:W2:Y:S02]  /*3ec90*/  LDL.LU R21, [R1+0x154] ;  /* 0x0001540001157983 */ /* 0x000ea40000300800 */
[----:B------:R-:W2:Y:S02]  /*3eca0*/  LDL.LU R22, [R1+0x158] ;  /* 0x0001580001167983 */ /* 0x000ea40000300800 */
[----:B------:R-:W2:Y:S01]  /*3ecb0*/  LDL.LU R23, [R1+0x15c] ;  /* 0x00015c0001177983 */ /* 0x000ea20000300800 */
[----:B----4-:R-:W-:Y:S01]  /*3ecc0*/  HMMA.16816.F32 R16, R16, R14, R8 ;  /* 0x0000000e1010723c */ /* 0x010fe20000001808 */
[----:B------:R-:W3:Y:S01]  /*3ecd0*/  LDL.LU.64 R10, [R1+0x37b0] ;  /* 0x0037b000010a7983 */ /* 0x000ee20000300a00 */
[----:B------:R-:W3:Y:S11]  /*3ece0*/  LDL.LU.64 R8, [R1+0x37a8] ;  /* 0x0037a80001087983 */ /* 0x000ef60000300a00 */
[----:B------:R-:W-:Y:S10]  /*3ecf0*/  @!UPT UIADD3 URZ, URZ, URZ, URZ ;  /* 0x0000003f3f3ff290 */ /* 0x000ff4000fffe03f */
[----:B------:R0:W-:Y:S01]  /*3ed00*/  STL.64 [R1+0x36a8], R18 ;  /* 0x0036a81201007387 */ /* 0x0001e20000100a00 */
[----:B------:R-:W-:Y:S03]  /*3ed10*/  STL.64 [R1+0x36a0], R16 ;  /* 0x0036a01001007387 */ /* 0x000fe60000100a00 */
[----:B0-----:R-:W3:Y:S01]  /*3ed20*/  LDL.LU R18, [R1+0xa8] ;  /* 0x0000a80001127983 */ /* 0x001ee20000300800 */
[----:B------:R-:W-:Y:S02]  /*3ed30*/  MOV R19, R3 ;  /* 0x0000000300137202 */ /* 0x000fe40000000f00 */
[----:B------:R-:W4:Y:S05]  /*3ed40*/  LDL.LU R3, [R1+0x37a0] ;  /* 0x0037a00001037983 */ /* 0x000f2a0000300800 */
[C---:B---3--:R-:W-:Y:S11]  /*3ed50*/  HMMA.16816.F32 R24, R8.reuse, R18, R24 ;  /* 0x000000120818723c */ /* 0x048ff60000001818 */
[----:B------:R-:W-:Y:S11]  /*3ed60*/  @!UPT UIADD3 URZ, URZ, URZ, URZ ;  /* 0x0000003f3f3ff290 */ /* 0x000ff6000fffe03f */
[----:B------:R-:W-:Y:S01]  /*3ed70*/  @!UPT UIADD3 URZ, URZ, URZ, URZ ;  /* 0x0000003f3f3ff290 */ /* 0x000fe2000fffe03f */
[----:B------:R-:W-:Y:S01]  /*3ed80*/  STL.64 [R1+0x170], R24 ;  /* 0x0001701801007387 */ /* 0x000fe20000100a00 */
[----:B------:R0:W-:Y:S03]  /*3ed90*/  STL.64 [R1+0x178], R26 ;  /* 0x0001781a01007387 */ /* 0x0001e60000100a00 */
[----:B0-----:R-:W2:Y:S02]  /*3eda0*/  LDL.LU.64 R26, [R1+0x3798] ;  /* 0x00379800011a7983 */ /* 0x001ea40000300a00 */
[C---:B--2---:R-:W-:Y:S11]  /*3edb0*/  HMMA.16816.F32 R4, R8.reuse, R26, R4 ;  /* 0x0000001a0804723c */ /* 0x044ff60000001804 */
[----:B------:R-:W-:Y:S11]  /*3edc0*/  @!UPT UIADD3 URZ, URZ, URZ, URZ ;  /* 0x0000003f3f3ff290 */ /* 0x000ff6000fffe03f */
[----:B------:R-:W-:Y:S01]  /*3edd0*/  @!UPT UIADD3 URZ, URZ, URZ, URZ ;  /* 0x0000003f3f3ff290 */ /* 0x000fe2000fffe03f */
[----:B------:R-:W-:Y:S01]  /*3ede0*/  STL.64 [R1+0x160], R4 ;  /* 0x0001600401007387 */ /* 0x000fe20000100a00 */
[----:B------:R0:W-:Y:S03]  /*3edf0*/  STL.64 [R1+0x168], R6 ;  /* 0x0001680601007387 */ /* 0x0001e60000100a00 */
[----:B0-----:R-:W2:Y:S01]  /*3ee00*/  LDL.LU.64 R6, [R1+0x3790] ;  /* 0x0037900001067983 */ /* 0x001ea20000300a00 */
[----:B------:R0:W-:Y:S02]  /*3ee10*/  STL.64 [R1+0x3760], R26 ;  /* 0x0037601a01007387 */ /* 0x0001e40000100a00 */
[----:B------:R-:W3:Y:S02]  /*3ee20*/  LDL.LU R24, [R1+0xe0] ;  /* 0x0000e00001187983 */ /* 0x000ee40000300800 */
[----:B------:R-:W3:Y:S01]  /*3ee30*/  LDL.LU R25, [R1+0xe4] ;  /* 0x0000e40001197983 */ /* 0x000ee20000300800 */
[----:B0-----:R-:W3:Y:S01]  /*3ee40*/  LDL.LU R26, [R1+0xe8] ;  /* 0x0000e800011a7983 */ /* 0x001ee20000300800 */
[----:B------:R-:W3:Y:S01]  /*3ee50*/  LDL.LU R27, [R1+0xec] ;  /* 0x0000ec00011b7983 */ /* 0x000ee20000300800 */
[C---:B--2---:R-:W-:Y:S01]  /*3ee60*/  HMMA.16816.F32 R20, R8.reuse, R6, R20 ;  /* 0x000000060814723c */ /* 0x044fe20000001814 */
[----:B------:R-:W-:Y:S01]  /*3ee70*/  MOV R17, R6 ;  /* 0x0000000600117202 */ /* 0x000fe20000000f00 */
[----:B------:R-:W-:Y:S11]  /*3ee80*/  IMAD.MOV.U32 R16, RZ, RZ, R7 ;  /* 0x000000ffff107224 */ /* 0x000ff600078e0007 */
[----:B------:R-:W-:Y:S10]  /*3ee90*/  @!UPT UIADD3 URZ, URZ, URZ, URZ ;  /* 0x0000003f3f3ff290 */ /* 0x000ff4000fffe03f */
[----:B------:R0:W-:Y:S01]  /*3eea0*/  STL.64 [R1+0x150], R20 ;  /* 0x0001501401007387 */ /* 0x0001e20000100a00 */
[----:B------:R1:W-:Y:S03]  /*3eeb0*/  STL.64 [R1+0x158], R22 ;  /* 0x0001581601007387 */ /* 0x0003e60000100a00 */
[----:B0-----:R-:W2:Y:S01]  /*3eec0*/  LDL.LU.64 R20, [R1+0x3788] ;  /* 0x0037880001147983 */ /* 0x001ea20000300a00 */
[----:B------:R-:W2:Y:S02]  /*3eed0*/  LDL.LU.64 R6, [R1+0x3780] ;  /* 0x0037800001067983 */ /* 0x000ea40000300a00 */
[----:B------:R-:W2:Y:S02]  /*3eee0*/  LDL.LU.64 R4, [R1+0x3778] ;  /* 0x0037780001047983 */ /* 0x000ea40000300a00 */
[----:B------:R-:W3:Y:S01]  /*3eef0*/  LDL R13, [R1+0x1efc] ;  /* 0x001efc00010d7983 */ /* 0x000ee20000100800 */
[----:B--2---:R-:W-:Y:S01]  /*3ef00*/  HMMA.16816.F32 R8, R8, R14, R4 ;  /* 0x0000000e0808723c */ /* 0x004fe20000001804 */
[----:B------:R-:W2:Y:S01]  /*3ef10*/  LDL.LU.64 R6, [R1+0x3770] ;  /* 0x0037700001067983 */ /* 0x000ea20000300a00 */
[----:B------:R-:W2:Y:S01]  /*3ef20*/  LDL.LU.64 R4, [R1+0x3768] ;  /* 0x0037680001047983 */ /* 0x000ea20000300a00 */
[----:B------:R-:W-:Y:S11]  /*3ef30*/  MOV R2, R12 ;  /* 0x0000000c00027202 */ /* 0x000ff60000000f00 */
[----:B------:R-:W-:Y:S10]  /*3ef40*/  @!UPT UIADD3 URZ, URZ, URZ, URZ ;  /* 0x0000003f3f3ff290 */ /* 0x000ff4000fffe03f */
[----:B-1----:R-:W-:Y:S02]  /*3ef50*/  MOV R22, R8 ;  /* 0x0000000800167202 */ /* 0x002fe40000000f00 */
[----:B------:R-:W-:Y:S01]  /*3ef60*/  MOV R23, R9 ;  /* 0x0000000900177202 */ /* 0x000fe20000000f00 */
[----:B------:R-:W-:Y:S04]  /*3ef70*/  STL [R1+0x138], R10 ;  /* 0x0001380a01007387 */ /* 0x000fe80000100800 */
[----:B------:R-:W-:Y:S01]  /*3ef80*/  STL.64 [R1+0x3758], R22 ;  /* 0x0037581601007387 */ /* 0x000fe20000100a00 */
[----:B------:R0:W-:Y:S01]  /*3ef90*/  STL.64 [R1+0x3750], R20 ;  /* 0x0037501401007387 */ /* 0x0001e20000100a00 */
[----:B------:R-:W-:Y:S01]  /*3efa0*/  MOV R28, R11 ;  /* 0x0000000b001c7202 */ /* 0x000fe20000000f00 */
[----:B------:R-:W-:Y:S01]  /*3efb0*/  MOV R11, R16 ;  /* 0x00000010000b7202 */ /* 0x000fe20000000f00 */
[----:B0-----:R-:W4:Y:S01]  /*3efc0*/  LDL.LU R20, [R1+0xd0] ;  /* 0x0000d00001147983 */ /* 0x001f220000300800 */
[----:B------:R-:W4:Y:S02]  /*3efd0*/  LDL.LU R21, [R1+0xd4] ;  /* 0x0000d40001157983 */ /* 0x000f240000300800 */
[----:B------:R-:W4:Y:S02]  /*3efe0*/  LDL.LU R22, [R1+0xd8] ;  /* 0x0000d80001167983 */ /* 0x000f240000300800 */
[----:B------:R-:W4:Y:S01]  /*3eff0*/  LDL.LU R23, [R1+0xdc] ;  /* 0x0000dc0001177983 */ /* 0x000f220000300800 */
[----:B------:R-:W-:Y:S01]  /*3f000*/  STL.64 [R1+0x3740], R14 ;  /* 0x0037400e01007387 */ /* 0x000fe20000100a00 */
[----:B---3--:R0:W-:Y:S02]  /*3f010*/  STL [R1+0x373c], R13 ;  /* 0x00373c0d01007387 */ /* 0x0081e40000100800 */
[----:B------:R-:W3:Y:S02]  /*3f020*/  LDL.LU R12, [R1+0x120] ;  /* 0x00012000010c7983 */ /* 0x000ee40000300800 */
[----:B------:R-:W-:Y:S01]  /*3f030*/  IMAD.MOV.U32 R10, RZ, RZ, R17 ;  /* 0x000000ffff0a7224 */ /* 0x000fe200078e0011 */
[----:B0-----:R-:W3:Y:S01]  /*3f040*/  LDL.LU R13, [R1+0x124] ;  /* 0x00012400010d7983 */ /* 0x001ee20000300800 */
[----:B------:R-:W3:Y:S02]  /*3f050*/  LDL.LU R14, [R1+0x128] ;  /* 0x00012800010e7983 */ /* 0x000ee40000300800 */
[----:B------:R-:W3:Y:S01]  /*3f060*/  LDL.LU R15, [R1+0x12c] ;  /* 0x00012c00010f7983 */ /* 0x000ee20000300800 */
[C---:B--2---:R-:W-:Y:S11]  /*3f070*/  HMMA.16816.F32 R24, R4.reuse, R18, R24 ;  /* 0x000000120418723c */ /* 0x044ff60000001818 */
[----:B------:R-:W-:Y:S11]  /*3f080*/  @!UPT UIADD3 URZ, URZ, URZ, URZ ;  /* 0x0000003f3f3ff290 */ /* 0x000ff6000fffe03f */
[----:B------:R-:W-:Y:S02]  /*3f090*/  @!UPT UIADD3 URZ, URZ, URZ, URZ ;  /* 0x0000003f3f3ff290 */ /* 0x000fe4000fffe03f */
[----:B------:R-:W-:Y:S01]  /*3f0a0*/  IMAD.MOV.U32 R17, RZ, RZ, R26 ;  /* 0x000000ffff117224 */ /* 0x000fe200078e001a */
[----:B------:R-:W-:Y:S02]  /*3f0b0*/  MOV R16, R27 ;  /* 0x0000001b00107202 */ /* 0x000fe40000000f00 */
[----:B------:R-:W4:Y:S01]  /*3f0c0*/  LDL.LU.64 R26, [R1+0x3760] ;  /* 0x00376000011a7983 */ /* 0x000f220000300a00 */
[----:B------:R-:W-:Y:S02]  /*3f0d0*/  MOV R19, R24 ;  /* 0x0000001800137202 */ /* 0x000fe40000000f00 */
[----:B------:R-:W-:Y:S02]  /*3f0e0*/  MOV R18, R25 ;  /* 0x0000001900127202 */ /* 0x000fe40000000f00 */
[----:B----4-:R-:W-:Y:S01]  /*3f0f0*/  HMMA.16816.F32 R24, R4, R26, R20 ;  /* 0x0000001a0418723c */ /* 0x010fe20000001814 */
[----:B------:R-:W2:Y:S01]  /*3f100*/  LDL.LU.64 R22, [R1+0x3758] ;  /* 0x0037580001167983 */ /* 0x000ea20000300a00 */
[----:B------:R-:W4:Y:S11]  /*3f110*/  LDL.LU.64 R20, [R1+0x3750] ;  /* 0x0037500001147983 */ /* 0x000f360000300a00 */
[----:B------:R-:W-:Y:S10]  /*3f120*/  @!UPT UIADD3 URZ, URZ, URZ, URZ ;  /* 0x0000003f3f3ff290 */ /* 0x000ff4000fffe03f */
[----:B------:R-:W-:Y:S01]  /*3f130*/  STL.64 [R1+0xd0], R24 ;  /* 0x0000d01801007387 */ /* 0x000fe20000100a00 */
[----:B------:R-:W-:Y:S02]  /*3f140*/  STL.64 [R1+0xd8], R26 ;  /* 0x0000d81a01007387 */ /* 0x000fe40000100a00 */
[----:B------:R-:W0:Y:S04]  /*3f150*/  LDSM.16.MT88.4 R24, [R3+0x2d800] ;  /* 0x02d800000318783b */ /* 0x000e280000004200 */
[----:B------:R-:W-:Y:S01]  /*3f160*/  STL [R1+0x3630], R3 ;  /* 0x0036300301007387 */ /* 0x000fe20000100800 */
[----:B0-----:R-:W-:Y:S01]  /*3f170*/  STL.64 [R1+0x3620], R26 ;  /* 0x0036201a01007387 */ /* 0x001fe20000100a00 */
[----:B------:R0:W-:Y:S03]  /*3f180*/  STL.64 [R1+0x3618], R24 ;  /* 0x0036181801007387 */ /* 0x0001e60000100a00 */
[----:B0-----:R-:W2:Y:S01]  /*3f190*/  LDL.LU R24, [R1] ;  /* 0x0000000001187983 */ /* 0x001ea20000300800 */
[----:B------:R-:W2:Y:S02]  /*3f1a0*/  LDL.LU R25, [R1+0x4] ;  /* 0x0000040001197983 */ /* 0x000ea40000300800 */
[----:B------:R-:W2:Y:S01]  /*3f1b0*/  LDL.LU R26, [R1+0x8] ;  /* 0x00000800011a7983 */ /* 0x000ea20000300800 */
[----:B------:R-:W-:-:S02]  /*3f1c0*/  MOV R27, R0 ;  /* 0x00000000001b7202 */ /* 0x000fc40000000f00 */
[----:B------:R-:W3:Y:S04]  /*3f1d0*/  LDL.LU R0, [R1+0x3748] ;  /* 0x0037480001007983 */ /* 0x000ee80000300800 */
[----:B--2---:R-:W-:Y:S01]  /*3f1e0*/  STL.64 [R1+0x3650], R26 ;  /* 0x0036501a01007387 */ /* 0x004fe20000100a00 */
[----:B------:R0:W-:Y:S03]  /*3f1f0*/  STL.64 [R1+0x3648], R24 ;  /* 0x0036481801007387 */ /* 0x0001e60000100a00 */
[----:B0-----:R-:W2:Y:S04]  /*3f200*/  LDL R24, [R1+0xb0] ;  /* 0x0000b00001187983 */ /* 0x001ea80000100800 */
[----:B------:R-:W2:Y:S01]  /*3f210*/  LDL R25, [R1+0xb4] ;  /* 0x0000b40001197983 */ /* 0x000ea20000100800 */
[C---:B---3--:R-:W-:Y:S03]  /*3f220*/  HMMA.16816.F32 R8, R4.reuse, R10, R12 ;  /* 0x0000000a0408723c */ /* 0x048fe6000000180c */
[----:B--2---:R0:W-:Y:S04]  /*3f230*/  STL.64 [R1+0x36d8], R24 ;  /* 0x0036d81801007387 */ /* 0x0041e80000100a00 */
[----:B0-----:R-:W2:Y:S01]  /*3f240*/  LDL.LU R24, [R1+0x110] ;  /* 0x0001100001187983 */ /* 0x001ea20000300800 */
[----:B------:R-:W2:Y:S02]  /*3f250*/  LDL.LU R25, [R1+0x114] ;  /* 0x0001140001197983 */ /* 0x000ea40000300800 */
[----:B------:R-:W2:Y:S02]  /*3f260*/  LDL.LU R26, [R1+0x118] ;  /* 0x00011800011a7983 */ /* 0x000ea40000300800 */
[----:B------:R-:W2:Y:S01]  /*3f270*/  LDL.LU R27, [R1+0x11c] ;  /* 0x00011c00011b7983 */ /* 0x000ea20000300800 */
[----:B------:R-:W2:Y:S01]  /*3f280*/  LDL.LU.64 R14, [R1+0x3740] ;  /* 0x00374000010e7983 */ /* 0x000ea20000300a00 */
[----:B------:R-:W3:Y:S09]  /*3f290*/  LDL.LU R13, [R1+0x373c] ;  /* 0x00373c00010d7983 */ /* 0x000ef20000300800 */
[----:B------:R-:W-:Y:S02]  /*3f2a0*/  STL.64 [R1+0x3640], R10 ;  /* 0x0036400a01007387 */ /* 0x000fe40000100a00 */
[----:B------:R-:W-:Y:S01]  /*3f2b0*/  STL.64 [R1+0x3638], R8 ;  /* 0x0036380801007387 */ /* 0x000fe20000100a00 */
[----:B------:R-:W4:Y:S04]  /*3f2c0*/  LDL.LU R12, [R1+0x20] ;  /* 0x00002000010c7983 */ /* 0x000f280000300800 */
[----:B---3--:R-:W0:Y:S01]  /*3f2d0*/  LDSM.16.MT88.4 R8, [R13+0x2d800] ;  /* 0x02d800000d08783b */ /* 0x008e220000004200 */
[----:B--2---:R-:W-:Y:S03]  /*3f2e0*/  HMMA.16816.F32 R4, R4, R14, R24 ;  /* 0x0000000e0404723c */ /* 0x004fe60000001818 */
[----:B0-----:R-:W-:Y:S01]  /*3f2f0*/  STL.64 [R1+0x10], R8 ;  /* 0x0000100801007387 */ /* 0x001fe20000100a00 */
[----:B------:R-:W-:Y:S11]  /*3f300*/  STL.64 [R1+0x18], R10 ;  /* 0x0000180a01007387 */ /* 0x000ff60000100a00 */
[----:B------:R-:W-:Y:S08]  /*3f310*/  @!UPT UIADD3 URZ, URZ, URZ, URZ ;  /* 0x0000003f3f3ff290 */ /* 0x000ff0000fffe03f */
[----:B------:R-:W-:Y:S02]  /*3f320*/  STL.64 [R1+0xa0], R4 ;  /* 0x0000a00401007387 */ /* 0x000fe40000100a00 */
[----:B------:R-:W-:Y:S01]  /*3f330*/  STL.64 [R1+0xa8], R6 ;  /* 0x0000a80601007387 */ /* 0x000fe20000100a00 */
[----:B------:R-:W4:Y:S01]  /*3f340*/  LDL.LU R13, [R1+0x24] ;  /* 0x00002400010d7983 */ /* 0x000f220000300800 */
[----:B------:R-:W2:Y:S02]  /*3f350*/  LDL.LU R14, [R1+0x28] ;  /* 0x00002800010e7983 */ /* 0x000ea40000300800 */
[----:B------:R-:W2:Y:S02]  /*3f360*/  LDL.LU R15, [R1+0x2c] ;  /* 0x00002c00010f7983 */ /* 0x000ea40000300800 */
[----:B--2---:R-:W-:Y:S01]  /*3f370*/  STL.64 [R1+0x36e8], R14 ;  /* 0x0036e80e01007387 */ /* 0x004fe20000100a00 */
[----:B----4-:R0:W-:Y:S03]  /*3f380*/  STL.64 [R1+0x36e0], R12 ;  /* 0x0036e00c01007387 */ /* 0x0101e60000100a00 */
[----:B0-----:R-:W2:Y:S01]  /*3f390*/  LDL.LU R12, [R1+0x40] ;  /* 0x00004000010c7983 */ /* 0x001ea20000300800 */
[----:B------:R-:W2:Y:S02]  /*3f3a0*/  LDL.LU R13, [R1+0x44] ;  /* 0x00004400010d7983 */ /* 0x000ea40000300800 */
[----:B------:R-:W3:Y:S02]  /*3f3b0*/  LDL.LU R14, [R1+0x48] ;  /* 0x00004800010e7983 */ /* 0x000ee40000300800 */
[----:B------:R-:W3:Y:S02]  /*3f3c0*/  LDL.LU R15, [R1+0x4c] ;  /* 0x00004c00010f7983 */ /* 0x000ee40000300800 */
[----:B---3--:R-:W-:Y:S01]  /*3f3d0*/  STL.64 [R1+0x36f8], R14 ;  /* 0x0036f80e01007387 */ /* 0x008fe20000100a00 */
[----:B--2---:R0:W-:Y:S03]  /*3f3e0*/  STL.64 [R1+0x36f0], R12 ;  /* 0x0036f00c01007387 */ /* 0x0041e60000100a00 */
[----:B0-----:R-:W2:Y:S04]  /*3f3f0*/  LDL R12, [R1+0x80] ;  /* 0x00008000010c7983 */ /* 0x001ea80000100800 */
[----:B------:R-:W2:Y:S01]  /*3f400*/  LDL R13, [R1+0x84] ;  /* 0x00008400010d7983 */ /* 0x000ea20000100800 */
[----:B------:R-:W3:Y:S02]  /*3f410*/  LDL.LU R24, [R1+0x30] ;  /* 0x0000300001187983 */ /* 0x000ee40000300800 */
[----:B------:R-:W3:Y:S02]  /*3f420*/  LDL.LU R25, [R1+0x34] ;  /* 0x0000340001197983 */ /* 0x000ee40000300800 */
[----:B------:R-:W4:Y:S01]  /*3f430*/  LDL.LU R26, [R1+0x38] ;  /* 0x00003800011a7983 */ /* 0x000f220000300800 */
[----:B------:R-:W4:Y:S01]  /*3f440*/  LDL.LU R27, [R1+0x3c] ;  /* 0x00003c00011b7983 */ /* 0x000f220000300800 */
[----:B------:R-:W-:-:S02]  /*3f450*/  MOV R11, R16 ;  /* 0x00000010000b7202 */ /* 0x000fc40000000f00 */
[----:B------:R-:W-:Y:S01]  /*3f460*/  MOV R10, R17 ;  /* 0x00000011000a7202 */ /* 0x000fe20000000f00 */
[----:B------:R-:W-:Y:S02]  /*3f470*/  MOV R16, R2 ;  /* 0x0000000200107202 */ /* 0x000fe40000000f00 */
[----:B------:R-:W-:Y:S02]  /*3f480*/  IMAD.MOV.U32 R9, RZ, RZ, R18 ;  /* 0x000000ffff097224 */ /* 0x000fe400078e0012 */
[----:B------:R-:W-:Y:S01]  /*3f490*/  IMAD.MOV.U32 R17, RZ, RZ, R20 ;  /* 0x000000ffff117224 */ /* 0x000fe200078e0014 */
[----:B------:R-:W-:Y:S01]  /*3f4a0*/  MOV R18, R21 ;  /* 0x0000001500127202 */ /* 0x000fe20000000f00 */
[----:B----4-:R-:W-:Y:S01]  /*3f4b0*/  STL.64 [R1+0x3708], R26 ;  /* 0x0037081a01007387 */ /* 0x010fe20000100a00 */
[----:B---3--:R0:W-:Y:S03]  /*3f4c0*/  STL.64 [R1+0x3700], R24 ;  /* 0x0037001801007387 */ /* 0x0081e60000100a00 */
[----:B0-----:R-:W2:Y:S01]  /*3f4d0*/  LDL.LU R24, [R1+0x100] ;  /* 0x0001000001187983 */ /* 0x001ea20000300800 */
[----:B------:R-:W2:Y:S02]  /*3f4e0*/  LDL.LU R25, [R1+0x104] ;  /* 0x0001040001197983 */ /* 0x000ea40000300800 */
[----:B------:R-:W2:Y:S02]  /*3f4f0*/  LDL.LU R26, [R1+0x108] ;  /* 0x00010800011a7983 */ /* 0x000ea40000300800 */
[----:B------:R-:W2:Y:S01]  /*3f500*/  LDL.LU R27, [R1+0x10c] ;  /* 0x00010c00011b7983 */ /* 0x000ea20000300800 */
[----:B------:R-:W3:Y:S01]  /*3f510*/  LDL.LU R2, [R1+0x3738] ;  /* 0x0037380001027983 */ /* 0x000ee20000300800 */
[----:B------:R-:W4:Y:S02]  /*3f520*/  LDL.LU R20, [R1+0x3734] ;  /* 0x0037340001147983 */ /* 0x000f240000300800 */
[----:B------:R-:W2:Y:S01]  /*3f530*/  LDL.LU R21, [R1+0x3730] ;  /* 0x0037300001157983 */ /* 0x000ea20000300800 */
[----:B------:R-:W-:Y:S01]  /*3f540*/  MOV R8, R19 ;  /* 0x0000001300087202 */ /* 0x000fe20000000f00 */
[----:B------:R-:W-:-:S02]  /*3f550*/  MOV R19, R29 ;  /* 0x0000001d00137202 */ /* 0x000fc40000000f00 */
[----:B------:R-:W2:Y:S03]  /*3f560*/  LDL.LU R29, [R1+0x372c] ;  /* 0x00372c00011d7983 */ /* 0x000ea60000300800 */
[----:B------:R-:W-:Y:S02]  /*3f570*/  STL.64 [R1+0x36b8], R18 ;  /* 0x0036b81201007387 */ /* 0x000fe40000100a00 */
[----:B------:R0:W-:Y:S02]  /*3f580*/  STL.64 [R1+0x36b0], R16 ;  /* 0x0036b01001007387 */ /* 0x0001e40000100a00 */
[----:B0-----:R-:W-:Y:S02]  /*3f590*/  MOV R16, R0 ;  /* 0x0000000000107202 */ /* 0x001fe40000000f00 */
[----:B------:R-:W2:Y:S01]  /*3f5a0*/  LDL.LU R0, [R1+0x3728] ;  /* 0x0037280001007983 */ /* 0x000ea20000300800 */
[----:B---3--:R-:W-:Y:S01]  /*3f5b0*/  IMAD.MOV.U32 R17, RZ, RZ, R2 ;  /* 0x000000ffff117224 */ /* 0x008fe200078e0002 */
[----:B----4-:R-:W-:-:S02]  /*3f5c0*/  MOV R18, R20 ;  /* 0x0000001400127202 */ /* 0x010fc40000000f00 */
[----:B------:R-:W3:Y:S01]  /*3f5d0*/  LDL.LU R2, [R1+0x3724] ;  /* 0x0037240001027983 */ /* 0x000ee20000300800 */
[----:B------:R-:W4:Y:S01]  /*3f5e0*/  LDL.LU R20, [R1+0x3720] ;  /* 0x0037200001147983 */ /* 0x000f220000300800 */
[----:B--2---:R-:W-:Y:S02]  /*3f5f0*/  MOV R19, R21 ;  /* 0x0000001500137202 */ /* 0x004fe40000000f00 */
[----:B------:R-:W4:Y:S01]  /*3f600*/  LDL.LU R21, [R1+0x371c] ;  /* 0x00371c0001157983 */ /* 0x000f220000300800 */
[----:B------:R-:W-:Y:S02]  /*3f610*/  STL.64 [R1+0x3660], R10 ;  /* 0x0036600a01007387 */ /* 0x000fe40000100a00 */
[----:B------:R0:W-:Y:S02]  /*3f620*/  STL.64 [R1+0x3658], R8 ;  /* 0x0036580801007387 */ /* 0x0001e40000100a00 */
[----:B0-----:R-:W-:Y:S01]  /*3f630*/  MOV R8, R22 ;  /* 0x0000001600087202 */ /* 0x001fe20000000f00 */
[----:B------:R-:W-:Y:S01]  /*3f640*/  IMAD.MOV.U32 R9, RZ, RZ, R23 ;  /* 0x000000ffff097224 */ /* 0x000fe200078e0017 */
[----:B------:R-:W4:Y:S01]  /*3f650*/  LDL.LU R22, [R1+0x3718] ;  /* 0x0037180001167983 */ /* 0x000f220000300800 */
[----:B------:R-:W4:Y:S02]  /*3f660*/  LDL.LU R23, [R1+0x3714] ;  /* 0x0037140001177983 */ /* 0x000f240000300800 */
[----:B------:R-:W2:Y:S01]  /*3f670*/  LDL.LU R10, [R1+0x138] ;  /* 0x00013800010a7983 */ /* 0x000ea20000300800 */
[----:B------:R-:W-:-:S02]  /*3f680*/  MOV R11, R28 ;  /* 0x0000001c000b7202 */ /* 0x000fc40000000f00 */
[----:B------:R-:W3:Y:S01]  /*3f690*/  LDL.LU R28, [R1+0x3710] ;  /* 0x00371000011c7983 */ /* 0x000ee20000300800 */
[----:B----4-:R-:W-:Y:S03]  /*3f6a0*/  HMMA.16816.F32 R12, R20, R12, R24 ;  /* 0x0000000c140c723c */ /* 0x010fe60000001818 */
[----:B--2---:R-:W-:Y:S01]  /*3f6b0*/  STL.64 [R1+0x3670], R10 ;  /* 0x0036700a01007387 */ /* 0x004fe20000100a00 */
[----:B------:R0:W-:Y:S03]  /*3f6c0*/  STL.64 [R1+0x3668], R8 ;  /* 0x0036680801007387 */ /* 0x0001e60000100a00 */
[----:B0-----:R-:W2:Y:S01]  /*3f6d0*/  LDL R8, [R1+0x60] ;  /* 0x0000600001087983 */ /* 0x001ea20000100800 */
[----:B------:R-:W2:Y:S02]  /*3f6e0*/  LDL.LU.64 R26, [R1+0x3708] ;  /* 0x00370800011a7983 */ /* 0x000ea40000300a00 */
[----:B------:R-:W2:Y:S11]  /*3f6f0*/  LDL.LU.64 R24, [R1+0x3700] ;  /* 0x0037000001187983 */ /* 0x000eb60000300a00 */
[----:B------:R-:W-:Y:S02]  /*3f700*/  @!UPT UIADD3 URZ, URZ, URZ, URZ ;  /* 0x0000003f3f3ff290 */ /* 0x000fe4000fffe03f */
[----:B------:R-:W-:Y:S01]  /*3f710*/  STL.64 [R1+0x90], R12 ;  /* 0x0000900c01007387 */ /* 0x000fe20000100a00 */
[----:B------:R0:W-:Y:S03]  /*3f720*/  STL.64 [R1+0x98], R14 ;  /* 0x0000980e01007387 */ /* 0x0001e60000100a00 */
[----:B0-----:R-:W4:Y:S01]  /*3f730*/  LDL.LU.64 R14, [R1+0x36f8] ;  /* 0x0036f800010e7983 */ /* 0x001f220000300a00 */
[----:B------:R-:W4:Y:S01]  /*3f740*/  LDL.LU.64 R12, [R1+0x36f0] ;  /* 0x0036f000010c7983 */ /* 0x000f220000300a00 */
[----:B---3--:R-:W-:Y:S01]  /*3f750*/  MOV R4, R2 ;  /* 0x0000000200047202 */ /* 0x008fe20000000f00 */
[----:B------:R-:W-:Y:S01]  /*3f760*/  IMAD.MOV.U32 R5, RZ, RZ, R0 ;  /* 0x000000ffff057224 */ /* 0x000fe200078e0000 */
[----:B------:R-:W-:-:S07]  /*3f770*/  MOV R9, R29 ;  /* 0x0000001d00097202 */ /* 0x000fce0000000f00 */
[C---:B--2---:R-:W-:Y:S08]  /*3f780*/  HMMA.16816.F32 R24, R20.reuse, R8, R24 ;  /* 0x000000081418723c */ /* 0x044ff00000001818 */
        /* <DEDUP_REMOVED lines=8> */
[----:B0-----:R-:W3:Y:S01]  /*3f810*/  LDL.LU.64 R4, [R1+0x80] ;  /* 0x0000800001047983 */ /* 0x001ee20000300a00 */
[----:B------:R0:W-:Y:S02]  /*3f820*/  STL.64 [R1+0x40], R24 ;  /* 0x0000401801007387 */ /* 0x0001e40000100a00 */
[----:B------:R-:W-:Y:S01]  /*3f830*/  STL.64 [R1+0x48], R26 ;  /* 0x0000481a01007387 */ /* 0x000fe20000100a00 */
[----:B0-----:R-:W2:Y:S02]  /*3f840*/  LDL.LU.64 R24, [R1+0x36d8] ;  /* 0x0036d80001187983 */ /* 0x001ea40000300a00 */
[----:B--2---:R-:W-:Y:S02]  /*3f850*/  HMMA.16816.F32 R20, R20, R24, R12 ;  /* 0x000000181414723c */ /* 0x004fe4000000180c */
[----:B------:R-:W2:Y:S01]  /*3f860*/  LDL.LU.64 R14, [R1+0x36d0] ;  /* 0x0036d000010e7983 */ /* 0x000ea20000300a00 */
[----:B------:R-:W2:Y:S01]  /*3f870*/  LDL.LU.64 R12, [R1+0x36c8] ;  /* 0x0036c800010c7983 */ /* 0x000ea20000300a00 */
[----:B---3--:R-:W-:-:S02]  /*3f880*/  MOV R11, R4 ;  /* 0x00000004000b7202 */ /* 0x008fc40000000f00 */
[----:B------:R-:W-:Y:S11]  /*3f890*/  MOV R10, R5 ;  /* 0x00000005000a7202 */ /* 0x000ff60000000f00 */
[----:B------:R-:W-:Y:S06]  /*3f8a0*/  @!UPT UIADD3 URZ, URZ, URZ, URZ ;  /* 0x0000003f3f3ff290 */ /* 0x000fec000fffe03f */
[----:B------:R0:W-:Y:S01]  /*3f8b0*/  STL [R1+0x30], R20 ;  /* 0x0000301401007387 */ /* 0x0001e20000100800 */
[----:B------:R-:W-:Y:S02]  /*3f8c0*/  MOV R29, R21 ;  /* 0x00000015001d7202 */ /* 0x000fe40000000f00 */
[----:B------:R-:W-:Y:S02]  /*3f8d0*/  MOV R2, R22 ;  /* 0x0000001600027202 */ /* 0x000fe40000000f00 */
[----:B------:R-:W-:Y:S01]  /*3f8e0*/  MOV R0, R23 ;  /* 0x0000001700007202 */ /* 0x000fe20000000f00 */
[----:B------:R-:W-:Y:S01]  /*3f8f0*/  IMAD.MOV.U32 R23, RZ, RZ, R28 ;  /* 0x000000ffff177224 */ /* 0x000fe200078e001c */
[----:B0-----:R-:W3:Y:S01]  /*3f900*/  LDL.LU R20, [R1+0x140] ;  /* 0x0001400001147983 */ /* 0x001ee20000300800 */
[----:B------:R-:W3:Y:S02]  /*3f910*/  LDL.LU R21, [R1+0x144] ;  /* 0x0001440001157983 */ /* 0x000ee40000300800 */
[----:B------:R-:W3:Y:S01]  /*3f920*/  LDL.LU R22, [R1+0x148] ;  /* 0x0001480001167983 */ /* 0x000ee20000300800 */
[C---:B--2---:R-:W-:Y:S01]  /*3f930*/  HMMA.16816.F32 R16, R12.reuse, R4, R16 ;  /* 0x000000040c10723c */ /* 0x044fe20000001810 */
[----:B------:R-:W3:Y:S11]  /*3f940*/  LDL.LU.64 R4, [R1+0x36c0] ;  /* 0x0036c00001047983 */ /* 0x000ef60000300a00 */
[----:B------:R-:W-:Y:S11]  /*3f950*/  @!UPT UIADD3 URZ, URZ, URZ, URZ ;  /* 0x0000003f3f3ff290 */ /* 0x000ff6000fffe03f */
[----:B------:R0:W-:Y:S01]  /*3f960*/  STL.64 [R1+0x20], R16 ;  /* 0x0000201001007387 */ /* 0x0001e20000100a00 */
[----:B------:R-:W-:Y:S01]  /*3f970*/  MOV R3, R18 ;  /* 0x0000001200037202 */ /* 0x000fe20000000f00 */
[----:B------:R-:W-:Y:S02]  /*3f980*/  IMAD.MOV.U32 R28, RZ, RZ, R19 ;  /* 0x000000ffff1c7224 */ /* 0x000fe400078e0013 */
[----:B------:R-:W2:Y:S04]  /*3f990*/  LDL.LU.64 R18, [R1+0x36b8] ;  /* 0x0036b80001127983 */ /* 0x000ea80000300a00 */
[----:B0-----:R-:W2:Y:S01]  /*3f9a0*/  LDL.LU.64 R16, [R1+0x36b0] ;  /* 0x0036b00001107983 */ /* 0x001ea20000300a00 */
[C---:B---3--:R-:W-:Y:S03]  /*3f9b0*/  HMMA.16816.F32 R20, R12.reuse, R4, R20 ;  /* 0x000000040c14723c */ /* 0x048fe60000001814 */
[----:B------:R0:W-:Y:S04]  /*3f9c0*/  STL.64 [R1+0x3688], R4 ;  /* 0x0036880401007387 */ /* 0x0001e80000100a00 */
[----:B0-----:R-:W3:Y:S01]  /*3f9d0*/  LDL.LU R4, [R1+0x170] ;  /* 0x0001700001047983 */ /* 0x001ee20000300800 */
[----:B------:R-:W3:Y:S02]  /*3f9e0*/  LDL.LU R5, [R1+0x174] ;  /* 0x0001740001057983 */ /* 0x000ee40000300800 */
[----:B------:R-:W3:Y:S02]  /*3f9f0*/  LDL.LU R6, [R1+0x178] ;  /* 0x0001780001067983 */ /* 0x000ee40000300800 */
[----:B------:R-:W3:Y:S01]  /*3fa00*/  LDL.LU R7, [R1+0x17c] ;  /* 0x00017c0001077983 */ /* 0x000ee20000300800 */
[----:B--2---:R-:W-:Y:S10]  /*3fa10*/  HMMA.16816.F32 R16, R12, R8, R16 ;  /* 0x000000080c10723c */ /* 0x004ff40000001810 */
[----:B------:R0:W-:Y:S01]  /*3fa20*/  STL.64 [R1+0x35c0], R22 ;  /* 0x0035c01601007387 */ /* 0x0001e20000100a00 */
[----:B------:R-:W-:Y:S03]  /*3fa30*/  STL.64 [R1+0x35b8], R20 ;  /* 0x0035b81401007387 */ /* 0x000fe60000100a00 */
[----:B0-----:R-:W2:Y:S04]  /*3fa40*/  LDL R22, [R1+0x88] ;  /* 0x0000880001167983 */ /* 0x001ea80000100800 */
[----:B------:R-:W2:Y:S05]  /*3fa50*/  LDL R23, [R1+0x8c] ;  /* 0x00008c0001177983 */ /* 0x000eaa0000100800 */
[----:B------:R-:W-:Y:S01]  /*3fa60*/  STL.64 [R1+0xc0], R16 ;  /* 0x0000c01001007387 */ /* 0x000fe20000100a00 */
[----:B------:R0:W-:Y:S03]  /*3fa70*/  STL.64 [R1+0xc8], R18 ;  /* 0x0000c81201007387 */ /* 0x0001e60000100a00 */
[----:B0-----:R-:W4:Y:S01]  /*3fa80*/  LDL.LU.64 R18, [R1+0x36a8] ;  /* 0x0036a80001127983 */ /* 0x001f220000300a00 */
[----:B------:R-:W4:Y:S02]  /*3fa90*/  LDL.LU.64 R16, [R1+0x36a0] ;  /* 0x0036a00001107983 */ /* 0x000f240000300a00 */
[----:B------:R0:W-:Y:S01]  /*3faa0*/  STL.64 [R1+0x3680], R8 ;  /* 0x0036800801007387 */ /* 0x0001e20000100a00 */
[----:B------:R-:W-:-:S02]  /*3fab0*/  MOV R21, R10 ;  /* 0x0000000a00157202 */ /* 0x000fc40000000f00 */
[----:B------:R-:W-:Y:S01]  /*3fac0*/  MOV R20, R11 ;  /* 0x0000000b00147202 */ /* 0x000fe20000000f00 */
[----:B0-----:R-:W2:Y:S01]  /*3fad0*/  LDL.LU R8, [R1+0x160] ;  /* 0x0001600001087983 */ /* 0x001ea20000300800 */
[----:B------:R-:W2:Y:S02]  /*3fae0*/  LDL.LU R9, [R1+0x164] ;  /* 0x0001640001097983 */ /* 0x000ea40000300800 */
[----:B------:R-:W2:Y:S02]  /*3faf0*/  LDL.LU R10, [R1+0x168] ;  /* 0x00016800010a7983 */ /* 0x000ea40000300800 */
[----:B------:R-:W2:Y:S01]  /*3fb00*/  LDL.LU R11, [R1+0x16c] ;  /* 0x00016c00010b7983 */ /* 0x000ea20000300800 */
[----:B----4-:R-:W-:Y:S11]  /*3fb10*/  HMMA.16816.F32 R16, R12, R24, R16 ;  /* 0x000000180c10723c */ /* 0x010ff60000001810 */
[----:B------:R-:W-:Y:S11]  /*3fb20*/  @!UPT UIADD3 URZ, URZ, URZ, URZ ;  /* 0x0000003f3f3ff290 */ /* 0x000ff6000fffe03f */
[----:B------:R-:W-:Y:S01]  /*3fb30*/  @!UPT UIADD3 URZ, URZ, URZ, URZ ;  /* 0x0000003f3f3ff290 */ /* 0x000fe2000fffe03f */
[----:B------:R0:W-:Y:S01]  /*3fb40*/  STL [R1+0x120], R16 ;  /* 0x0001201001007387 */ /* 0x0001e20000100800 */
[----:B------:R-:W-:Y:S01]  /*3fb50*/  IMAD.MOV.U32 R13, RZ, RZ, R18 ;  /* 0x000000ffff0d7224 */ /* 0x000fe200078e0012 */
[----:B------:R-:W-:Y:S02]  /*3fb60*/  MOV R12, R19 ;  /* 0x00000013000c7202 */ /* 0x000fe40000000f00 */
[----:B------:R-:W-:Y:S01]  /*3fb70*/  MOV R14, R17 ;  /* 0x00000011000e7202 */ /* 0x000fe20000000f00 */
[----:B------:R-:W3:Y:S04]  /*3fb80*/  LDL.LU.64 R18, [R1+0x3698] ;  /* 0x0036980001127983 */ /* 0x000ee80000300a00 */
[----:B0-----:R-:W3:Y:S01]  /*3fb90*/  LDL.LU.64 R16, [R1+0x3690] ;  /* 0x0036900001107983 */ /* 0x001ee20000300a00 */
[----:B------:R0:W-:Y:S03]  /*3fba0*/  STL.64 [R1+0x3678], R24 ;  /* 0x0036781801007387 */ /* 0x0001e60000100a00 */
[----:B0-----:R-:W4:Y:S01]  /*3fbb0*/  LDL.LU R24, [R1+0x150] ;  /* 0x0001500001187983 */ /* 0x001f220000300800 */
[----:B------:R-:W4:Y:S02]  /*3fbc0*/  LDL.LU R25, [R1+0x154] ;  /* 0x0001540001197983 */ /* 0x000f240000300800 */
[----:B------:R-:W4:Y:S02]  /*3fbd0*/  LDL.LU R26, [R1+0x158] ;  /* 0x00015800011a7983 */ /* 0x000f240000300800 */
[----:B------:R-:W4:Y:S01]  /*3fbe0*/  LDL.LU R27, [R1+0x15c] ;  /* 0x00015c00011b7983 */ /* 0x000f220000300800 */
[----:B------:R-:W2:Y:S01]  /*3fbf0*/  LDL R15, [R1+0x1ef8] ;  /* 0x001ef800010f7983 */ /* 0x000ea20000100800 */
[C---:B---3--:R-:W-:Y:S11]  /*3fc00*/  HMMA.16816.F32 R4, R16.reuse, R20, R4 ;  /* 0x000000141004723c */ /* 0x048ff60000001804 */
[----:B------:R-:W-:Y:S11]  /*3fc10*/  @!UPT UIADD3 URZ, URZ, URZ, URZ ;  /* 0x0000003f3f3ff290 */ /* 0x000ff6000fffe03f */
[----:B------:R-:W-:Y:S01]  /*3fc20*/  @!UPT UIADD3 URZ, URZ, URZ, URZ ;  /* 0x0000003f3f3ff290 */ /* 0x000fe2000fffe03f */
[----:B------:R0:W-:Y:S01]  /*3fc30*/  STL.64 [R1+0x1e0], R4 ;  /* 0x0001e00401007387 */ /* 0x0001e20000100a00 */
[----:B------:R-:W-:Y:S03]  /*3fc40*/  STL.64 [R1+0x1e8], R6 ;  /* 0x0001e80601007387 */ /* 0x000fe60000100a00 */
[----:B0-----:R-:W2:Y:S02]  /*3fc50*/  LDL.LU.64 R4, [R1+0x3688] ;  /* 0x0036880001047983 */ /* 0x001ea40000300a00 */
[C---:B--2---:R-:W-:Y:S11]  /*3fc60*/  HMMA.16816.F32 R8, R16.reuse, R4, R8 ;  /* 0x000000041008723c */ /* 0x044ff60000001808 */
[----:B------:R-:W-:Y:S11]  /*3fc70*/  @!UPT UIADD3 URZ, URZ, URZ, URZ ;  /* 0x0000003f3f3ff290 */ /* 0x000ff6000fffe03f */
[----:B------:R-:W-:Y:S01]  /*3fc80*/  @!UPT UIADD3 URZ, URZ, URZ, URZ ;  /* 0x0000003f3f3ff290 */ /* 0x000fe2000fffe03f */
[----:B------:R0:W-:Y:S01]  /*3fc90*/  STL.64 [R1+0x1d0], R8 ;  /* 0x0001d00801007387 */ /* 0x0001e20000100a00 */
[----:B------:R4:W-:Y:S03]  /*3fca0*/  STL.64 [R1+0x1d8], R10 ;  /* 0x0001d80a01007387 */ /* 0x0009e60000100a00 */
[----:B0-----:R-:W4:Y:S02]  /*3fcb0*/  LDL.LU.64 R8, [R1+0x3680] ;  /* 0x0036800001087983 */ /* 0x001f240000300a00 */
[C---:B----4-:R-:W-:Y:S02]  /*3fcc0*/  HMMA.16816.F32 R8, R16.reuse, R8, R24 ;  /* 0x000000081008723c */ /* 0x050fe40000001818 */
[----:B------:R-:W2:Y:S11]  /*3fcd0*/  LDL.LU.64 R24, [R1+0x3678] ;  /* 0x0036780001187983 */ /* 0x000eb60000300a00 */
[----:B------:R-:W-:Y:S10]  /*3fce0*/  @!UPT UIADD3 URZ, URZ, URZ, URZ ;  /* 0x0000003f3f3ff290 */ /* 0x000ff4000fffe03f */
[----:B------:R-:W-:Y:S01]  /*3fcf0*/  STL.64 [R1+0x1c0], R8 ;  /* 0x0001c00801007387 */ /* 0x000fe20000100a00 */
[----:B------:R0:W-:Y:S03]  /*3fd00*/  STL.64 [R1+0x1c8], R10 ;  /* 0x0001c80a01007387 */ /* 0x0001e60000100a00 */
        /* <DEDUP_REMOVED lines=10> */
[----:B0-----:R-:W3:Y:S01]  /*3fdb0*/  LDL R19, [R1+0x1ef4] ;  /* 0x001ef40001137983 */ /* 0x001ee20000100800 */
[C---:B--2---:R-:W-:Y:S11]  /*3fdc0*/  HMMA.16816.F32 R8, R24.reuse, R20, R8 ;  /* 0x000000141808723c */ /* 0x044ff60000001808 */
        /* <DEDUP_REMOVED lines=10> */
[----:B------:R-:W4:Y:S02]  /*3fe70*/  LDL.LU R23, [R1+0xdc] ;  /* 0x0000dc0001177983 */ /* 0x000f240000300800 */
[----:B------:R-:W-:Y:S01]  /*3fe80*/  STL.64 [R1+0x35a0], R14 ;  /* 0x0035a00e01007387 */ /* 0x000fe20000100a00 */
[----:B----4-:R-:W-:Y:S01]  /*3fe90*/  HMMA.16816.F32 R20, R24, R4, R20 ;  /* 0x000000041814723c */ /* 0x010fe20000001814 */
[----:B------:R-:W0:Y:S11]  /*3fea0*/  LDSM.16.MT88.4 R4, [R15+0x2d800] ;  /* 0x02d800000f04783b */ /* 0x000e360000004200 */
[----:B------:R-:W-:Y:S11]  /*3feb0*/  @!UPT UIADD3 URZ, URZ, URZ, URZ ;  /* 0x0000003f3f3ff290 */ /* 0x000ff6000fffe03f */
[----:B------:R-:W-:Y:S01]  /*3fec0*/  STL.64 [R1+0x190], R20 ;  /* 0x0001901401007387 */ /* 0x000fe20000100a00 */
[----:B------:R-:W-:Y:S02]  /*3fed0*/  STL.64 [R1+0x198], R22 ;  /* 0x0001981601007387 */ /* 0x000fe40000100a00 */
[----:B------:R-:W-:Y:S01]  /*3fee0*/  STL.64 [R1+0x3598], R12 ;  /* 0x0035980c01007387 */ /* 0x000fe20000100a00 */
[----:B0-----:R-:W-:Y:S01]  /*3fef0*/  STL.64 [R1+0x3590], R6 ;  /* 0x0035900601007387 */ /* 0x001fe20000100a00 */
        /* <DEDUP_REMOVED lines=8> */
[----:B------:R-:W-:Y:S01]  /*3ff80*/  MOV R6, R2 ;  /* 0x0000000200067202 */ /* 0x000fe20000000f00 */
[----:B------:R-:W-:Y:S01]  /*3ff90*/  IMAD.MOV.U32 R7, RZ, RZ, R0 ;  /* 0x000000ffff077224 */ /* 0x000fe200078e0000 */
[----:B------:R-:W-:-:S04]  /*3ffa0*/  MOV R5, R29 ;  /* 0x0000001d00057202 */ /* 0x000fc80000000f00 */
[----:B------:R-:W-:Y:S04]  /*3ffb0*/  STL.64 [R1+0x35f0], R6 ;  /* 0x0035f00601007387 */ /* 0x000fe80000100a00 */
[----:B--2---:R0:W-:Y:S04]  /*3ffc0*/  STL.64 [R1+0x35e8], R4 ;  /* 0x0035e80401007387 */ /* 0x0041e80000100a00 */
[----:B0-----:R-:W2:Y:S01]  /*3ffd0*/  LDL.LU.64 R4, [R1+0x60] ;  /* 0x0000600001047983 */ /* 0x001ea20000300a00 */
[----:B------:R-:W4:Y:S02]  /*3ffe0*/  LDL.64 R6, [R1+0x68] ;  /* 0x0000680001067983 */ /* 0x000f240000100a00 */
[----:B------:R-:W3:Y:S02]  /*3fff0*/  LDL R17, [R1+0x854] ;  /* 0x0008540001117983 */ /* 0x000ee40000100800 */
[----:B------:R-:W3:Y:S01]  /*40000*/  LDL R18, [R1+0x1efc] ;  /* 0x001efc0001127983 */ /* 0x000ee20000100800 */
[----:B--2---:R-:W-:Y:S11]  /*40010*/  HMMA.16816.F32 R8, R24, R4, R8 ;  /* 0x000000041808723c */ /* 0x004ff60000001808 */
[----:B------:R-:W-:Y:S11]  /*40020*/  @!UPT UIADD3 URZ, URZ, URZ, URZ ;  /* 0x0000003f3f3ff290 */ /* 0x000ff6000fffe03f */
[----:B------:R-:W-:Y:S01]  /*40030*/  @!UPT UIADD3 URZ, URZ, URZ, URZ ;  /* 0x0000003f3f3ff290 */ /* 0x000fe2000fffe03f */
[----:B------:R-:W-:Y:S01]  /*40040*/  STL [R1+0x180], R8 ;  /* 0x0001800801007387 */ /* 0x000fe20000100800 */
[----:B----4-:R0:W-:Y:S03]  /*40050*/  STL.64 [R1+0x35f8], R6 ;  /* 0x0035f80601007387 */ /* 0x0101e60000100a00 */
[----:B0-----:R-:W2:Y:S04]  /*40060*/  LDL R6, [R1+0x78] ;  /* 0x0000780001067983 */ /* 0x001ea80000100800 */
[----:B------:R-:W2:Y:S01]  /*40070*/  LDL R7, [R1+0x7c] ;  /* 0x00007c0001077983 */ /* 0x000ea20000100800 */
[----:B------:R-:W4:Y:S02]  /*40080*/  LDL.LU R20, [R1+0xa0] ;  /* 0x0000a00001147983 */ /* 0x000f240000300800 */
[----:B------:R-:W4:Y:S02]  /*40090*/  LDL.LU R21, [R1+0xa4] ;  /* 0x0000a40001157983 */ /* 0x000f240000300800 */
[----:B------:R-:W4:Y:S01]  /*400a0*/  LDL.LU R22, [R1+0xa8] ;  /* 0x0000a80001167983 */ /* 0x000f220000300800 */
[----:B------:R-:W4:Y:S04]  /*400b0*/  LDL.LU R23, [R1+0xac] ;  /* 0x0000ac0001177983 */ /* 0x000f280000300800 */
[----:B--2---:R0:W-:Y:S01]  /*400c0*/  STL.64 [R1+0x3610], R6 ;  /* 0x0036100601007387 */ /* 0x0041e20000100a00 */
[----:B------:R-:W2:Y:S02]  /*400d0*/  LDL.LU R4, [R1+0x90] ;  /* 0x0000900001047983 */ /* 0x000ea40000300800 */
[----:B------:R-:W2:Y:S01]  /*400e0*/  LDL.LU R5, [R1+0x94] ;  /* 0x0000940001057983 */ /* 0x000ea20000300800 */
[----:B0-----:R-:W2:Y:S01]  /*400f0*/  LDL.LU R6, [R1+0x98] ;  /* 0x0000980001067983 */ /* 0x001ea20000300800 */
[----:B------:R-:W2:Y:S02]  /*40100*/  LDL.LU R7, [R1+0x9c] ;  /* 0x00009c0001077983 */ /* 0x000ea40000300800 */
[----:B------:R-:W2:Y:S02]  /*40110*/  LDL.LU R12, [R1+0xc0] ;  /* 0x0000c000010c7983 */ /* 0x000ea40000300800 */
[----:B------:R-:W2:Y:S01]  /*40120*/  LDL.LU R13, [R1+0xc4] ;  /* 0x0000c400010d7983 */ /* 0x000ea20000300800 */
[----:B------:R-:W2:Y:S01]  /*40130*/  LDL.LU R14, [R1+0xc8] ;  /* 0x0000c800010e7983 */ /* 0x000ea20000300800 */
[----:B------:R-:W2:Y:S01]  /*40140*/  LDL.LU R15, [R1+0xcc] ;  /* 0x0000cc00010f7983 */ /* 0x000ea20000300800 */
[----:B------:R-:W-:-:S02]  /*40150*/  MOV R29, R9 ;  /* 0x00000009001d7202 */ /* 0x000fc40000000f00 */
[----:B------:R-:W-:Y:S02]  /*40160*/  MOV R2, R10 ;  /* 0x0000000a00027202 */ /* 0x000fe40000000f00 */
[----:B------:R-:W-:Y:S02]  /*40170*/  MOV R0, R11 ;  /* 0x0000000b00007202 */ /* 0x000fe40000000f00 */
[----:B---3--:R-:W0:Y:S04]  /*40180*/  LDSM.16.MT88.4 R8, [R19+0x2d800] ;  /* 0x02d800001308783b */ /* 0x008e280000004200 */
[----:B--2---:R-:W-:Y:S01]  /*40190*/  STL.64 [R1+0x35b0], R14 ;  /* 0x0035b00e01007387 */ /* 0x004fe20000100a00 */
[----:B------:R1:W-:Y:S03]  /*401a0*/  STL.64 [R1+0x35a8], R12 ;  /* 0x0035a80c01007387 */ /* 0x0003e60000100a00 */
[----:B-1----:R-:W2:Y:S01]  /*401b0*/  LDL.LU R12, [R1+0x40] ;  /* 0x00004000010c7983 */ /* 0x002ea20000300800 */
[----:B------:R-:W2:Y:S02]  /*401c0*/  LDL.LU R13, [R1+0x44] ;  /* 0x00004400010d7983 */ /* 0x000ea40000300800 */
        /* <DEDUP_REMOVED lines=8> */
[----:B------:R-:W-:Y:S01]  /*40250*/  STL.64 [R1+0x35d0], R18 ;  /* 0x0035d01201007387 */ /* 0x000fe20000100a00 */
[----:B------:R1:W-:Y:S02]  /*40260*/  STL [R1+0x35c8], R17 ;  /* 0x0035c81101007387 */ /* 0x0003e40000100800 */
[----:B------:R-:W3:Y:S01]  /*40270*/  LDL.LU R16, [R1+0x20] ;  /* 0x0000200001107983 */ /* 0x000ee20000300800 */
[----:B-1----:R-:W3:Y:S01]  /*40280*/  LDL.LU R17, [R1+0x24] ;  /* 0x0000240001117983 */ /* 0x002ee20000300800 */
[----:B------:R-:W-:-:S02]  /*40290*/  IMAD.MOV.U32 R18, RZ, RZ, R3 ;  /* 0x000000ffff127224 */ /* 0x000fc400078e0003 */
[----:B------:R-:W2:Y:S02]  /*402a0*/  LDL.LU R3, [R1+0x3630] ;  /* 0x0036300001037983 */ /* 0x000ea40000300800 */
[----:B0-----:R-:W-:Y:S01]  /*402b0*/  STL.64 [R1+0x3568], R10 ;  /* 0x0035680a01007387 */ /* 0x001fe20000100a00 */
[----:B------:R0:W-:Y:S04]  /*402c0*/  STL.64 [R1+0x3560], R8 ;  /* 0x0035600801007387 */ /* 0x0001e80000100a00 */
[----:B0-----:R-:W4:Y:S01]  /*402d0*/  LDL.LU.64 R8, [R1+0xb0] ;  /* 0x0000b00001087983 */ /* 0x001f220000300a00 */
[----:B------:R-:W2:Y:S01]  /*402e0*/  LDL.LU.64 R10, [R1+0xb8] ;  /* 0x0000b800010a7983 */ /* 0x000ea20000300a00 */
[----:B----4-:R-:W-:Y:S02]  /*402f0*/  HMMA.16816.F32 R24, R24, R8, R20 ;  /* 0x000000081818723c */ /* 0x010fe40000001814 */
[----:B------:R-:W4:Y:S11]  /*40300*/  LDL.LU.64 R22, [R1+0x3628] ;  /* 0x0036280001167983 */ /* 0x000f360000300a00 */
[----:B------:R-:W-:Y:S10]  /*40310*/  @!UPT UIADD3 URZ, URZ, URZ, URZ ;  /* 0x0000003f3f3ff290 */ /* 0x000ff4000fffe03f */
        /* <DEDUP_REMOVED lines=9> */
[----:B0-----:R-:W2:Y:S02]  /*403b0*/  LDL.LU.64 R6, [R1+0x3610] ;  /* 0x0036100001067983 */ /* 0x001ea40000300a00 */
[C---:B--2---:R-:W-:Y:S02]  /*403c0*/  HMMA.16816.F32 R4, R24.reuse, R6, R12 ;  /* 0x000000061804723c */ /* 0x044fe4000000180c */
[----:B------:R-:W2:Y:S01]  /*403d0*/  LDL.LU.64 R14, [R1+0x3608] ;  /* 0x00360800010e7983 */ /* 0x000ea20000300a00 */
[----:B------:R-:W2:Y:S11]  /*403e0*/  LDL.LU.64 R12, [R1+0x3600] ;  /* 0x00360000010c7983 */ /* 0x000eb60000300a00 */
[----:B------:R-:W-:Y:S09]  /*403f0*/  @!UPT UIADD3 URZ, URZ, URZ, URZ ;  /* 0x0000003f3f3ff290 */ /* 0x000ff2000fffe03f */
[----:B------:R-:W-:Y:S01]  /*40400*/  STL.64 [R1+0x150], R4 ;  /* 0x0001500401007387 */ /* 0x000fe20000100a00 */
[----:B------:R0:W-:Y:S03]  /*40410*/  STL.64 [R1+0x158], R6 ;  /* 0x0001580601007387 */ /* 0x0001e60000100a00 */
[----:B0-----:R-:W2:Y:S02]  /*40420*/  LDL.LU.64 R6, [R1+0x35f8] ;  /* 0x0035f80001067983 */ /* 0x001ea40000300a00 */
[C---:B--2---:R-:W-:Y:S11]  /*40430*/  HMMA.16816.F32 R12, R24.reuse, R6, R12 ;  /* 0x00000006180c723c */ /* 0x044ff6000000180c */
[----:B------:R-:W-:Y:S11]  /*40440*/  @!UPT UIADD3 URZ, URZ, URZ, URZ ;  /* 0x0000003f3f3ff290 */ /* 0x000ff6000fffe03f */
[----:B------:R-:W-:Y:S01]  /*40450*/  @!UPT UIADD3 URZ, URZ, URZ, URZ ;  /* 0x0000003f3f3ff290 */ /* 0x000fe2000fffe03f */
[----:B------:R0:W-:Y:S01]  /*40460*/  STL.64 [R1+0x140], R12 ;  /* 0x0001400c01007387 */ /* 0x0001e20000100a00 */
[----:B------:R-:W-:Y:S01]  /*40470*/  STL.64 [R1+0x148], R14 ;  /* 0x0001480e01007387 */ /* 0x000fe20000100a00 */
[----:B0-----:R-:W-:Y:S02]  /*40480*/  MOV R13, R6 ;  /* 0x00000006000d7202 */ /* 0x001fe40000000f00 */
[----:B------:R-:W-:Y:S02]  /*40490*/  MOV R12, R7 ;  /* 0x00000007000c7202 */ /* 0x000fe40000000f00 */
[----:B------:R-:W2:Y:S01]  /*404a0*/  LDL.LU.64 R6, [R1+0x35f0] ;  /* 0x0035f00001067983 */ /* 0x000ea20000300a00 */
[----:B------:R-:W2:Y:S01]  /*404b0*/  LDL.LU.64 R4, [R1+0x35e8] ;  /* 0x0035e80001047983 */ /* 0x000ea20000300a00 */
[----:B------:R-:W-:Y:S01]  /*404c0*/  MOV R19, R28 ;  /* 0x0000001c00137202 */ /* 0x000fe20000000f00 */
[----:B--2---:R-:W-:Y:S01]  /*404d0*/  HMMA.16816.F32 R24, R24, R10, R4 ;  /* 0x0000000a1818723c */ /* 0x004fe20000001804 */
[----:B------:R-:W3:Y:S01]  /*404e0*/  LDL.LU.64 R6, [R1+0x35e0] ;  /* 0x0035e00001067983 */ /* 0x000ee20000300a00 */
[----:B------:R-:W3:Y:S11]  /*404f0*/  LDL.LU.64 R4, [R1+0x35d8] ;  /* 0x0035d80001047983 */ /* 0x000ef60000300a00 */
[----:B------:R-:W-:Y:S10]  /*40500*/  @!UPT UIADD3 URZ, URZ, URZ, URZ ;  /* 0x0000003f3f3ff290 */ /* 0x000ff4000fffe03f */
[----:B------:R-:W-:Y:S01]  /*40510*/  STL.64 [R1+0x130], R24 ;  /* 0x0001301801007387 */ /* 0x000fe20000100a00 */
[----:B------:R0:W-:Y:S03]  /*40520*/  STL.64 [R1+0x138], R26 ;  /* 0x0001381a01007387 */ /* 0x0001e60000100a00 */
[----:B0-----:R-:W2:Y:S01]  /*40530*/  LDL.LU.64 R26, [R1+0x78] ;  /* 0x00007800011a7983 */ /* 0x001ea20000300a00 */
[C---:B---3--:R-:W-:Y:S03]  /*40540*/  HMMA.16816.F32 R20, R4.reuse, R22, R16 ;  /* 0x000000160414723c */ /* 0x048fe60000001810 */
[----:B------:R-:W3:Y:S01]  /*40550*/  LDL.LU.64 R18, [R1+0x35d0] ;  /* 0x0035d00001127983 */ /* 0x000ee20000300a00 */
[----:B------:R-:W4:Y:S11]  /*40560*/  LDL.LU R17, [R1+0x35c8] ;  /* 0x0035c80001117983 */ /* 0x000f360000300800 */
[----:B------:R-:W-:Y:S08]  /*40570*/  @!UPT UIADD3 URZ, URZ, URZ, URZ ;  /* 0x0000003f3f3ff290 */ /* 0x000ff0000fffe03f */
[----:B------:R-:W-:Y:S01]  /*40580*/  STL.64 [R1+0x110], R20 ;  /* 0x0001101401007387 */ /* 0x000fe20000100a00 */
[----:B------:R0:W-:Y:S03]  /*40590*/  STL.64 [R1+0x118], R22 ;  /* 0x0001181601007387 */ /* 0x0001e60000100a00 */
[----:B0-----:R-:W3:Y:S01]  /*405a0*/  LDL.LU.64 R22, [R1+0x35c0] ;  /* 0x0035c00001167983 */ /* 0x001ee20000300a00 */
[----:B------:R-:W3:Y:S02]  /*405b0*/  LDL.LU.64 R20, [R1+0x35b8] ;  /* 0x0035b80001147983 */ /* 0x000ee40000300a00 */
[----:B--2---:R-:W-:Y:S01]  /*405c0*/  IMAD.MOV.U32 R9, RZ, RZ, R26 ;  /* 0x000000ffff097224 */ /* 0x004fe200078e001a */
[----:B------:R-:W-:Y:S01]  /*405d0*/  MOV R8, R27 ;  /* 0x0000001b00087202 */ /* 0x000fe20000000f00 */
[----:B---3--:R-:W-:Y:S01]  /*405e0*/  HMMA.16816.F32 R20, R4, R26, R20 ;  /* 0x0000001a0414723c */ /* 0x008fe20000001814 */
[----:B------:R-:W0:Y:S11]  /*405f0*/  LDSM.16.MT88.4 R24, [R3+0x2e000] ;  /* 0x02e000000318783b */ /* 0x000e360000004200 */
[----:B------:R-:W-:Y:S11]  /*40600*/  @!UPT UIADD3 URZ, URZ, URZ, URZ ;  /* 0x0000003f3f3ff290 */ /* 0x000ff6000fffe03f */
[----:B------:R-:W-:Y:S01]  /*40610*/  STL.64 [R1+0x100], R20 ;  /* 0x0001001401007387 */ /* 0x000fe20000100a00 */
[----:B------:R1:W-:Y:S02]  /*40620*/  STL.64 [R1+0x108], R22 ;  /* 0x0001081601007387 */ /* 0x0003e40000100a00 */
[----:B-1----:R-:W-:Y:S02]  /*40630*/  MOV R22, R13 ;  /* 0x0000000d00167202 */ /* 0x002fe40000000f00 */
[----:B------:R-:W-:Y:S02]  /*40640*/  MOV R23, R12 ;  /* 0x0000000c00177202 */ /* 0x000fe40000000f00 */
[----:B----4-:R-:W1:Y:S04]  /*40650*/  LDSM.16.M88.4 R12, [R17+0x380] ;  /* 0x00038000110c783b */ /* 0x010e680000000200 */
[----:B0-----:R-:W-:Y:S01]  /*40660*/  STL [R1+0x3504], R24 ;  /* 0x0035041801007387 */ /* 0x001fe20000100800 */
[----:B------:R-:W-:Y:S02]  /*40670*/  STL [R1+0x3500], R25 ;  /* 0x0035001901007387 */ /* 0x000fe40000100800 */
[----:B------:R-:W-:Y:S02]  /*40680*/  STL [R1+0x34fc], R26 ;  /* 0x0034fc1a01007387 */ /* 0x000fe40000100800 */
[----:B------:R-:W-:Y:S02]  /*40690*/  STL [R1+0x34f8], R27 ;  /* 0x0034f81b01007387 */ /* 0x000fe40000100800 */
[----:B------:R-:W0:Y:S04]  /*406a0*/  LDSM.16.M88.4 R24, [R17+0x8380] ;  /* 0x008380001118783b */ /* 0x000e280000000200 */
[----:B-1----:R-:W-:Y:S01]  /*406b0*/  STL.64 [R1+0x50], R12 ;  /* 0x0000500c01007387 */ /* 0x002fe20000100a00 */
[----:B------:R-:W-:Y:S02]  /*406c0*/  STL.64 [R1+0x58], R14 ;  /* 0x0000580e01007387 */ /* 0x000fe40000100a00 */
[----:B------:R-:W1:Y:S01]  /*406d0*/  LDSM.16.M88.4 R12, [R17+0x10380] ;  /* 0x01038000110c783b */ /* 0x000e620000000200 */
[----:B0-----:R-:W-:Y:S03]  /*406e0*/  STL.64 [R1+0x40], R24 ;  /* 0x0000401801007387 */ /* 0x001fe60000100a00 */
[----:B------:R0:W-:Y:S02]  /*406f0*/  STL.64 [R1+0x48], R26 ;  /* 0x0000481a01007387 */ /* 0x0001e40000100a00 */
[----:B-1----:R-:W-:Y:S01]  /*40700*/  IMAD.MOV.U32 R28, RZ, RZ, R12 ;  /* 0x000000ffff1c7224 */ /* 0x002fe200078e000c */
[----:B------:R-:W-:Y:S01]  /*40710*/  STL.64 [R1+0x38], R14 ;  /* 0x0000380e01007387 */ /* 0x000fe20000100a00 */
[----:B------:R-:W-:-:S02]  /*40720*/  MOV R3, R13 ;  /* 0x0000000d00037202 */ /* 0x000fc40000000f00 */
[----:B------:R-:W1:Y:S04]  /*40730*/  LDSM.16.M88.4 R12, [R17+0x18380] ;  /* 0x01838000110c783b */ /* 0x000e680000000200 */
[----:B0-----:R-:W2:Y:S01]  /*40740*/  LDL.LU.64 R26, [R1+0x88] ;  /* 0x00008800011a7983 */ /* 0x001ea20000300a00 */
[----:B------:R-:W-:Y:S01]  /*40750*/  STL [R1+0x350c], R3 ;  /* 0x00350c0301007387 */ /* 0x000fe20000100800 */
[----:B------:R-:W-:Y:S03]  /*40760*/  STL [R1+0x3508], R28 ;  /* 0x0035081c01007387 */ /* 0x000fe60000100800 */
[----:B-1----:R-:W-:Y:S01]  /*40770*/  STL.64 [R1+0x20], R12 ;  /* 0x0000200c01007387 */ /* 0x002fe20000100a00 */
[----:B------:R0:W-:Y:S03]  /*40780*/  STL.64 [R1+0x28], R14 ;  /* 0x0000280e01007387 */ /* 0x0001e60000100a00 */
[----:B0-----:R-:W3:Y:S01]  /*40790*/  LDL.LU.64 R14, [R1+0x35b0] ;  /* 0x0035b000010e7983 */ /* 0x001ee20000300a00 */
[----:B------:R-:W3:Y:S02]  /*407a0*/  LDL.LU.64 R12, [R1+0x35a8] ;  /* 0x0035a800010c7983 */ /* 0x000ee40000300a00 */
[----:B---3--:R-:W-:Y:S01]  /*407b0*/  HMMA.16816.F32 R20, R4, R22, R12 ;  /* 0x000000160414723c */ /* 0x008fe2000000180c */
[----:B------:R-:W3:Y:S01]  /*407c0*/  LDL.LU.64 R14, [R1+0x35a0] ;  /* 0x0035a000010e7983 */ /* 0x000ee20000300a00 */
[----:B------:R-:W4:Y:S11]  /*407d0*/  LDL.LU.64 R12, [R1+0x3598] ;  /* 0x00359800010c7983 */ /* 0x000f360000300a00 */
[----:B------:R-:W-:Y:S10]  /*407e0*/  @!UPT UIADD3 URZ, URZ, URZ, URZ ;  /* 0x0000003f3f3ff290 */ /* 0x000ff4000fffe03f */
[----:B------:R-:W-:Y:S01]  /*407f0*/  STL.64 [R1+0xf0], R20 ;  /* 0x0000f01401007387 */ /* 0x000fe20000100a00 */
[----:B------:R-:W-:Y:S02]  /*40800*/  STL.64 [R1+0xf8], R22 ;  /* 0x0000f81601007387 */ /* 0x000fe40000100a00 */
[----:B------:R-:W0:Y:S02]  /*40810*/  LDSM.16.MT88.4 R20, [R18+0x2e000] ;  /* 0x02e000001214783b */ /* 0x000e240000004200 */
[----:B------:R-:W-:Y:S04]  /*40820*/  LDSM.16.MT88.4 R16, [R19+0x2e000] ;  /* 0x02e000001310783b */ /* 0x000fe80000004200 */
[----:B0-----:R-:W-:Y:S01]  /*40830*/  STL.64 [R1+0x34c0], R22 ;  /* 0x0034c01601007387 */ /* 0x001fe20000100a00 */
[----:B------:R0:W-:Y:S03]  /*40840*/  STL.64 [R1+0x34b8], R20 ;  /* 0x0034b81401007387 */ /* 0x0001e60000100a00 */
[----:B0-----:R-:W2:Y:S01]  /*40850*/  LDL.LU R20, [R1+0x120] ;  /* 0x0001200001147983 */ /* 0x001ea20000300800 */
[----:B---3--:R-:W-:-:S02]  /*40860*/  MOV R21, R14 ;  /* 0x0000000e00157202 */ /* 0x008fc40000000f00 */
[----:B----4-:R-:W-:Y:S01]  /*40870*/  MOV R22, R13 ;  /* 0x0000000d00167202 */ /* 0x010fe20000000f00 */
[----:B------:R-:W-:Y:S02]  /*40880*/  IMAD.MOV.U32 R23, RZ, RZ, R12 ;  /* 0x000000ffff177224 */ /* 0x000fe400078e000c */
[----:B------:R-:W0:Y:S04]  /*40890*/  LDSM.16.MT88.4 R12, [R15+0x2e000] ;  /* 0x02e000000f0c783b */ /* 0x000e280000004200 */
[----:B0-----:R-:W-:Y:S01]  /*408a0*/  STL [R1+0x3460], R15 ;  /* 0x0034600f01007387 */ /* 0x001fe20000100800 */
[----:B------:R-:W-:Y:S02]  /*408b0*/  STL [R1+0x3530], R14 ;  /* 0x0035300e01007387 */ /* 0x000fe40000100800 */
[----:B------:R-:W-:Y:S01]  /*408c0*/  STL.64 [R1+0x3528], R12 ;  /* 0x0035280c01007387 */ /* 0x000fe20000100a00 */
[----:B--2---:R-:W-:Y:S11]  /*408d0*/  HMMA.16816.F32 R4, R4, R10, R20 ;  /* 0x0000000a0404723c */ /* 0x004ff60000001814 */
[----:B------:R-:W-:Y:S11]  /*408e0*/  @!UPT UIADD3 URZ, URZ, URZ, URZ ;  /* 0x0000003f3f3ff290 */ /* 0x000ff6000fffe03f */
[----:B------:R-:W-:Y:S02]  /*408f0*/  @!UPT UIADD3 URZ, URZ, URZ, URZ ;  /* 0x0000003f3f3ff290 */ /* 0x000fe4000fffe03f */
[----:B------:R-:W-:Y:S01]  /*40900*/  MOV R21, R6 ;  /* 0x0000000600157202 */ /* 0x000fe20000000f00 */
[----:B------:R-:W-:Y:S01]  /*40910*/  IMAD.MOV.U32 R20, RZ, RZ, R7 ;  /* 0x000000ffff147224 */ /* 0x000fe200078e0007 */
[----:B------:R0:W-:Y:S01]  /*40920*/  STL.64 [R1+0xe0], R4 ;  /* 0x0000e00401007387 */ /* 0x0001e20000100a00 */
[----:B------:R-:W2:Y:S03]  /*40930*/  LDL.LU.64 R6, [R1+0x3590] ;  /* 0x0035900001067983 */ /* 0x000ea60000300a00 */
[----:B0-----:R-:W2:Y:S01]  /*40940*/  LDL.LU.64 R4, [R1+0x3588] ;  /* 0x0035880001047983 */ /* 0x001ea20000300a00 */
[----:B------:R0:W-:Y:S02]  /*40950*/  STL.64 [R1+0x3578], R20 ;  /* 0x0035781401007387 */ /* 0x0001e40000100a00 */
[----:B------:R-:W3:Y:S01]  /*40960*/  LDL.LU.64 R22, [R1+0x68] ;  /* 0x0000680001167983 */ /* 0x000ee20000300a00 */
[----:B------:R-:W-:-:S02]  /*40970*/  MOV R15, R8 ;  /* 0x00000008000f7202 */ /* 0x000fc40000000f00 */
[----:B------:R-:W-:Y:S01]  /*40980*/  MOV R14, R9 ;  /* 0x00000009000e7202 */ /* 0x000fe20000000f00 */
[----:B---3--:R1:W-:Y:S01]  /*40990*/  STL.64 [R1+0x3580], R22 ;  /* 0x0035801601007387 */ /* 0x0083e20000100a00 */
[----:B0-----:R-:W2:Y:S02]  /*409a0*/  LDL.LU R20, [R1+0x1d0] ;  /* 0x0001d00001147983 */ /* 0x001ea40000300800 */
[----:B------:R-:W2:Y:S01]  /*409b0*/  LDL.LU R21, [R1+0x1d4] ;  /* 0x0001d40001157983 */ /* 0x000ea20000300800 */
[----:B-1----:R-:W2:Y:S01]  /*409c0*/  LDL.LU R22, [R1+0x1d8] ;  /* 0x0001d80001167983 */ /* 0x002ea20000300800 */
[----:B------:R-:W2:Y:S02]  /*409d0*/  LDL.LU R23, [R1+0x1dc] ;  /* 0x0001dc0001177983 */ /* 0x000ea40000300800 */
[----:B------:R0:W-:Y:S02]  /*409e0*/  STL.64 [R1+0x3570], R10 ;  /* 0x0035700a01007387 */ /* 0x0001e40000100a00 */
[----:B------:R-:W3:Y:S01]  /*409f0*/  LDL.LU R8, [R1+0x1c0] ;  /* 0x0001c00001087983 */ /* 0x000ee20000300800 */
[----:B------:R-:W3:Y:S04]  /*40a00*/  LDL.LU R9, [R1+0x1c4] ;  /* 0x0001c40001097983 */ /* 0x000ee80000300800 */
[----:B0-----:R-:W3:Y:S01]  /*40a10*/  LDL.LU R10, [R1+0x1c8] ;  /* 0x0001c800010a7983 */ /* 0x001ee20000300800 */
[----:B------:R-:W3:Y:S02]  /*40a20*/  LDL.LU R11, [R1+0x1cc] ;  /* 0x0001cc00010b7983 */ /* 0x000ee40000300800 */
[----:B------:R-:W-:Y:S02]  /*40a30*/  STL.64 [R1+0x3428], R18 ;  /* 0x0034281201007387 */ /* 0x000fe40000100a00 */
[----:B------:R0:W-:Y:S02]  /*40a40*/  STL.64 [R1+0x3420], R16 ;  /* 0x0034201001007387 */ /* 0x0001e40000100a00 */
[----:B0-----:R-:W4:Y:S01]  /*40a50*/  LDL.LU R16, [R1+0x1e0] ;  /* 0x0001e00001107983 */ /* 0x001f220000300800 */
[----:B------:R-:W4:Y:S02]  /*40a60*/  LDL.LU R17, [R1+0x1e4] ;  /* 0x0001e40001117983 */ /* 0x000f240000300800 */
[----:B------:R-:W4:Y:S02]  /*40a70*/  LDL.LU R18, [R1+0x1e8] ;  /* 0x0001e80001127983 */ /* 0x000f240000300800 */
[----:B------:R-:W4:Y:S01]  /*40a80*/  LDL.LU R19, [R1+0x1ec] ;  /* 0x0001ec0001137983 */ /* 0x000f220000300800 */
[----:B------:R-:W-:-:S02]  /*40a90*/  MOV R13, R26 ;  /* 0x0000001a000d7202 */ /* 0x000fc40000000f00 */
[----:B------:R-:W-:Y:S01]  /*40aa0*/  MOV R12, R27 ;  /* 0x0000001b000c7202 */ /* 0x000fe20000000f00 */
[C---:B--2---:R-:W-:Y:S08]  /*40ab0*/  HMMA.16816.F32 R20, R4.reuse, R14, R20 ;  /* 0x0000000e0414723c */ /* 0x044ff00000001814 */
[----:B----4-:R-:W-:Y:S11]  /*40ac0*/  HMMA.16816.F32 R16, R4, R26, R16 ;  /* 0x0000001a0410723c */ /* 0x010ff60000001810 */
[----:B------:R-:W-:Y:S05]  /*40ad0*/  @!UPT UIADD3 URZ, URZ, URZ, URZ ;  /* 0x0000003f3f3ff290 */ /* 0x000fea000fffe03f */
[----:B------:R-:W-:Y:S01]  /*40ae0*/  MOV R3, R22 ;  /* 0x0000001600037202 */ /* 0x000fe20000000f00 */
[----:B------:R-:W-:-:S07]  /*40af0*/  IMAD.MOV.U32 R28, RZ, RZ, R23 ;  /* 0x000000ffff1c7224 */ /* 0x000fce00078e0017 */
[----:B------:R-:W-:Y:S01]  /*40b00*/  MOV R24, R16 ;  /* 0x0000001000187202 */ /* 0x000fe20000000f00 */
[----:B------:R-:W-:Y:S01]  /*40b10*/  IMAD.MOV.U32 R25, RZ, RZ, R17 ;  /* 0x000000ffff197224 */ /* 0x000fe200078e0011 */
[----:B------:R-:W2:Y:S01]  /*40b20*/  LDL.LU R16, [R1+0x1b0] ;  /* 0x0001b00001107983 */ /* 0x000ea20000300800 */
[----:B------:R-:W-:Y:S01]  /*40b30*/  MOV R26, R18 ;  /* 0x00000012001a7202 */ /* 0x000fe20000000f00 */
[----:B------:R-:W2:Y:S01]  /*40b40*/  LDL.LU R17, [R1+0x1b4] ;  /* 0x0001b40001117983 */ /* 0x000ea20000300800 */
[----:B------:R-:W-:Y:S01]  /*40b50*/  MOV R27, R19 ;  /* 0x00000013001b7202 */ /* 0x000fe20000000f00 */
[----:B------:R-:W2:Y:S01]  /*40b60*/  LDL.LU R18, [R1+0x1b8] ;  /* 0x0001b80001127983 */ /* 0x000ea20000300800 */
[----:B------:R-:W2:Y:S02]  /*40b70*/  LDL.LU R19, [R1+0x1bc] ;  /* 0x0001bc0001137983 */ /* 0x000ea40000300800 */
[----:B------:R-:W-:Y:S02]  /*40b80*/  STL [R1+0x3514], R25 ;  /* 0x0035141901007387 */ /* 0x000fe40000100800 */
[----:B------:R-:W-:Y:S01]  /*40b90*/  STL [R1+0x3510], R24 ;  /* 0x0035101801007387 */ /* 0x000fe20000100800 */
[----:B------:R0:W-:Y:S01]  /*40ba0*/  STL.64 [R1+0xc0], R20 ;  /* 0x0000c01401007387 */ /* 0x0001e20000100a00 */
[----:B------:R-:W3:Y:S02]  /*40bb0*/  LDL.LU.64 R22, [R1+0x3580] ;  /* 0x0035800001167983 */ /* 0x000ee40000300a00 */
[----:B------:R1:W-:Y:S01]  /*40bc0*/  STL.64 [R1+0x3548], R14 ;  /* 0x0035480e01007387 */ /* 0x0003e20000100a00 */
[----:B0-----:R-:W4:Y:S01]  /*40bd0*/  LDL.LU.64 R20, [R1+0x3578] ;  /* 0x0035780001147983 */ /* 0x001f220000300a00 */
[----:B-1----:R-:W-:-:S02]  /*40be0*/  MOV R14, R13 ;  /* 0x0000000d000e7202 */ /* 0x002fc40000000f00 */
[----:B------:R-:W-:Y:S01]  /*40bf0*/  MOV R15, R12 ;  /* 0x0000000c000f7202 */ /* 0x000fe20000000f00 */
[----:B---3--:R-:W-:Y:S01]  /*40c00*/  HMMA.16816.F32 R8, R4, R22, R8 ;  /* 0x000000160408723c */ /* 0x008fe20000001808 */
[----:B------:R-:W-:Y:S01]  /*40c10*/  MOV R13, R22 ;  /* 0x00000016000d7202 */ /* 0x000fe20000000f00 */
[----:B------:R-:W-:Y:S11]  /*40c20*/  IMAD.MOV.U32 R12, RZ, RZ, R23 ;  /* 0x000000ffff0c7224 */ /* 0x000ff600078e0017 */
[----:B------:R-:W-:Y:S11]  /*40c30*/  @!UPT UIADD3 URZ, URZ, URZ, URZ ;  /* 0x0000003f3f3ff290 */ /* 0x000ff6000fffe03f */
[----:B------:R-:W-:Y:S01]  /*40c40*/  MOV R23, R10 ;  /* 0x0000000a00177202 */ /* 0x000fe20000000f00 */
[----:B------:R-:W-:Y:S02]  /*40c50*/  IMAD.MOV.U32 R22, RZ, RZ, R11 ;  /* 0x000000ffff167224 */ /* 0x000fe400078e000b */
[----:B------:R-:W2:Y:S03]  /*40c60*/  LDL.LU.64 R10, [R1+0x3570] ;  /* 0x00357000010a7983 */ /* 0x000ea60000300a00 */
[----:B------:R-:W-:Y:S02]  /*40c70*/  STL.64 [R1+0x3540], R22 ;  /* 0x0035401601007387 */ /* 0x000fe40000100a00 */
[----:B----4-:R0:W-:Y:S02]  /*40c80*/  STL.64 [R1+0x3538], R20 ;  /* 0x0035381401007387 */ /* 0x0101e40000100a00 */
[----:B0-----:R-:W3:Y:S01]  /*40c90*/  LDL.LU R20, [R1+0x190] ;  /* 0x0001900001147983 */ /* 0x001ee20000300800 */
[----:B------:R-:W3:Y:S02]  /*40ca0*/  LDL.LU R21, [R1+0x194] ;  /* 0x0001940001157983 */ /* 0x000ee40000300800 */
[----:B------:R-:W4:Y:S02]  /*40cb0*/  LDL.LU R22, [R1+0x198] ;  /* 0x0001980001167983 */ /* 0x000f240000300800 */
[----:B------:R-:W4:Y:S01]  /*40cc0*/  LDL.LU R23, [R1+0x19c] ;  /* 0x00019c0001177983 */ /* 0x000f220000300800 */
[----:B------:R-:W-:-:S02]  /*40cd0*/  MOV R25, R8 ;  /* 0x0000000800197202 */ /* 0x000fc40000000f00 */
[----:B------:R-:W-:Y:S01]  /*40ce0*/  MOV R24, R9 ;  /* 0x0000000900187202 */ /* 0x000fe20000000f00 */
[----:B--2---:R-:W-:Y:S01]  /*40cf0*/  HMMA.16816.F32 R16, R4, R10, R16 ;  /* 0x0000000a0410723c */ /* 0x004fe20000001810 */
[----:B----4-:R-:W-:Y:S01]  /*40d00*/  STL.64 [R1+0x3558], R22 ;  /* 0x0035581601007387 */ /* 0x010fe20000100a00 */
[----:B---3--:R0:W-:Y:S03]  /*40d10*/  STL.64 [R1+0x3550], R20 ;  /* 0x0035501401007387 */ /* 0x0081e60000100a00 */
[----:B0-----:R-:W2:Y:S01]  /*40d20*/  LDL.LU R20, [R1+0x1a0] ;  /* 0x0001a00001147983 */ /* 0x001ea20000300800 */
[----:B------:R-:W2:Y:S02]  /*40d30*/  LDL.LU R21, [R1+0x1a4] ;  /* 0x0001a40001157983 */ /* 0x000ea40000300800 */
[----:B------:R-:W2:Y:S02]  /*40d40*/  LDL.LU R22, [R1+0x1a8] ;  /* 0x0001a80001167983 */ /* 0x000ea40000300800 */
[----:B------:R-:W2:Y:S01]  /*40d50*/  LDL.LU R23, [R1+0x1ac] ;  /* 0x0001ac0001177983 */ /* 0x000ea20000300800 */
[----:B------:R0:W-:Y:S01]  /*40d60*/  STL.64 [R1+0x3520], R26 ;  /* 0x0035201a01007387 */ /* 0x0001e20000100a00 */
[----:B------:R1:W-:Y:S01]  /*40d70*/  STL.64 [R1+0x3518], R24 ;  /* 0x0035181801007387 */ /* 0x0003e20000100a00 */
[----:B0-----:R-:W-:-:S02]  /*40d80*/  MOV R26, R2 ;  /* 0x00000002001a7202 */ /* 0x001fc40000000f00 */
[----:B------:R-:W-:Y:S01]  /*40d90*/  MOV R27, R0 ;  /* 0x00000000001b7202 */ /* 0x000fe20000000f00 */
[----:B-1----:R-:W3:Y:S01]  /*40da0*/  LDL.LU R24, [R1+0x180] ;  /* 0x0001800001187983 */ /* 0x002ee20000300800 */
[----:B------:R-:W-:Y:S01]  /*40db0*/  IMAD.MOV.U32 R2, RZ, RZ, R10 ;  /* 0x000000ffff027224 */ /* 0x000fe200078e000a */
[----:B------:R-:W-:Y:S02]  /*40dc0*/  MOV R0, R11 ;  /* 0x0000000b00007202 */ /* 0x000fe40000000f00 */
[----:B------:R-:W2:Y:S01]  /*40dd0*/  LDL.LU.64 R10, [R1+0x3568] ;  /* 0x00356800010a7983 */ /* 0x000ea20000300a00 */
[----:B------:R-:W2:Y:S01]  /*40de0*/  LDL.LU.64 R8, [R1+0x3560] ;  /* 0x0035600001087983 */ /* 0x000ea20000300a00 */
[----:B------:R-:W-:Y:S02]  /*40df0*/  MOV R6, R13 ;  /* 0x0000000d00067202 */ /* 0x000fe40000000f00 */
[----:B------:R-:W-:Y:S01]  /*40e00*/  MOV R7, R12 ;  /* 0x0000000c00077202 */ /* 0x000fe20000000f00 */
[----:B------:R-:W-:Y:S01]  /*40e10*/  STL.64 [R1+0x3438], R18 ;  /* 0x0034381201007387 */ /* 0x000fe20000100a00 */
[----:B------:R0:W-:Y:S03]  /*40e20*/  STL.64 [R1+0x3430], R16 ;  /* 0x0034301001007387 */ /* 0x0001e60000100a00 */
[----:B0-----:R-:W4:Y:S01]  /*40e30*/  LDL R17, [R1+0x7f4] ;  /* 0x0007f40001117983 */ /* 0x001f220000100800 */
[----:B------:R-:W-:Y:S01]  /*40e40*/  IMAD.MOV.U32 R18, RZ, RZ, R2 ;  /* 0x000000ffff127224 */ /* 0x000fe200078e0002 */
[----:B------:R-:W-:Y:S01]  /*40e50*/  MOV R19, R0 ;  /* 0x0000000000137202 */ /* 0x000fe20000000f00 */
[C---:B--2---:R-:W-:Y:S01]  /*40e60*/  HMMA.16816.F32 R12, R8.reuse, R14, R20 ;  /* 0x0000000e080c723c */ /* 0x044fe20000001814 */
[----:B------:R-:W2:Y:S01]  /*40e70*/  LDL.LU.64 R22, [R1+0x3558] ;  /* 0x0035580001167983 */ /* 0x000ea20000300a00 */
[----:B------:R-:W2:Y:S11]  /*40e80*/  LDL.LU.64 R20, [R1+0x3550] ;  /* 0x0035500001147983 */ /* 0x000eb60000300a00 */
[----:B------:R-:W-:Y:S10]  /*40e90*/  @!UPT UIADD3 URZ, URZ, URZ, URZ ;  /* 0x0000003f3f3ff290 */ /* 0x000ff4000fffe03f */
[----:B------:R2:W-:Y:S01]  /*40ea0*/  STL [R1+0x80], R12 ;  /* 0x0000800c01007387 */ /* 0x0005e20000100800 */
[----:B------:R-:W-:Y:S01]  /*40eb0*/  MOV R2, R14 ;  /* 0x0000000e00027202 */ /* 0x000fe20000000f00 */
[----:B------:R-:W-:Y:S02]  /*40ec0*/  IMAD.MOV.U32 R0, RZ, RZ, R15 ;  /* 0x000000ffff007224 */ /* 0x000fe400078e000f */
[----:B------:R-:W2:Y:S01]  /*40ed0*/  LDL.LU.64 R14, [R1+0x3548] ;  /* 0x00354800010e7983 */ /* 0x000ea20000300a00 */
[----:B------:R-:W-:Y:S01]  /*40ee0*/  MOV R25, R29 ;  /* 0x0000001d00197202 */ /* 0x000fe20000000f00 */
[----:B------:R-:W-:Y:S02]  /*40ef0*/  MOV R29, R13 ;  /* 0x0000000d001d7202 */ /* 0x000fe40000000f00 */
[C---:B--2---:R-:W-:Y:S01]  /*40f00*/  HMMA.16816.F32 R12, R8.reuse, R14, R20 ;  /* 0x0000000e080c723c */ /* 0x044fe20000001814 */
[----:B------:R-:W2:Y:S01]  /*40f10*/  LDL.LU.64 R22, [R1+0x3540] ;  /* 0x0035400001167983 */ /* 0x000ea20000300a00 */
[----:B------:R-:W2:Y:S11]  /*40f20*/  LDL.LU.64 R20, [R1+0x3538] ;  /* 0x0035380001147983 */ /* 0x000eb60000300a00 */
[----:B------:R-:W-:Y:S10]  /*40f30*/  @!UPT UIADD3 URZ, URZ, URZ, URZ ;  /* 0x0000003f3f3ff290 */ /* 0x000ff4000fffe03f */
[----:B------:R-:W-:Y:S01]  /*40f40*/  STL [R1+0x14], R13 ;  /* 0x0000140d01007387 */ /* 0x000fe20000100800 */
[----:B------:R0:W-:Y:S02]  /*40f50*/  STL.64 [R1+0x18], R14 ;  /* 0x0000180e01007387 */ /* 0x0001e40000100a00 */
[----:B0-----:R-:W-:Y:S01]  /*40f60*/  MOV R15, R12 ;  /* 0x0000000c000f7202 */ /* 0x001fe20000000f00 */
[----:B------:R-:W2:Y:S01]  /*40f70*/  LDL.LU R14, [R1+0x3530] ;  /* 0x00353000010e7983 */ /* 0x000ea20000300800 */
[----:B------:R-:W4:Y:S01]  /*40f80*/  LDL.LU.64 R12, [R1+0x3528] ;  /* 0x00352800010c7983 */ /* 0x000f220000300a00 */
[C---:B---3--:R-:W-:Y:S02]  /*40f90*/  HMMA.16816.F32 R4, R8.reuse, R6, R24 ;  /* 0x000000060804723c */ /* 0x048fe40000001818 */
[----:B--2---:R-:W-:Y:S01]  /*40fa0*/  STL.64 [R1+0x3470], R14 ;  /* 0x0034700e01007387 */ /* 0x004fe20000100a00 */
[----:B----4-:R0:W-:Y:S03]  /*40fb0*/  STL.64 [R1+0x3468], R12 ;  /* 0x0034680c01007387 */ /* 0x0101e60000100a00 */
[----:B0-----:R-:W2:Y:S01]  /*40fc0*/  LDL.LU R12, [R1+0x170] ;  /* 0x00017000010c7983 */ /* 0x001ea20000300800 */
[----:B------:R-:W2:Y:S02]  /*40fd0*/  LDL.LU R13, [R1+0x174] ;  /* 0x00017400010d7983 */ /* 0x000ea40000300800 */
[----:B------:R-:W2:Y:S02]  /*40fe0*/  LDL.LU R14, [R1+0x178] ;  /* 0x00017800010e7983 */ /* 0x000ea40000300800 */
[----:B------:R-:W2:Y:S01]  /*40ff0*/  LDL.LU R15, [R1+0x17c] ;  /* 0x00017c00010f7983 */ /* 0x000ea20000300800 */
[----:B------:R-:W3:Y:S01]  /*41000*/  LDL.LU.64 R26, [R1+0x3520] ;  /* 0x00352000011a7983 */ /* 0x000ee20000300a00 */
[----:B------:R-:W4:Y:S10]  /*41010*/  LDL.LU.64 R24, [R1+0x3518] ;  /* 0x0035180001187983 */ /* 0x000f340000300a00 */
[----:B------:R-:W-:Y:S02]  /*41020*/  STL.64 [R1+0x33f8], R6 ;  /* 0x0033f80601007387 */ /* 0x000fe40000100a00 */
[----:B------:R0:W-:Y:S02]  /*41030*/  STL.64 [R1+0x33f0], R4 ;  /* 0x0033f00401007387 */ /* 0x0001e40000100a00 */
[----:B0-----:R-:W2:Y:S01]  /*41040*/  LDL.LU R4, [R1+0x40] ;  /* 0x0000400001047983 */ /* 0x001ea20000300800 */
[----:B------:R-:W2:Y:S03]  /*41050*/  LDL.LU R5, [R1+0x44] ;  /* 0x0000440001057983 */ /* 0x000ea60000300800 */
[----:B--2---:R-:W-:Y:S02]  /*41060*/  STL.64 [R1+0x34f0], R4 ;  /* 0x0034f00401007387 */ /* 0x004fe40000100a00 */
[----:B------:R-:W0:Y:S01]  /*41070*/  LDSM.16.MT88.4 R4, [R17+0x2e800] ;  /* 0x02e800001104783b */ /* 0x000e220000004200 */
[----:B------:R-:W-:Y:S03]  /*41080*/  HMMA.16816.F32 R8, R8, R18, R12 ;  /* 0x000000120808723c */ /* 0x000fe6000000180c */
[----:B------:R-:W2:Y:S01]  /*41090*/  LDL.LU R12, [R1+0xe0] ;  /* 0x0000e000010c7983 */ /* 0x000ea20000300800 */
[----:B0-----:R-:W-:Y:S01]  /*410a0*/  STL.64 [R1], R4 ;  /* 0x0000000401007387 */ /* 0x001fe20000100a00 */
[----:B------:R-:W-:Y:S02]  /*410b0*/  STL.64 [R1+0x8], R6 ;  /* 0x0000080601007387 */ /* 0x000fe40000100a00 */
[----:B------:R-:W2:Y:S01]  /*410c0*/  LDL.LU R13, [R1+0xe4] ;  /* 0x0000e400010d7983 */ /* 0x000ea20000300800 */
[----:B------:R-:W-:-:S02]  /*410d0*/  MOV R14, R21 ;  /* 0x00000015000e7202 */ /* 0x000fc40000000f00 */
[----:B------:R-:W-:-:S05]  /*410e0*/  MOV R15, R20 ;  /* 0x00000014000f7202 */ /* 0x000fca0000000f00 */
        /* <DEDUP_REMOVED lines=13> */
[----:B----4-:R-:W-:Y:S01]  /*411c0*/  IMAD.MOV.U32 R16, RZ, RZ, R25 ;  /* 0x000000ffff107224 */ /* 0x010fe200078e0019 */
[----:B------:R-:W-:-:S02]  /*411d0*/  MOV R17, R24 ;  /* 0x0000001800117202 */ /* 0x000fc40000000f00 */
[----:B------:R-:W-:Y:S02]  /*411e0*/  MOV R19, R22 ;  /* 0x0000001600137202 */ /* 0x000fe40000000f00 */
[----:B------:R-:W-:Y:S01]  /*411f0*/  MOV R18, R23 ;  /* 0x0000001700127202 */ /* 0x000fe20000000f00 */
[----:B--2---:R-:W-:Y:S01]  /*41200*/  STL.64 [R1+0x34d8], R20 ;  /* 0x0034d81401007387 */ /* 0x004fe20000100a00 */
[----:B------:R-:W-:Y:S02]  /*41210*/  STL.64 [R1+0x34a0], R14 ;  /* 0x0034a00e01007387 */ /* 0x000fe40000100a00 */
[----:B------:R0:W-:Y:S02]  /*41220*/  STL.64 [R1+0x3498], R12 ;  /* 0x0034980c01007387 */ /* 0x0001e40000100a00 */
[----:B0-----:R-:W2:Y:S01]  /*41230*/  LDL.LU.64 R12, [R1+0x50] ;  /* 0x00005000010c7983 */ /* 0x001ea20000300a00 */
[----:B------:R-:W4:Y:S02]  /*41240*/  LDL.LU R25, [R1+0x3514] ;  /* 0x0035140001197983 */ /* 0x000f240000300800 */
[----:B------:R-:W2:Y:S02]  /*41250*/  LDL.LU R24, [R1+0x3510] ;  /* 0x0035100001187983 */ /* 0x000ea40000300800 */
[----:B------:R-:W2:Y:S01]  /*41260*/  LDL.LU R20, [R1+0x140] ;  /* 0x0001400001147983 */ /* 0x000ea20000300800 */
[----:B------:R-:W2:Y:S01]  /*41270*/  LDL.LU R21, [R1+0x144] ;  /* 0x0001440001157983 */ /* 0x000ea20000300800 */
[----:B------:R-:W2:Y:S02]  /*41280*/  LDL.LU R22, [R1+0x148] ;  /* 0x0001480001167983 */ /* 0x000ea40000300800 */
[----:B------:R-:W2:Y:S02]  /*41290*/  LDL.LU R23, [R1+0x14c] ;  /* 0x00014c0001177983 */ /* 0x000ea40000300800 */
[----:B------:R-:W3:Y:S01]  /*412a0*/  LDL.LU R4, [R1+0x160] ;  /* 0x0001600001047983 */ /* 0x000ee20000300800 */
[----:B------:R-:W3:Y:S01]  /*412b0*/  LDL.LU R5, [R1+0x164] ;  /* 0x0001640001057983 */ /* 0x000ee20000300800 */
[----:B------:R-:W3:Y:S02]  /*412c0*/  LDL.LU R6, [R1+0x168] ;  /* 0x0001680001067983 */ /* 0x000ee40000300800 */
[----:B------:R-:W3:Y:S01]  /*412d0*/  LDL.LU R7, [R1+0x16c] ;  /* 0x00016c0001077983 */ /* 0x000ee20000300800 */
[----:B--2---:R-:W-:Y:S01]  /*412e0*/  STL.64 [R1+0x34e8], R22 ;  /* 0x0034e81601007387 */ /* 0x004fe20000100a00 */
[----:B------:R0:W-:Y:S03]  /*412f0*/  STL.64 [R1+0x34e0], R20 ;  /* 0x0034e01401007387 */ /* 0x0001e60000100a00 */
[----:B0-----:R-:W2:Y:S01]  /*41300*/  LDL.LU R20, [R1+0x150] ;  /* 0x0001500001147983 */ /* 0x001ea20000300800 */
[----:B------:R-:W2:Y:S02]  /*41310*/  LDL.LU R21, [R1+0x154] ;  /* 0x0001540001157983 */ /* 0x000ea40000300800 */
[----:B------:R-:W2:Y:S02]  /*41320*/  LDL.LU R22, [R1+0x158] ;  /* 0x0001580001167983 */ /* 0x000ea40000300800 */
[----:B------:R-:W2:Y:S01]  /*41330*/  LDL.LU R23, [R1+0x15c] ;  /* 0x00015c0001177983 */ /* 0x000ea20000300800 */
[----:B------:R-:W-:Y:S01]  /*41340*/  STL.64 [R1+0x3448], R18 ;  /* 0x0034481201007387 */ /* 0x000fe20000100a00 */
[----:B------:R0:W-:Y:S03]  /*41350*/  STL.64 [R1+0x3440], R16 ;  /* 0x0034401001007387 */ /* 0x0001e60000100a00 */
[----:B0-----:R-:W2:Y:S01]  /*41360*/  LDL.LU R16, [R1+0xc0] ;  /* 0x0000c00001107983 */ /* 0x001ea20000300800 */
[----:B------:R-:W2:Y:S02]  /*41370*/  LDL.LU R17, [R1+0xc4] ;  /* 0x0000c40001117983 */ /* 0x000ea40000300800 */
[----:B------:R-:W-:Y:S01]  /*41380*/  IMAD.MOV.U32 R18, RZ, RZ, R3 ;  /* 0x000000ffff127224 */ /* 0x000fe200078e0003 */
[----:B------:R-:W-:Y:S01]  /*41390*/  MOV R19, R28 ;  /* 0x0000001c00137202 */ /* 0x000fe20000000f00 */
[----:B------:R-:W4:Y:S01]  /*413a0*/  LDL.LU R3, [R1+0x350c] ;  /* 0x00350c0001037983 */ /* 0x000f220000300800 */
[----:B------:R-:W4:Y:S03]  /*413b0*/  LDL.LU R28, [R1+0x3508] ;  /* 0x00350800011c7983 */ /* 0x000f260000300800 */
[----:B------:R3:W-:Y:S02]  /*413c0*/  STL.64 [R1+0x3458], R18 ;  /* 0x0034581201007387 */ /* 0x0007e40000100a00 */
[----:B---3--:R-:W-:Y:S01]  /*413d0*/  IMAD.MOV.U32 R18, RZ, RZ, R26 ;  /* 0x000000ffff127224 */ /* 0x008fe200078e001a */
[----:B------:R-:W-:Y:S01]  /*413e0*/  MOV R19, R27 ;  /* 0x0000001b00137202 */ /* 0x000fe20000000f00 */
[----:B--2---:R0:W-:Y:S02]  /*413f0*/  STL.64 [R1+0x3450], R16 ;  /* 0x0034501001007387 */ /* 0x0041e40000100a00 */
[----:B0-----:R-:W-:-:S02]  /*41400*/  MOV R16, R24 ;  /* 0x0000001800107202 */ /* 0x001fc40000000f00 */
[----:B----4-:R-:W-:Y:S01]  /*41410*/  MOV R17, R25 ;  /* 0x0000001900117202 */ /* 0x010fe20000000f00 */
[----:B------:R-:W2:Y:S01]  /*41420*/  LDL.LU R24, [R1+0x3504] ;  /* 0x0035040001187983 */ /* 0x000ea20000300800 */
[----:B------:R-:W2:Y:S02]  /*41430*/  LDL.LU R25, [R1+0x3500] ;  /* 0x0035000001197983 */ /* 0x000ea40000300800 */
[----:B------:R-:W2:Y:S02]  /*41440*/  LDL.LU R26, [R1+0x34fc] ;  /* 0x0034fc00011a7983 */ /* 0x000ea40000300800 */
[----:B------:R-:W2:Y:S01]  /*41450*/  LDL.LU R27, [R1+0x34f8] ;  /* 0x0034f800011b7983 */ /* 0x000ea20000300800 */
[----:B------:R-:W-:Y:S01]  /*41460*/  STL.64 [R1+0x34b0], R18 ;  /* 0x0034b01201007387 */ /* 0x000fe20000100a00 */
[----:B------:R0:W-:Y:S03]  /*41470*/  STL.64 [R1+0x34a8], R16 ;  /* 0x0034a81001007387 */ /* 0x0001e60000100a00 */
[----:B0-----:R-:W3:Y:S01]  /*41480*/  LDL.LU R16, [R1+0x110] ;  /* 0x0001100001107983 */ /* 0x001ee20000300800 */
[----:B------:R-:W3:Y:S02]  /*41490*/  LDL.LU R17, [R1+0x114] ;  /* 0x0001140001117983 */ /* 0x000ee40000300800 */
[----:B------:R-:W4:Y:S02]  /*414a0*/  LDL.LU R18, [R1+0x118] ;  /* 0x0001180001127983 */ /* 0x000f240000300800 */
[----:B------:R-:W4:Y:S01]  /*414b0*/  LDL.LU R19, [R1+0x11c] ;  /* 0x00011c0001137983 */ /* 0x000f220000300800 */
        /* <DEDUP_REMOVED lines=8> */
[----:B------:R-:W-:Y:S11]  /*41540*/  STL.64 [R1+0x33e0], R8 ;  /* 0x0033e00801007387 */ /* 0x000ff60000100a00 */
[----:B------:R0:W-:Y:S02]  /*41550*/  STL.64 [R1+0x60], R4 ;  /* 0x0000600401007387 */ /* 0x0001e40000100a00 */
[----:B------:R-:W-:Y:S01]  /*41560*/  STL.64 [R1+0x68], R6 ;  /* 0x0000680601007387 */ /* 0x000fe20000100a00 */
[----:B0-----:R-:W3:Y:S01]  /*41570*/  LDL.LU.64 R4, [R1+0x34f0] ;  /* 0x0034f00001047983 */ /* 0x001ee20000300a00 */
[----:B------:R-:W-:-:S02]  /*41580*/  MOV R8, R28 ;  /* 0x0000001c00087202 */ /* 0x000fc40000000f00 */
[----:B------:R-:W-:Y:S01]  /*41590*/  MOV R9, R3 ;  /* 0x0000000300097202 */ /* 0x000fe20000000f00 */
[C---:B---3--:R-:W-:Y:S11]  /*415a0*/  HMMA.16816.F32 R20, R24.reuse, R4, R20 ;  /* 0x000000041814723c */ /* 0x048ff60000001814 */
[----:B------:R-:W-:Y:S11]  /*415b0*/  @!UPT UIADD3 URZ, URZ, URZ, URZ ;  /* 0x0000003f3f3ff290 */ /* 0x000ff6000fffe03f */
[----:B------:R-:W-:Y:S01]  /*415c0*/  @!UPT UIADD3 URZ, URZ, URZ, URZ ;  /* 0x0000003f3f3ff290 */ /* 0x000fe2000fffe03f */
[----:B------:R0:W-:Y:S01]  /*415d0*/  STL.64 [R1+0xb0], R20 ;  /* 0x0000b01401007387 */ /* 0x0001e20000100a00 */
[----:B------:R-:W-:Y:S01]  /*415e0*/  IMAD.MOV.U32 R28, RZ, RZ, R22 ;  /* 0x000000ffff1c7224 */ /* 0x000fe200078e0016 */
[----:B------:R-:W-:Y:S02]  /*415f0*/  MOV R3, R23 ;  /* 0x0000001700037202 */ /* 0x000fe40000000f00 */
[----:B------:R-:W3:Y:S04]  /*41600*/  LDL.LU.64 R22, [R1+0x34e8] ;  /* 0x0034e80001167983 */ /* 0x000ee80000300a00 */
[----:B0-----:R-:W3:Y:S02]  /*41610*/  LDL.LU.64 R20, [R1+0x34e0] ;  /* 0x0034e00001147983 */ /* 0x001ee40000300a00 */
[C---:B---3--:R-:W-:Y:S11]  /*41620*/  HMMA.16816.F32 R20, R24.reuse, R8, R20 ;  /* 0x000000081814723c */ /* 0x048ff60000001814 */
[----:B------:R-:W-:Y:S11]  /*41630*/  @!UPT UIADD3 URZ, URZ, URZ, URZ ;  /* 0x0000003f3f3ff290 */ /* 0x000ff6000fffe03f */
[----:B------:R-:W-:Y:S01]  /*41640*/  @!UPT UIADD3 URZ, URZ, URZ, URZ ;  /* 0x0000003f3f3ff290 */ /* 0x000fe2000fffe03f */
[----:B------:R0:W-:Y:S01]  /*41650*/  STL.64 [R1+0x170], R20 ;  /* 0x0001701401007387 */ /* 0x0001e20000100a00 */
[----:B------:R1:W-:Y:S03]  /*41660*/  STL.64 [R1+0x178], R22 ;  /* 0x0001781601007387 */ /* 0x0003e60000100a00 */
[----:B0-----:R-:W2:Y:S02]  /*41670*/  LDL.LU.64 R20, [R1+0x34d8] ;  /* 0x0034d80001147983 */ /* 0x001ea40000300a00 */
[----:B--2---:R-:W-:Y:S02]  /*41680*/  HMMA.16816.F32 R24, R24, R20, R16 ;  /* 0x000000141818723c */ /* 0x004fe40000001810 */
[----:B------:R-:W2:Y:S01]  /*41690*/  LDL.LU.64 R18, [R1+0x34d0] ;  /* 0x0034d00001127983 */ /* 0x000ea20000300a00 */
[----:B------:R-:W2:Y:S01]  /*416a0*/  LDL.LU.64 R16, [R1+0x34c8] ;  /* 0x0034c80001107983 */ /* 0x000ea20000300a00 */
[----:B------:R-:W-:-:S02]  /*416b0*/  MOV R7, R20 ;  /* 0x0000001400077202 */ /* 0x000fc40000000f00 */
[----:B------:R-:W-:Y:S11]  /*416c0*/  MOV R6, R21 ;  /* 0x0000001500067202 */ /* 0x000ff60000000f00 */
[----:B------:R-:W-:Y:S06]  /*416d0*/  @!UPT UIADD3 URZ, URZ, URZ, URZ ;  /* 0x0000003f3f3ff290 */ /* 0x000fec000fffe03f */
[----:B------:R0:W-:Y:S01]  /*416e0*/  STL.64 [R1+0x130], R24 ;  /* 0x0001301801007387 */ /* 0x0001e20000100a00 */
[----:B------:R-:W-:Y:S02]  /*416f0*/  STL.64 [R1+0x138], R26 ;  /* 0x0001381a01007387 */ /* 0x000fe40000100a00 */
[----:B-1----:R-:W2:Y:S02]  /*41700*/  LDL.LU.64 R22, [R1+0x34c0] ;  /* 0x0034c00001167983 */ /* 0x002ea40000300a00 */
[----:B------:R-:W2:Y:S02]  /*41710*/  LDL.LU.64 R20, [R1+0x34b8] ;  /* 0x0034b80001147983 */ /* 0x000ea40000300a00 */
[----:B0-----:R-:W-:Y:S01]  /*41720*/  IMAD.MOV.U32 R24, RZ, RZ, R7 ;  /* 0x000000ffff187224 */ /* 0x001fe200078e0007 */
[----:B------:R-:W-:Y:S02]  /*41730*/  MOV R25, R6 ;  /* 0x0000000600197202 */ /* 0x000fe40000000f00 */
[----:B------:R-:W-:Y:S01]  /*41740*/  MOV R7, R12 ;  /* 0x0000000c00077202 */ /* 0x000fe20000000f00 */
        /* <DEDUP_REMOVED lines=26> */
[----:B------:R-:W2:Y:S11]  /*418f0*/  LDL.LU.64 R12, [R1+0x3468] ;  /* 0x00346800010c7983 */ /* 0x000eb60000300a00 */
[----:B------:R-:W-:Y:S10]  /*41900*/  @!UPT UIADD3 URZ, URZ, URZ, URZ ;  /* 0x0000003f3f3ff290 */ /* 0x000ff4000fffe03f */
[----:B------:R-:W-:Y:S01]  /*41910*/  STL.64 [R1+0x160], R20 ;  /* 0x0001601401007387 */ /* 0x000fe20000100a00 */
[----:B------:R0:W-:Y:S03]  /*41920*/  STL.64 [R1+0x168], R22 ;  /* 0x0001681601007387 */ /* 0x0001e60000100a00 */
[----:B0-----:R-:W4:Y:S01]  /*41930*/  LDL R23, [R1+0x1efc] ;  /* 0x001efc0001177983 */ /* 0x001f220000100800 */
[----:B---3--:R-:W-:-:S03]  /*41940*/  IMAD.MOV.U32 R20, RZ, RZ, R15 ;  /* 0x000000ffff147224 */ /* 0x008fc600078e000f */
[----:B----4-:R0:W-:Y:S01]  /*41950*/  STL [R1+0x3400], R23 ;  /* 0x0034001701007387 */ /* 0x0101e20000100800 */
[----:B------:R-:W2:Y:S02]  /*41960*/  LDL.LU R15, [R1+0x3460] ;  /* 0x00346000010f7983 */ /* 0x000ea40000300800 */
[----:B------:R-:W3:Y:S02]  /*41970*/  LDL.LU R21, [R1+0x14] ;  /* 0x0000140001157983 */ /* 0x000ee40000300800 */
[----:B------:R-:W4:Y:S01]  /*41980*/  LDL.LU R22, [R1+0x18] ;  /* 0x0000180001167983 */ /* 0x000f220000300800 */
[----:B0-----:R-:W4:Y:S04]  /*41990*/  LDL.LU R23, [R1+0x1c] ;  /* 0x00001c0001177983 */ /* 0x001f280000300800 */
[----:B----4-:R-:W-:Y:S01]  /*419a0*/  STL.64 [R1+0x3410], R22 ;  /* 0x0034101601007387 */ /* 0x010fe20000100a00 */
[----:B---3--:R0:W-:Y:S02]  /*419b0*/  STL.64 [R1+0x3408], R20 ;  /* 0x0034081401007387 */ /* 0x0081e40000100a00 */
[----:B0-----:R-:W-:-:S02]  /*419c0*/  MOV R20, R7 ;  /* 0x0000000700147202 */ /* 0x001fc40000000f00 */
        /* <DEDUP_REMOVED lines=16> */
[----:B0-----:R-:W3:Y:S01]  /*41ad0*/  LDL.LU R4, [R1+0x80] ;  /* 0x0000800001047983 */ /* 0x001ee20000300800 */
[----:B------:R-:W-:Y:S01]  /*41ae0*/  MOV R5, R29 ;  /* 0x0000001d00057202 */ /* 0x000fe20000000f00 */
[C---:B--2---:R-:W-:Y:S11]  /*41af0*/  HMMA.16816.F32 R16, R12.reuse, R8, R16 ;  /* 0x000000080c10723c */ /* 0x044ff60000001810 */
[----:B------:R-:W-:Y:S11]  /*41b00*/  @!UPT UIADD3 URZ, URZ, URZ, URZ ;  /* 0x0000003f3f3ff290 */ /* 0x000ff6000fffe03f */
[----:B------:R-:W-:Y:S01]  /*41b10*/  @!UPT UIADD3 URZ, URZ, URZ, URZ ;  /* 0x0000003f3f3ff290 */ /* 0x000fe2000fffe03f */
[----:B------:R-:W-:Y:S01]  /*41b20*/  STL.64 [R1+0x120], R16 ;  /* 0x0001201001007387 */ /* 0x000fe20000100a00 */
[----:B------:R0:W-:Y:S01]  /*41b30*/  STL [R1+0x128], R18 ;  /* 0x0001281201007387 */ /* 0x0001e20000100800 */
[----:B------:R-:W-:Y:S02]  /*41b40*/  MOV R29, R19 ;  /* 0x00000013001d7202 */ /* 0x000fe40000000f00 */
[----:B0-----:R-:W2:Y:S01]  /*41b50*/  LDL.LU.64 R18, [R1+0x3438] ;  /* 0x0034380001127983 */ /* 0x001ea20000300a00 */
[----:B------:R-:W2:Y:S02]  /*41b60*/  LDL.LU.64 R16, [R1+0x3430] ;  /* 0x0034300001107983 */ /* 0x000ea40000300a00 */
[----:B------:R-:W-:Y:S02]  /*41b70*/  STL [R1+0x33d8], R29 ;  /* 0x0033d81d01007387 */ /* 0x000fe40000100800 */
[----:B------:R-:W-:Y:S01]  /*41b80*/  IMAD.MOV.U32 R6, RZ, RZ, R2 ;  /* 0x000000ffff067224 */ /* 0x000fe200078e0002 */
[----:B------:R-:W-:Y:S01]  /*41b90*/  MOV R7, R0 ;  /* 0x0000000000077202 */ /* 0x000fe20000000f00 */
[----:B--2---:R-:W-:Y:S01]  /*41ba0*/  HMMA.16816.F32 R12, R12, R24, R16 ;  /* 0x000000180c0c723c */ /* 0x004fe20000001810 */
[----:B------:R-:W3:Y:S01]  /*41bb0*/  LDL.LU.64 R18, [R1+0x3428] ;  /* 0x0034280001127983 */ /* 0x000ee20000300a00 */
[----:B------:R-:W3:Y:S11]  /*41bc0*/  LDL.LU.64 R16, [R1+0x3420] ;  /* 0x0034200001107983 */ /* 0x000ef60000300a00 */
[----:B------:R-:W-:Y:S10]  /*41bd0*/  @!UPT UIADD3 URZ, URZ, URZ, URZ ;  /* 0x0000003f3f3ff290 */ /* 0x000ff4000fffe03f */
[----:B------:R0:W-:Y:S01]  /*41be0*/  STL.64 [R1+0x100], R12 ;  /* 0x0001000c01007387 */ /* 0x0001e20000100a00 */
[----:B------:R-:W-:Y:S03]  /*41bf0*/  STL.64 [R1+0x108], R14 ;  /* 0x0001080e01007387 */ /* 0x000fe60000100a00 */
[----:B0-----:R-:W2:Y:S01]  /*41c00*/  LDL R13, [R1+0x1ef8] ;  /* 0x001ef800010d7983 */ /* 0x001ea20000100800 */
[C---:B---3--:R-:W-:Y:S03]  /*41c10*/  HMMA.16816.F32 R20, R16.reuse, R20, R4 ;  /* 0x000000141014723c */ /* 0x048fe60000001804 */
[----:B------:R-:W3:Y:S11]  /*41c20*/  LDL.LU.64 R4, [R1+0x3418] ;  /* 0x0034180001047983 */ /* 0x000ef60000300a00 */
[----:B------:R-:W-:Y:S09]  /*41c30*/  @!UPT UIADD3 URZ, URZ, URZ, URZ ;  /* 0x0000003f3f3ff290 */ /* 0x000ff2000fffe03f */
[----:B------:R-:W-:Y:S01]  /*41c40*/  STL.64 [R1+0xe0], R20 ;  /* 0x0000e01401007387 */ /* 0x000fe20000100a00 */
[----:B------:R0:W-:Y:S03]  /*41c50*/  STL.64 [R1+0xe8], R22 ;  /* 0x0000e81601007387 */ /* 0x0001e60000100a00 */
[----:B0-----:R-:W3:Y:S01]  /*41c60*/  LDL.LU.64 R22, [R1+0x3410] ;  /* 0x0034100001167983 */ /* 0x001ee20000300a00 */
[----:B------:R-:W3:Y:S02]  /*41c70*/  LDL.LU.64 R20, [R1+0x3408] ;  /* 0x0034080001147983 */ /* 0x000ee40000300a00 */
[----:B------:R-:W4:Y:S02]  /*41c80*/  LDL R14, [R1+0x1ef4] ;  /* 0x001ef400010e7983 */ /* 0x000f240000100800 */
[----:B------:R-:W2:Y:S01]  /*41c90*/  LDL R15, [R1+0x7f4] ;  /* 0x0007f400010f7983 */ /* 0x000ea20000100800 */
[C---:B---3--:R-:W-:Y:S01]  /*41ca0*/  HMMA.16816.F32 R4, R16.reuse, R4, R20 ;  /* 0x000000041004723c */ /* 0x048fe20000001814 */
[----:B------:R-:W3:Y:S11]  /*41cb0*/  LDL.LU R23, [R1+0x3400] ;  /* 0x0034000001177983 */ /* 0x000ef60000300800 */
[----:B------:R-:W-:Y:S11]  /*41cc0*/  @!UPT UIADD3 URZ, URZ, URZ, URZ ;  /* 0x0000003f3f3ff290 */ /* 0x000ff6000fffe03f */
[----:B------:R0:W-:Y:S01]  /*41cd0*/  STL.64 [R1+0xc0], R4 ;  /* 0x0000c00401007387 */ /* 0x0001e20000100a00 */
[----:B------:R-:W-:Y:S01]  /*41ce0*/  MOV R2, R6 ;  /* 0x0000000600027202 */ /* 0x000fe20000000f00 */
[----:B------:R-:W-:Y:S02]  /*41cf0*/  IMAD.MOV.U32 R0, RZ, RZ, R7 ;  /* 0x000000ffff007224 */ /* 0x000fe400078e0007 */
[----:B------:R-:W2:Y:S04]  /*41d00*/  LDL.LU.64 R6, [R1+0x33f8] ;  /* 0x0033f80001067983 */ /* 0x000ea80000300a00 */
[----:B0-----:R-:W2:Y:S01]  /*41d10*/  LDL.LU.64 R4, [R1+0x33f0] ;  /* 0x0033f00001047983 */ /* 0x001ea20000300a00 */
[----:B------:R-:W3:Y:S02]  /*41d20*/  LDL R29, [R1+0x1ef0] ;  /* 0x001ef000011d7983 */ /* 0x000ee40000100800 */
[----:B------:R-:W-:Y:S02]  /*41d30*/  STL [R1+0x332c], R0 ;  /* 0x00332c0001007387 */ /* 0x000fe40000100800 */
[----:B------:R-:W-:Y:S01]  /*41d40*/  STL [R1+0x3328], R2 ;  /* 0x0033280201007387 */ /* 0x000fe20000100800 */
[----:B------:R-:W3:Y:S01]  /*41d50*/  LDL.LU.64 R10, [R1+0x33e8] ;  /* 0x0033e800010a7983 */ /* 0x000ee20000300a00 */
[C---:B--2---:R-:W-:Y:S03]  /*41d60*/  HMMA.16816.F32 R4, R16.reuse, R8, R4 ;  /* 0x000000081004723c */ /* 0x044fe60000001804 */
[----:B------:R-:W2:Y:S11]  /*41d70*/  LDL.LU.64 R8, [R1+0x33e0] ;  /* 0x0033e00001087983 */ /* 0x000eb60000300a00 */
[----:B------:R-:W-:Y:S09]  /*41d80*/  @!UPT UIADD3 URZ, URZ, URZ, URZ ;  /* 0x0000003f3f3ff290 */ /* 0x000ff2000fffe03f */
[----:B------:R-:W-:Y:S01]  /*41d90*/  STL.64 [R1+0x10], R4 ;  /* 0x0000100401007387 */ /* 0x000fe20000100a00 */
[----:B------:R-:W-:Y:S02]  /*41da0*/  STL.64 [R1+0x18], R6 ;  /* 0x0000180601007387 */ /* 0x000fe40000100a00 */
[----:B---3--:R-:W0:Y:S02]  /*41db0*/  LDSM.16.MT88.4 R4, [R23+0x2e800] ;  /* 0x02e800001704783b */ /* 0x008e240000004200 */
[----:B0-----:R0:W-:Y:S02]  /*41dc0*/  STL.64 [R1+0x33c0], R6 ;  /* 0x0033c00601007387 */ /* 0x0011e40000100a00 */
[----:B------:R-:W-:Y:S02]  /*41dd0*/  STL.64 [R1+0x33b8], R4 ;  /* 0x0033b80401007387 */ /* 0x000fe40000100a00 */
[----:B0-----:R-:W3:Y:S04]  /*41de0*/  LDL R6, [R1+0x58] ;  /* 0x0000580001067983 */ /* 0x001ee80000100800 */
[----:B------:R-:W3:Y:S01]  /*41df0*/  LDL R7, [R1+0x5c] ;  /* 0x00005c0001077983 */ /* 0x000ee20000100800 */
[----:B------:R0:W-:Y:S02]  /*41e00*/  STL [R1+0x33b0], R23 ;  /* 0x0033b01701007387 */ /* 0x0001e40000100800 */
[----:B------:R-:W3:Y:S02]  /*41e10*/  LDL.LU R20, [R1] ;  /* 0x0000000001147983 */ /* 0x000ee40000300800 */
[----:B------:R-:W3:Y:S01]  /*41e20*/  LDL.LU R21, [R1+0x4] ;  /* 0x0000040001157983 */ /* 0x000ee20000300800 */
[----:B------:R-:W3:Y:S04]  /*41e30*/  LDL.LU R22, [R1+0x8] ;  /* 0x0000080001167983 */ /* 0x000ee80000300800 */
[----:B0-----:R-:W3:Y:S01]  /*41e40*/  LDL.LU R23, [R1+0xc] ;  /* 0x00000c0001177983 */ /* 0x001ee20000300800 */
[----:B--2---:R-:W-:Y:S03]  /*41e50*/  HMMA.16816.F32 R24, R16, R24, R8 ;  /* 0x000000181018723c */ /* 0x004fe60000001808 */
[----:B------:R-:W0:Y:S04]  /*41e60*/  LDSM.16.MT88.4 R16, [R13+0x2e800] ;  /* 0x02e800000d10783b */ /* 0x000e280000004200 */
[----:B----4-:R-:W1:Y:S02]  /*41e70*/  LDSM.16.MT88.4 R8, [R14+0x2e800] ;  /* 0x02e800000e08783b */ /* 0x010e640000004200 */
[----:B------:R-:W2:Y:S11]  /*41e80*/  LDSM.16.MT88.4 R12, [R15+0x2f000] ;  /* 0x02f000000f0c783b */ /* 0x000eb60000004200 */
[----:B------:R-:W-:Y:S03]  /*41e90*/  @!UPT UIADD3 URZ, URZ, URZ, URZ ;  /* 0x0000003f3f3ff290 */ /* 0x000fe6000fffe03f */
[----:B------:R4:W-:Y:S01]  /*41ea0*/  STL.64 [R1+0x32d0], R26 ;  /* 0x0032d01a01007387 */ /* 0x0009e20000100a00 */
[----:B------:R-:W-:Y:S03]  /*41eb0*/  STL.64 [R1+0x32c8], R24 ;  /* 0x0032c81801007387 */ /* 0x000fe60000100a00 */
[----:B----4-:R-:W4:Y:S01]  /*41ec0*/  LDL.LU R26, [R1+0x38] ;  /* 0x00003800011a7983 */ /* 0x010f220000300800 */
[----:B------:R-:W4:Y:S03]  /*41ed0*/  LDL.LU R27, [R1+0x3c] ;  /* 0x00003c00011b7983 */ /* 0x000f260000300800 */
[----:B0-----:R-:W-:Y:S01]  /*41ee0*/  STL.64 [R1+0x3360], R18 ;  /* 0x0033601201007387 */ /* 0x001fe20000100a00 */
[----:B------:R0:W-:Y:S03]  /*41ef0*/  STL.64 [R1+0x3358], R16 ;  /* 0x0033581001007387 */ /* 0x0001e60000100a00 */
[----:B0-----:R-:W3:Y:S01]  /*41f00*/  LDL.LU R16, [R1+0x60] ;  /* 0x0000600001107983 */ /* 0x001ee20000300800 */
[----:B------:R-:W3:Y:S02]  /*41f10*/  LDL.LU R17, [R1+0x64] ;  /* 0x0000640001117983 */ /* 0x000ee40000300800 */
[----:B------:R-:W3:Y:S02]  /*41f20*/  LDL.LU R18, [R1+0x68] ;  /* 0x0000680001127983 */ /* 0x000ee40000300800 */
[----:B------:R-:W3:Y:S01]  /*41f30*/  LDL.LU R19, [R1+0x6c] ;  /* 0x00006c0001137983 */ /* 0x000ee20000300800 */
[----:B-1----:R-:W-:Y:S01]  /*41f40*/  STL.64 [R1+0x3320], R10 ;  /* 0x0033200a01007387 */ /* 0x002fe20000100a00 */
[----:B------:R-:W-:Y:S02]  /*41f50*/  STL.64 [R1+0x3318], R8 ;  /* 0x0033180801007387 */ /* 0x000fe40000100a00 */
[----:B--2---:R0:W-:Y:S02]  /*41f60*/  STL.64 [R1+0x32c0], R14 ;  /* 0x0032c00e01007387 */ /* 0x0041e40000100a00 */
[----:B------:R-:W-:Y:S01]  /*41f70*/  STL.64 [R1+0x32b8], R12 ;  /* 0x0032b80c01007387 */ /* 0x000fe20000100a00 */
[----:B0-----:R-:W2:Y:S01]  /*41f80*/  LDL.LU R14, [R1+0x28] ;  /* 0x00002800010e7983 */ /* 0x001ea20000300800 */
[----:B------:R-:W2:Y:S01]  /*41f90*/  LDL.LU R15, [R1+0x2c] ;  /* 0x00002c00010f7983 */ /* 0x000ea20000300800 */
[----:B---3--:R-:W-:Y:S11]  /*41fa0*/  HMMA.16816.F32 R4, R20, R6, R16 ;  /* 0x000000061404723c */ /* 0x008ff60000001810 */
[----:B------:R-:W-:Y:S11]  /*41fb0*/  @!UPT UIADD3 URZ, URZ, URZ, URZ ;  /* 0x0000003f3f3ff290 */ /* 0x000ff6000fffe03f */
[----:B------:R-:W-:Y:S01]  /*41fc0*/  @!UPT UIADD3 URZ, URZ, URZ, URZ ;  /* 0x0000003f3f3ff290 */ /* 0x000fe2000fffe03f */
[----:B------:R-:W-:Y:S01]  /*41fd0*/  STL.64 [R1+0xa0], R4 ;  /* 0x0000a00401007387 */ /* 0x000fe20000100a00 */
[----:B------:R-:W-:Y:S02]  /*41fe0*/  MOV R0, R6 ;  /* 0x0000000600007202 */ /* 0x000fe40000000f00 */
[----:B------:R-:W-:Y:S02]  /*41ff0*/  MOV R2, R7 ;  /* 0x0000000700027202 */ /* 0x000fe40000000f00 */
[----:B------:R-:W0:Y:S04]  /*42000*/  LDSM.16.M88.4 R4, [R29+0x380] ;  /* 0x000380001d04783b */ /* 0x000e280000000200 */
[----:B------:R-:W-:Y:S01]  /*42010*/  STL [R1+0x3334], R2 ;  /* 0x0033340201007387 */ /* 0x000fe20000100800 */
[----:B------:R-:W-:Y:S02]  /*42020*/  STL [R1+0x3330], R0 ;  /* 0x0033300001007387 */ /* 0x000fe40000100800 */
[----:B------:R-:W3:Y:S01]  /*42030*/  LDL.LU R8, [R1+0xb0] ;  /* 0x0000b00001087983 */ /* 0x000ee20000300800 */
[----:B0-----:R-:W-:Y:S01]  /*42040*/  STL.64 [R1+0x60], R4 ;  /* 0x0000600401007387 */ /* 0x001fe20000100a00 */
[----:B------:R-:W-:Y:S02]  /*42050*/  STL.64 [R1+0x68], R6 ;  /* 0x0000680601007387 */ /* 0x000fe40000100a00 */
[----:B------:R-:W0:Y:S04]  /*42060*/  LDSM.16.M88.4 R4, [R29+0x8380] ;  /* 0x008380001d04783b */ /* 0x000e280000000200 */
[----:B------:R-:W3:Y:S01]  /*42070*/  LDL.LU R9, [R1+0xb4] ;  /* 0x0000b40001097983 */ /* 0x000ee20000300800 */
[----:B0-----:R-:W-:Y:S01]  /*42080*/  STL.64 [R1+0x70], R4 ;  /* 0x0000700401007387 */ /* 0x001fe20000100a00 */
[----:B------:R-:W2:Y:S02]  /*42090*/  LDL.LU R16, [R1+0x160] ;  /* 0x0001600001107983 */ /* 0x000ea40000300800 */
[----:B------:R-:W2:Y:S02]  /*420a0*/  LDL.LU R17, [R1+0x164] ;  /* 0x0001640001117983 */ /* 0x000ea40000300800 */
[----:B------:R-:W2:Y:S01]  /*420b0*/  LDL.LU R18, [R1+0x168] ;  /* 0x0001680001127983 */ /* 0x000ea20000300800 */
[----:B------:R-:W2:Y:S01]  /*420c0*/  LDL.LU R19, [R1+0x16c] ;  /* 0x00016c0001137983 */ /* 0x000ea20000300800 */
[----:B------:R-:W-:-:S02]  /*420d0*/  MOV R2, R4 ;  /* 0x0000000400027202 */ /* 0x000fc40000000f00 */
[----:B------:R-:W-:Y:S02]  /*420e0*/  MOV R10, R28 ;  /* 0x0000001c000a7202 */ /* 0x000fe40000000f00 */
[----:B------:R-:W-:Y:S01]  /*420f0*/  MOV R0, R5 ;  /* 0x0000000500007202 */ /* 0x000fe20000000f00 */
[----:B------:R-:W-:Y:S01]  /*42100*/  IMAD.MOV.U32 R11, RZ, RZ, R3 ;  /* 0x000000ffff0b7224 */ /* 0x000fe200078e0003 */
[----:B------:R-:W-:Y:S01]  /*42110*/  MOV R28, R6 ;  /* 0x00000006001c7202 */ /* 0x000fe20000000f00 */
[----:B------:R-:W-:Y:S01]  /*42120*/  IMAD.MOV.U32 R3, RZ, RZ, R7 ;  /* 0x000000ffff037224 */ /* 0x000fe200078e0007 */
        /* <DEDUP_REMOVED lines=10> */
[----:B--2---:R-:W-:Y:S01]  /*421d0*/  STL.64 [R1+0x33d0], R6 ;  /* 0x0033d00601007387 */ /* 0x004fe20000100a00 */
[----:B------:R0:W-:Y:S03]  /*421e0*/  STL.64 [R1+0x33c8], R4 ;  /* 0x0033c80401007387 */ /* 0x0001e60000100a00 */
[----:B0-----:R-:W4:Y:S01]  /*421f0*/  LDL.LU R4, [R1+0x170] ;  /* 0x0001700001047983 */ /* 0x001f220000300800 */
[----:B------:R-:W4:Y:S02]  /*42200*/  LDL.LU R5, [R1+0x174] ;  /* 0x0001740001057983 */ /* 0x000f240000300800 */
[----:B------:R-:W4:Y:S02]  /*42210*/  LDL.LU R6, [R1+0x178] ;  /* 0x0001780001067983 */ /* 0x000f240000300800 */
[----:B------:R-:W4:Y:S01]  /*42220*/  LDL.LU R7, [R1+0x17c] ;  /* 0x00017c0001077983 */ /* 0x000f220000300800 */
[----:B------:R0:W-:Y:S01]  /*42230*/  STL.64 [R1+0x3380], R18 ;  /* 0x0033801201007387 */ /* 0x0001e20000100a00 */
[----:B------:R-:W-:Y:S03]  /*42240*/  STL.64 [R1+0x3378], R16 ;  /* 0x0033781001007387 */ /* 0x000fe60000100a00 */
[----:B0-----:R-:W3:Y:S04]  /*42250*/  LDL R18, [R1+0x48] ;  /* 0x0000480001127983 */ /* 0x001ee80000100800 */
[----:B------:R-:W3:Y:S01]  /*42260*/  LDL R19, [R1+0x4c] ;  /* 0x00004c0001137983 */ /* 0x000ee20000100800 */
[----:B------:R-:W-:Y:S02]  /*42270*/  STL [R1+0x31dc], R28 ;  /* 0x0031dc1c01007387 */ /* 0x000fe40000100800 */
[----:B------:R-:W-:Y:S01]  /*42280*/  STL [R1+0x31d8], R3 ;  /* 0x0031d80301007387 */ /* 0x000fe20000100800 */
[C---:B---3--:R-:W-:Y:S01]  /*42290*/  HMMA.16816.F32 R8, R20.reuse, R18, R8 ;  /* 0x000000121408723c */ /* 0x048fe20000001808 */
[----:B------:R0:W-:Y:S04]  /*422a0*/  STL.64 [R1+0x3398], R18 ;  /* 0x0033981201007387 */ /* 0x0001e80000100a00 */
[----:B0-----:R-:W2:Y:S11]  /*422b0*/  LDL.LU.64 R18, [R1+0x58] ;  /* 0x0000580001127983 */ /* 0x001eb60000300a00 */
[----:B------:R-:W-:Y:S07]  /*422c0*/  @!UPT UIADD3 URZ, URZ, URZ, URZ ;  /* 0x0000003f3f3ff290 */ /* 0x000fee000fffe03f */
[----:B------:R-:W-:Y:S01]  /*422d0*/  STL.64 [R1+0xb0], R8 ;  /* 0x0000b00801007387 */ /* 0x000fe20000100a00 */
[----:B------:R-:W-:Y:S02]  /*422e0*/  STL.64 [R1+0xb8], R10 ;  /* 0x0000b80a01007387 */ /* 0x000fe40000100a00 */
[----:B------:R-:W0:Y:S02]  /*422f0*/  LDSM.16.M88.4 R8, [R29+0x10380] ;  /* 0x010380001d08783b */ /* 0x000e240000000200 */
[----:B0-----:R0:W-:Y:S02]  /*42300*/  STL.64 [R1+0x80], R8 ;  /* 0x0000800801007387 */ /* 0x0011e40000100a00 */
[----:B------:R1:W-:Y:S02]  /*42310*/  STL.64 [R1+0x88], R10 ;  /* 0x0000880a01007387 */ /* 0x0003e40000100a00 */
[----:B0-----:R-:W3:Y:S01]  /*42320*/  LDL.LU R8, [R1+0x150] ;  /* 0x0001500001087983 */ /* 0x001ee20000300800 */
[----:B------:R-:W3:Y:S02]  /*42330*/  LDL.LU R9, [R1+0x154] ;  /* 0x0001540001097983 */ /* 0x000ee40000300800 */
[----:B-1----:R-:W2:Y:S02]  /*42340*/  LDL.LU R10, [R1+0x158] ;  /* 0x00015800010a7983 */ /* 0x002ea40000300800 */
[----:B------:R-:W2:Y:S01]  /*42350*/  LDL.LU R11, [R1+0x15c] ;  /* 0x00015c00010b7983 */ /* 0x000ea20000300800 */
[C---:B----4-:R-:W-:Y:S11]  /*42360*/  HMMA.16816.F32 R4, R20.reuse, R26, R4 ;  /* 0x0000001a1404723c */ /* 0x050ff60000001804 */
[----:B------:R-:W-:Y:S11]  /*42370*/  @!UPT UIADD3 URZ, URZ, URZ, URZ ;  /* 0x0000003f3f3ff290 */ /* 0x000ff6000fffe03f */
[----:B------:R-:W-:Y:S02]  /*42380*/  @!UPT UIADD3 URZ, URZ, URZ, URZ ;  /* 0x0000003f3f3ff290 */ /* 0x000fe4000fffe03f */
[----:B------:R-:W-:Y:S02]  /*42390*/  MOV R25, R4 ;  /* 0x0000000400197202 */ /* 0x000fe40000000f00 */
[----:B------:R-:W-:Y:S02]  /*423a0*/  MOV R24, R5 ;  /* 0x0000000500187202 */ /* 0x000fe40000000f00 */
[----:B------:R-:W-:Y:S01]  /*423b0*/  MOV R13, R6 ;  /* 0x00000006000d7202 */ /* 0x000fe20000000f00 */
[----:B------:R-:W-:Y:S02]  /*423c0*/  IMAD.MOV.U32 R12, RZ, RZ, R7 ;  /* 0x000000ffff0c7224 */ /* 0x000fe400078e0007 */
[----:B------:R-:W0:Y:S04]  /*423d0*/  LDSM.16.M88.4 R4, [R29+0x18380] ;  /* 0x018380001d04783b */ /* 0x000e280000000200 */
[----:B--2---:R-:W-:Y:S01]  /*423e0*/  STL.64 [R1+0x3390], R10 ;  /* 0x0033900a01007387 */ /* 0x004fe20000100a00 */
[----:B---3--:R1:W-:Y:S03]  /*423f0*/  STL.64 [R1+0x3388], R8 ;  /* 0x0033880801007387 */ /* 0x0083e60000100a00 */
        /* <DEDUP_REMOVED lines=11> */
[----:B0-----:R-:W-:Y:S02]  /*424b0*/  STL.64 [R1+0x90], R4 ;  /* 0x0000900401007387 */ /* 0x001fe40000100a00 */
[----:B------:R0:W-:Y:S02]  /*424c0*/  STL.64 [R1+0x98], R6 ;  /* 0x0000980601007387 */ /* 0x0001e40000100a00 */
[----:B0-----:R-:W4:Y:S01]  /*424d0*/  LDL.LU.64 R6, [R1+0x33d0] ;  /* 0x0033d00001067983 */ /* 0x001f220000300a00 */
[----:B------:R-:W4:Y:S02]  /*424e0*/  LDL.LU.64 R4, [R1+0x33c8] ;  /* 0x0033c80001047983 */ /* 0x000f240000300a00 */
[----:B----4-:R-:W-:Y:S01]  /*424f0*/  HMMA.16816.F32 R20, R20, R14, R4 ;  /* 0x0000000e1414723c */ /* 0x010fe20000001804 */
[----:B------:R-:W2:Y:S01]  /*42500*/  LDL.LU.64 R6, [R1+0x33c0] ;  /* 0x0033c00001067983 */ /* 0x000ea20000300a00 */
[----:B------:R-:W2:Y:S11]  /*42510*/  LDL.LU.64 R4, [R1+0x33b8] ;  /* 0x0033b80001047983 */ /* 0x000eb60000300a00 */
[----:B------:R-:W-:Y:S10]  /*42520*/  @!UPT UIADD3 URZ, URZ, URZ, URZ ;  /* 0x0000003f3f3ff290 */ /* 0x000ff4000fffe03f */
[----:B------:R-:W-:Y:S01]  /*42530*/  STL.64 [R1+0xf0], R20 ;  /* 0x0000f01401007387 */ /* 0x000fe20000100a00 */
[----:B------:R0:W-:Y:S03]  /*42540*/  STL.64 [R1+0xf8], R22 ;  /* 0x0000f81601007387 */ /* 0x0001e60000100a00 */
[----:B0-----:R-:W4:Y:S01]  /*42550*/  LDL.LU R23, [R1+0x33b0] ;  /* 0x0033b00001177983 */ /* 0x001f220000300800 */
[----:B------:R-:W-:Y:S02]  /*42560*/  MOV R28, R18 ;  /* 0x00000012001c7202 */ /* 0x000fe40000000f00 */
[----:B------:R-:W-:Y:S01]  /*42570*/  MOV R3, R19 ;  /* 0x0000001300037202 */ /* 0x000fe20000000f00 */
[C---:B--2---:R-:W-:Y:S01]  /*42580*/  HMMA.16816.F32 R8, R4.reuse, R18, R8 ;  /* 0x000000120408723c */ /* 0x044fe20000001808 */
[----:B----4-:R-:W0:Y:S04]  /*42590*/  LDSM.16.MT88.4 R20, [R23+0x2f000] ;  /* 0x02f000001714783b */ /* 0x010e280000004200 */
[----:B0-----:R-:W-:Y:S11]  /*425a0*/  STL [R1+0x3278], R23 ;  /* 0x0032781701007387 */ /* 0x001ff60000100800 */
[----:B------:R-:W-:Y:S07]  /*425b0*/  @!UPT UIADD3 URZ, URZ, URZ, URZ ;  /* 0x0000003f3f3ff290 */ /* 0x000fee000fffe03f */
[----:B------:R-:W-:Y:S02]  /*425c0*/  STL.64 [R1+0x110], R8 ;  /* 0x0001100801007387 */ /* 0x000fe40000100a00 */
[----:B------:R0:W-:Y:S02]  /*425d0*/  STL.64 [R1+0x118], R10 ;  /* 0x0001180a01007387 */ /* 0x0001e40000100a00 */
[----:B0-----:R-:W2:Y:S01]  /*425e0*/  LDL.LU.64 R10, [R1+0x33a8] ;  /* 0x0033a800010a7983 */ /* 0x001ea20000300a00 */
[----:B------:R-:W2:Y:S02]  /*425f0*/  LDL.LU.64 R8, [R1+0x33a0] ;  /* 0x0033a00001087983 */ /* 0x000ea40000300a00 */
[----:B------:R-:W2:Y:S02]  /*42600*/  LDL.LU.64 R18, [R1+0x3398] ;  /* 0x0033980001127983 */ /* 0x000ea40000300a00 */
[C---:B--2---:R-:W-:Y:S01]  /*42610*/  HMMA.16816.F32 R16, R4.reuse, R18, R8 ;  /* 0x000000120410723c */ /* 0x044fe20000001808 */
[----:B------:R-:W2:Y:S01]  /*42620*/  LDL.LU.64 R10, [R1+0x3390] ;  /* 0x00339000010a7983 */ /* 0x000ea20000300a00 */
[----:B------:R-:W2:Y:S11]  /*42630*/  LDL.LU.64 R8, [R1+0x3388] ;  /* 0x0033880001087983 */ /* 0x000eb60000300a00 */
[----:B------:R-:W-:Y:S10]  /*42640*/  @!UPT UIADD3 URZ, URZ, URZ, URZ ;  /* 0x0000003f3f3ff290 */ /* 0x000ff4000fffe03f */
[----:B------:R-:W-:Y:S01]  /*42650*/  STL [R1+0x134], R17 ;  /* 0x0001341101007387 */ /* 0x000fe20000100800 */
[----:B------:R0:W-:Y:S01]  /*42660*/  STL.64 [R1+0x138], R18 ;  /* 0x0001381201007387 */ /* 0x0001e20000100a00 */
[----:B------:R-:W-:Y:S02]  /*42670*/  MOV R23, R16 ;  /* 0x0000001000177202 */ /* 0x000fe40000000f00 */
[----:B0-----:R-:W4:Y:S01]  /*42680*/  LDL.LU.64 R18, [R1+0x3380] ;  /* 0x0033800001127983 */ /* 0x001f220000300a00 */
[----:B------:R-:W4:Y:S02]  /*42690*/  LDL.LU.64 R16, [R1+0x3378] ;  /* 0x0033780001107983 */ /* 0x000f240000300a00 */
[----:B------:R0:W-:Y:S02]  /*426a0*/  STL.64 [R1+0x3288], R22 ;  /* 0x0032881601007387 */ /* 0x0001e40000100a00 */
[----:B------:R-:W-:Y:S01]  /*426b0*/  STL.64 [R1+0x3280], R20 ;  /* 0x0032801401007387 */ /* 0x000fe20000100a00 */
[C---:B----4-:R-:W-:Y:S11]  /*426c0*/  HMMA.16816.F32 R16, R4.reuse, R26, R16 ;  /* 0x0000001a0410723c */ /* 0x050ff60000001810 */
[----:B------:R-:W-:Y:S11]  /*426d0*/  @!UPT UIADD3 URZ, URZ, URZ, URZ ;  /* 0x0000003f3f3ff290 */ /* 0x000ff6000fffe03f */
[----:B------:R-:W-:Y:S01]  /*426e0*/  @!UPT UIADD3 URZ, URZ, URZ, URZ ;  /* 0x0000003f3f3ff290 */ /* 0x000fe2000fffe03f */
[----:B------:R1:W-:Y:S01]  /*426f0*/  STL.64 [R1+0x180], R16 ;  /* 0x0001801001007387 */ /* 0x0003e20000100a00 */
[----:B0-----:R-:W-:Y:S01]  /*42700*/  IMAD.MOV.U32 R23, RZ, RZ, R18 ;  /* 0x000000ffff177224 */ /* 0x001fe200078e0012 */
[----:B------:R-:W-:Y:S02]  /*42710*/  MOV R22, R19 ;  /* 0x0000001300167202 */ /* 0x000fe40000000f00 */
[----:B------:R-:W4:Y:S04]  /*42720*/  LDL.LU.64 R18, [R1+0x3370] ;  /* 0x0033700001127983 */ /* 0x000f280000300a00 */
[----:B-1----:R-:W4:Y:S01]  /*42730*/  LDL.LU.64 R16, [R1+0x3368] ;  /* 0x0033680001107983 */ /* 0x002f220000300a00 */
[----:B------:R0:W-:Y:S02]  /*42740*/  STL.64 [R1+0x3350], R26 ;  /* 0x0033501a01007387 */ /* 0x0001e40000100a00 */
[----:B------:R-:W-:Y:S01]  /*42750*/  STL.64 [R1+0x3348], R24 ;  /* 0x0033481801007387 */ /* 0x000fe20000100a00 */
[----:B0-----:R-:W2:Y:S01]  /*42760*/  LDL.LU.64 R26, [R1+0x48] ;  /* 0x00004800011a7983 */ /* 0x001ea20000300a00 */
[----:B------:R-:W-:Y:S01]  /*42770*/  STL.64 [R1+0x3300], R22 ;  /* 0x0033001601007387 */ /* 0x000fe20000100a00 */
[----:B----4-:R-:W-:Y:S02]  /*42780*/  HMMA.16816.F32 R4, R4, R14, R16 ;  /* 0x0000000e0404723c */ /* 0x010fe40000001810 */
[----:B------:R-:W2:Y:S01]  /*42790*/  LDL.LU.64 R18, [R1+0x3360] ;  /* 0x0033600001127983 */ /* 0x000ea20000300a00 */
[----:B------:R-:W2:Y:S11]  /*427a0*/  LDL.LU.64 R16, [R1+0x3358] ;  /* 0x0033580001107983 */ /* 0x000eb60000300a00 */
[----:B------:R-:W-:Y:S09]  /*427b0*/  @!UPT UIADD3 URZ, URZ, URZ, URZ ;  /* 0x0000003f3f3ff290 */ /* 0x000ff2000fffe03f */
[----:B------:R0:W-:Y:S01]  /*427c0*/  STL.64 [R1+0x170], R4 ;  /* 0x0001700401007387 */ /* 0x0001e20000100a00 */
[----:B------:R1:W-:Y:S03]  /*427d0*/  STL.64 [R1+0x178], R6 ;  /* 0x0001780601007387 */ /* 0x0003e60000100a00 */
[----:B0-----:R-:W4:Y:S01]  /*427e0*/  LDL.LU R4, [R1+0x140] ;  /* 0x0001400001047983 */ /* 0x001f220000300800 */
[----:B------:R-:W4:Y:S02]  /*427f0*/  LDL.LU R5, [R1+0x144] ;  /* 0x0001440001057983 */ /* 0x000f240000300800 */
[----:B-1----:R-:W4:Y:S02]  /*42800*/  LDL.LU R6, [R1+0x148] ;  /* 0x0001480001067983 */ /* 0x002f240000300800 */
[----:B------:R-:W4:Y:S01]  /*42810*/  LDL.LU R7, [R1+0x14c] ;  /* 0x00014c0001077983 */ /* 0x000f220000300800 */
[----:B------:R-:W-:-:S02]  /*42820*/  MOV R22, R28 ;  /* 0x0000001c00167202 */ /* 0x000fc40000000f00 */
[----:B------:R-:W-:Y:S01]  /*42830*/  MOV R23, R3 ;  /* 0x0000000300177202 */ /* 0x000fe20000000f00 */
[----:B------:R-:W-:Y:S01]  /*42840*/  STL.64 [R1+0x3340], R14 ;  /* 0x0033400e01007387 */ /* 0x000fe20000100a00 */
[----:B------:R0:W-:Y:S03]  /*42850*/  STL.64 [R1+0x3338], R12 ;  /* 0x0033380c01007387 */ /* 0x0001e60000100a00 */
[----:B0-----:R-:W4:Y:S01]  /*42860*/  LDL.LU R12, [R1+0x120] ;  /* 0x00012000010c7983 */ /* 0x001f220000300800 */
[----:B------:R-:W4:Y:S02]  /*42870*/  LDL.LU R13, [R1+0x124] ;  /* 0x00012400010d7983 */ /* 0x000f240000300800 */
[----:B------:R-:W4:Y:S02]  /*42880*/  LDL.LU R14, [R1+0x128] ;  /* 0x00012800010e7983 */ /* 0x000f240000300800 */
[----:B---3--:R-:W-:Y:S01]  /*42890*/  IMAD.MOV.U32 R15, RZ, RZ, R29 ;  /* 0x000000ffff0f7224 */ /* 0x008fe200078e001d */
[C---:B--2---:R-:W-:Y:S08]  /*428a0*/  HMMA.16816.F32 R8, R16.reuse, R22, R8 ;  /* 0x000000161008723c */ /* 0x044ff00000001808 */
[----:B----4-:R-:W-:Y:S11]  /*428b0*/  HMMA.16816.F32 R4, R16, R26, R4 ;  /* 0x0000001a1004723c */ /* 0x010ff60000001804 */
[----:B------:R-:W-:Y:S04]  /*428c0*/  @!UPT UIADD3 URZ, URZ, URZ, URZ ;  /* 0x0000003f3f3ff290 */ /* 0x000fe8000fffe03f */
[----:B------:R0:W-:Y:S01]  /*428d0*/  STL [R1+0x1b0], R8 ;  /* 0x0001b00801007387 */ /* 0x0001e20000100800 */
[----:B------:R-:W-:Y:S02]  /*428e0*/  MOV R29, R9 ;  /* 0x00000009001d7202 */ /* 0x000fe40000000f00 */
[----:B------:R-:W-:Y:S02]  /*428f0*/  MOV R28, R10 ;  /* 0x0000000a001c7202 */ /* 0x000fe40000000f00 */
[----:B------:R-:W-:Y:S01]  /*42900*/  MOV R3, R11 ;  /* 0x0000000b00037202 */ /* 0x000fe20000000f00 */
[----:B0-----:R-:W2:Y:S01]  /*42910*/  LDL.LU R8, [R1+0x100] ;  /* 0x0001000001087983 */ /* 0x001ea20000300800 */
[----:B------:R-:W2:Y:S02]  /*42920*/  LDL.LU R9, [R1+0x104] ;  /* 0x0001040001097983 */ /* 0x000ea40000300800 */
[----:B------:R-:W2:Y:S02]  /*42930*/  LDL.LU R10, [R1+0x108] ;  /* 0x00010800010a7983 */ /* 0x000ea40000300800 */
[----:B------:R-:W2:Y:S01]  /*42940*/  LDL.LU R11, [R1+0x10c] ;  /* 0x00010c00010b7983 */ /* 0x000ea20000300800 */
[----:B------:R-:W-:Y:S01]  /*42950*/  STL.64 [R1+0x1a0], R4 ;  /* 0x0001a00401007387 */ /* 0x000fe20000100a00 */
[----:B------:R0:W-:Y:S02]  /*42960*/  STL.64 [R1+0x1a8], R6 ;  /* 0x0001a80601007387 */ /* 0x0001e40000100a00 */
[----:B0-----:R-:W-:Y:S01]  /*42970*/  IMAD.MOV.U32 R7, RZ, RZ, R26 ;  /* 0x000000ffff077224 */ /* 0x001fe200078e001a */
[----:B------:R-:W-:-:S02]  /*42980*/  MOV R6, R27 ;  /* 0x0000001b00067202 */ /* 0x000fc40000000f00 */
[----:B------:R-:W3:Y:S01]  /*42990*/  LDL.LU.64 R26, [R1+0x3350] ;  /* 0x00335000011a7983 */ /* 0x000ee20000300a00 */
[----:B------:R-:W4:Y:S01]  /*429a0*/  LDL.LU.64 R24, [R1+0x3348] ;  /* 0x0033480001187983 */ /* 0x000f220000300a00 */
[----:B------:R-:W-:Y:S02]  /*429b0*/  MOV R4, R2 ;  /* 0x0000000200047202 */ /* 0x000fe40000000f00 */
[----:B------:R-:W-:Y:S01]  /*429c0*/  MOV R5, R0 ;  /* 0x0000000000057202 */ /* 0x000fe20000000f00 */
[----:B---3--:R-:W-:Y:S11]  /*429d0*/  HMMA.16816.F32 R12, R16, R26, R12 ;  /* 0x0000001a100c723c */ /* 0x008ff6000000180c */
[----:B------:R-:W-:Y:S11]  /*429e0*/  @!UPT UIADD3 URZ, URZ, URZ, URZ ;  /* 0x0000003f3f3ff290 */ /* 0x000ff6000fffe03f */
[----:B------:R-:W-:Y:S01]  /*429f0*/  @!UPT UIADD3 URZ, URZ, URZ, URZ ;  /* 0x0000003f3f3ff290 */ /* 0x000fe2000fffe03f */
[----:B------:R-:W-:Y:S01]  /*42a00*/  STL.64 [R1+0x190], R12 ;  /* 0x0001900c01007387 */ /* 0x000fe20000100a00 */
[----:B------:R0:W-:Y:S03]  /*42a10*/  STL.64 [R1+0x198], R14 ;  /* 0x0001980e01007387 */ /* 0x0001e60000100a00 */
[----:B0-----:R-:W2:Y:S01]  /*42a20*/  LDL.LU.64 R14, [R1+0x3340] ;  /* 0x00334000010e7983 */ /* 0x001ea20000300a00 */
[----:B------:R-:W3:Y:S02]  /*42a30*/  LDL.LU.64 R12, [R1+0x3338] ;  /* 0x00333800010c7983 */ /* 0x000ee40000300a00 */
[----:B------:R0:W-:Y:S02]  /*42a40*/  STL.64 [R1+0x32e8], R26 ;  /* 0x0032e81a01007387 */ /* 0x0001e40000100a00 */
[----:B------:R-:W2:Y:S01]  /*42a50*/  LDL.LU R2, [R1+0x3334] ;  /* 0x0033340001027983 */ /* 0x000ea20000300800 */
[----:B------:R-:W3:Y:S01]  /*42a60*/  LDL.LU R0, [R1+0x3330] ;  /* 0x0033300001007983 */ /* 0x000ee20000300800 */
[----:B0-----:R-:W-:Y:S01]  /*42a70*/  IMAD.MOV.U32 R26, RZ, RZ, R7 ;  /* 0x000000ffff1a7224 */ /* 0x001fe200078e0007 */
[----:B------:R-:W-:-:S05]  /*42a80*/  MOV R27, R6 ;  /* 0x00000006001b7202 */ /* 0x000fca0000000f00 */
[----:B------:R-:W-:Y:S01]  /*42a90*/  STL.64 [R1+0x3310], R26 ;  /* 0x0033101a01007387 */ /* 0x000fe20000100a00 */
[----:B----4-:R0:W-:Y:S03]  /*42aa0*/  STL.64 [R1+0x3308], R24 ;  /* 0x0033081801007387 */ /* 0x0101e60000100a00 */
[----:B0-----:R-:W4:Y:S01]  /*42ab0*/  LDL.LU R24, [R1+0xe0] ;  /* 0x0000e00001187983 */ /* 0x001f220000300800 */
[----:B------:R-:W4:Y:S02]  /*42ac0*/  LDL.LU R25, [R1+0xe4] ;  /* 0x0000e40001197983 */ /* 0x000f240000300800 */
[----:B------:R-:W4:Y:S02]  /*42ad0*/  LDL.LU R26, [R1+0xe8] ;  /* 0x0000e800011a7983 */ /* 0x000f240000300800 */
[----:B------:R-:W4:Y:S01]  /*42ae0*/  LDL.LU R27, [R1+0xec] ;  /* 0x0000ec00011b7983 */ /* 0x000f220000300800 */
[----:B------:R0:W-:Y:S04]  /*42af0*/  STL.64 [R1+0x32b0], R4 ;  /* 0x0032b00401007387 */ /* 0x0001e80000100a00 */
[----:B0-----:R-:W4:Y:S01]  /*42b00*/  LDL.LU R4, [R1+0xa0] ;  /* 0x0000a00001047983 */ /* 0x001f220000300800 */
[----:B------:R-:W4:Y:S01]  /*42b10*/  LDL.LU R5, [R1+0xa4] ;  /* 0x0000a40001057983 */ /* 0x000f220000300800 */
[----:B--2---:R-:W-:-:S02]  /*42b20*/  MOV R7, R2 ;  /* 0x0000000200077202 */ /* 0x004fc40000000f00 */
[----:B---3--:R-:W-:Y:S02]  /*42b30*/  MOV R6, R0 ;  /* 0x0000000000067202 */ /* 0x008fe40000000f00 */
[----:B------:R-:W2:Y:S01]  /*42b40*/  LDL.LU R0, [R1+0x332c] ;  /* 0x00332c0001007983 */ /* 0x000ea20000300800 */
[----:B------:R-:W3:Y:S02]  /*42b50*/  LDL.LU R2, [R1+0x3328] ;  /* 0x0033280001027983 */ /* 0x000ee40000300800 */
[----:B------:R-:W-:Y:S01]  /*42b60*/  STL.64 [R1+0x32e0], R6 ;  /* 0x0032e00601007387 */ /* 0x000fe20000100a00 */
[----:B----4-:R0:W-:Y:S04]  /*42b70*/  STL.64 [R1+0x32d8], R4 ;  /* 0x0032d80401007387 */ /* 0x0101e80000100a00 */
[----:B0-----:R-:W4:Y:S01]  /*42b80*/  LDL.LU R4, [R1+0x10] ;  /* 0x0000100001047983 */ /* 0x001f220000300800 */
[----:B------:R-:W4:Y:S02]  /*42b90*/  LDL.LU R5, [R1+0x14] ;  /* 0x0000140001057983 */ /* 0x000f240000300800 */
[----:B------:R-:W2:Y:S02]  /*42ba0*/  LDL.LU R6, [R1+0x18] ;  /* 0x0000180001067983 */ /* 0x000ea40000300800 */
[----:B------:R-:W2:Y:S01]  /*42bb0*/  LDL.LU R7, [R1+0x1c] ;  /* 0x00001c0001077983 */ /* 0x000ea20000300800 */
[----:B------:R-:W-:Y:S01]  /*42bc0*/  HMMA.16816.F32 R16, R16, R14, R8 ;  /* 0x0000000e1010723c */ /* 0x000fe20000001808 */
[----:B--2---:R-:W-:Y:S01]  /*42bd0*/  STL.64 [R1+0x32f8], R6 ;  /* 0x0032f80601007387 */ /* 0x004fe20000100a00 */
[----:B----4-:R0:W-:Y:S03]  /*42be0*/  STL.64 [R1+0x32f0], R4 ;  /* 0x0032f00401007387 */ /* 0x0101e60000100a00 */
[----:B0-----:R-:W2:Y:S01]  /*42bf0*/  LDL.LU R4, [R1+0xc0] ;  /* 0x0000c00001047983 */ /* 0x001ea20000300800 */
[----:B------:R-:W2:Y:S02]  /*42c00*/  LDL.LU R5, [R1+0xc4] ;  /* 0x0000c40001057983 */ /* 0x000ea40000300800 */
[----:B------:R-:W4:Y:S02]  /*42c10*/  LDL.LU.64 R10, [R1+0x3320] ;  /* 0x00332000010a7983 */ /* 0x000f240000300a00 */
[----:B------:R-:W4:Y:S02]  /*42c20*/  LDL.LU.64 R8, [R1+0x3318] ;  /* 0x0033180001087983 */ /* 0x000f240000300a00 */
[----:B---3--:R-:W-:Y:S01]  /*42c30*/  IMAD.MOV.U32 R6, RZ, RZ, R2 ;  /* 0x000000ffff067224 */ /* 0x008fe200078e0002 */
[----:B------:R-:W-:-:S11]  /*42c40*/  MOV R7, R0 ;  /* 0x0000000000077202 */ /* 0x000fd60000000f00 */
[----:B------:R-:W-:Y:S01]  /*42c50*/  MOV R2, R18 ;  /* 0x0000001200027202 */ /* 0x000fe20000000f00 */
[----:B------:R0:W-:Y:S01]  /*42c60*/  STL.64 [R1+0x160], R16 ;  /* 0x0001601001007387 */ /* 0x0001e20000100a00 */
[----:B------:R-:W-:Y:S01]  /*42c70*/  MOV R0, R19 ;  /* 0x0000001300007202 */ /* 0x000fe20000000f00 */
[----:B------:R-:W3:Y:S02]  /*42c80*/  LDL R18, [R1+0x1efc] ;  /* 0x001efc0001127983 */ /* 0x000ee40000100800 */
[----:B------:R-:W3:Y:S01]  /*42c90*/  LDL R19, [R1+0x1ef8] ;  /* 0x001ef80001137983 */ /* 0x000ee20000100800 */
[----:B----4-:R-:W-:Y:S01]  /*42ca0*/  HMMA.16816.F32 R20, R8, R22, R24 ;  /* 0x000000160814723c */ /* 0x010fe20000001818 */
[----:B---3--:R1:W-:Y:S01]  /*42cb0*/  STL.64 [R1+0x32a8], R18 ;  /* 0x0032a81201007387 */ /* 0x0083e20000100a00 */
[----:B0-----:R-:W3:Y:S02]  /*42cc0*/  LDL.LU R16, [R1+0xb0] ;  /* 0x0000b00001107983 */ /* 0x001ee40000300800 */
[----:B------:R-:W3:Y:S01]  /*42cd0*/  LDL.LU R17, [R1+0xb4] ;  /* 0x0000b40001117983 */ /* 0x000ee20000300800 */
[----:B-1----:R-:W3:Y:S01]  /*42ce0*/  LDL.LU R18, [R1+0xb8] ;  /* 0x0000b80001127983 */ /* 0x002ee20000300800 */
[----:B------:R-:W3:Y:S02]  /*42cf0*/  LDL.LU R19, [R1+0xbc] ;  /* 0x0000bc0001137983 */ /* 0x000ee40000300800 */
[----:B------:R0:W-:Y:S02]  /*42d00*/  STL [R1+0x3248], R2 ;  /* 0x0032480201007387 */ /* 0x0001e40000100800 */
[----:B0-----:R-:W4:Y:S01]  /*42d10*/  LDL R2, [R1+0x1ef4] ;  /* 0x001ef40001027983 */ /* 0x001f220000100800 */
[----:B------:R-:W2:Y:S02]  /*42d20*/  LDL.LU.64 R26, [R1+0x3310] ;  /* 0x00331000011a7983 */ /* 0x000ea40000300a00 */
[----:B------:R-:W2:Y:S10]  /*42d30*/  LDL.LU.64 R24, [R1+0x3308] ;  /* 0x0033080001187983 */ /* 0x000eb40000300a00 */
[----:B------:R-:W-:Y:S01]  /*42d40*/  STL.64 [R1+0x150], R20 ;  /* 0x0001501401007387 */ /* 0x000fe20000100a00 */
[----:B------:R0:W-:Y:S04]  /*42d50*/  STL.64 [R1+0x158], R22 ;  /* 0x0001581601007387 */ /* 0x0001e80000100a00 */
[----:B0-----:R-:W2:Y:S01]  /*42d60*/  LDL.LU.64 R22, [R1+0x3300] ;  /* 0x0033000001167983 */ /* 0x001ea20000300a00 */
[----:B------:R-:W3:Y:S02]  /*42d70*/  LDL R20, [R1+0x90] ;  /* 0x0000900001147983 */ /* 0x000ee40000100800 */
[----:B------:R-:W3:Y:S01]  /*42d80*/  LDL R21, [R1+0x94] ;  /* 0x0000940001157983 */ /* 0x000ee20000100800 */
[----:B--2---:R-:W-:Y:S01]  /*42d90*/  STL.64 [R1+0x32a0], R22 ;  /* 0x0032a01601007387 */ /* 0x004fe20000100a00 */
[----:B---3--:R0:W-:Y:S02]  /*42da0*/  STL.64 [R1+0x3298], R20 ;  /* 0x0032981401007387 */ /* 0x0081e40000100a00 */
[----:B0-----:R-:W-:Y:S01]  /*42db0*/  IMAD.MOV.U32 R20, RZ, RZ, R25 ;  /* 0x000000ffff147224 */ /* 0x001fe200078e0019 */
[----:B------:R-:W-:-:S02]  /*42dc0*/  MOV R21, R24 ;  /* 0x0000001800157202 */ /* 0x000fc40000000f00 */
[C---:B------:R-:W-:Y:S01]  /*42dd0*/  HMMA.16816.F32 R24, R8.reuse, R26, R4 ;  /* 0x0000001a0818723c */ /* 0x040fe20000001804 */
[----:B------:R-:W2:Y:S01]  /*42de0*/  LDL.LU.64 R6, [R1+0x32f8] ;  /* 0x0032f80001067983 */ /* 0x000ea20000300a00 */
[----:B------:R-:W2:Y:S11]  /*42df0*/  LDL.LU.64 R4, [R1+0x32f0] ;  /* 0x0032f00001047983 */ /* 0x000eb60000300a00 */
[----:B------:R-:W-:Y:S10]  /*42e00*/  @!UPT UIADD3 URZ, URZ, URZ, URZ ;  /* 0x0000003f3f3ff290 */ /* 0x000ff4000fffe03f */
        /* <DEDUP_REMOVED lines=9> */
[----:B0-----:R-:W3:Y:S01]  /*42ea0*/  LDL.LU.64 R26, [R1+0x32d0] ;  /* 0x0032d000011a7983 */ /* 0x001ee20000300a00 */
[----:B------:R-:W3:Y:S01]  /*42eb0*/  LDL.LU.64 R24, [R1+0x32c8] ;  /* 0x0032c80001187983 */ /* 0x000ee20000300a00 */
[----:B------:R-:W-:Y:S02]  /*42ec0*/  MOV R22, R13 ;  /* 0x0000000d00167202 */ /* 0x000fe40000000f00 */
[----:B------:R-:W-:Y:S01]  /*42ed0*/  MOV R23, R12 ;  /* 0x0000000c00177202 */ /* 0x000fe20000000f00 */
[----:B---3--:R-:W-:Y:S01]  /*42ee0*/  HMMA.16816.F32 R8, R8, R14, R24 ;  /* 0x0000000e0808723c */ /* 0x008fe20000001818 */
[----:B------:R-:W2:Y:S01]  /*42ef0*/  LDL.LU.64 R14, [R1+0x32c0] ;  /* 0x0032c000010e7983 */ /* 0x000ea20000300a00 */
[----:B------:R-:W2:Y:S02]  /*42f00*/  LDL.LU.64 R12, [R1+0x32b8] ;  /* 0x0032b800010c7983 */ /* 0x000ea40000300a00 */
[----:B------:R-:W2:Y:S11]  /*42f10*/  LDL.64 R24, [R1+0x60] ;  /* 0x0000600001187983 */ /* 0x000eb60000100a00 */
[----:B------:R-:W-:Y:S08]  /*42f20*/  @!UPT UIADD3 URZ, URZ, URZ, URZ ;  /* 0x0000003f3f3ff290 */ /* 0x000ff0000fffe03f */
[----:B------:R0:W-:Y:S01]  /*42f30*/  STL.64 [R1+0x10], R8 ;  /* 0x0000100801007387 */ /* 0x0001e20000100a00 */
[----:B------:R-:W-:Y:S03]  /*42f40*/  STL.64 [R1+0x18], R10 ;  /* 0x0000180a01007387 */ /* 0x000fe60000100a00 */
[----:B0-----:R-:W3:Y:S04]  /*42f50*/  LDL R8, [R1+0x80] ;  /* 0x0000800001087983 */ /* 0x001ee80000100800 */
[----:B------:R-:W3:Y:S01]  /*42f60*/  LDL R9, [R1+0x84] ;  /* 0x0000840001097983 */ /* 0x000ee20000100800 */
[C---:B--2---:R-:W-:Y:S11]  /*42f70*/  HMMA.16816.F32 R4, R12.reuse, R24, R4 ;  /* 0x000000180c04723c */ /* 0x044ff60000001804 */
[----:B------:R-:W-:Y:S11]  /*42f80*/  @!UPT UIADD3 URZ, URZ, URZ, URZ ;  /* 0x0000003f3f3ff290 */ /* 0x000ff6000fffe03f */
[----:B------:R-:W-:Y:S01]  /*42f90*/  @!UPT UIADD3 URZ, URZ, URZ, URZ ;  /* 0x0000003f3f3ff290 */ /* 0x000fe2000fffe03f */
[----:B------:R0:W-:Y:S01]  /*42fa0*/  STL.64 [R1], R4 ;  /* 0x0000000401007387 */ /* 0x0001e20000100a00 */
[----:B------:R1:W-:Y:S03]  /*42fb0*/  STL.64 [R1+0x8], R6 ;  /* 0x0000080601007387 */ /* 0x0003e60000100a00 */
[----:B0-----:R-:W1:Y:S01]  /*42fc0*/  LDL.LU.64 R4, [R1+0x32b0] ;  /* 0x0032b00001047983 */ /* 0x001e620000300a00 */
[----:B------:R-:W2:Y:S02]  /*42fd0*/  LDL R27, [R1+0x7f4] ;  /* 0x0007f400011b7983 */ /* 0x000ea40000100800 */
[----:B------:R-:W-:Y:S01]  /*42fe0*/  IMAD.MOV.U32 R11, RZ, RZ, R24 ;  /* 0x000000ffff0b7224 */ /* 0x000fe200078e0018 */
[----:B------:R-:W-:Y:S01]  /*42ff0*/  MOV R10, R25 ;  /* 0x00000019000a7202 */ /* 0x000fe20000000f00 */
[----:B--2---:R0:W-:Y:S01]  /*43000*/  STL [R1+0x3290], R27 ;  /* 0x0032901b01007387 */ /* 0x0041e20000100800 */
[----:B------:R-:W2:Y:S02]  /*43010*/  LDL.LU R24, [R1+0xf0] ;  /* 0x0000f00001187983 */ /* 0x000ea40000300800 */
[----:B------:R-:W2:Y:S02]  /*43020*/  LDL.LU R25, [R1+0xf4] ;  /* 0x0000f40001197983 */ /* 0x000ea40000300800 */
[----:B------:R-:W2:Y:S01]  /*43030*/  LDL.LU R26, [R1+0xf8] ;  /* 0x0000f800011a7983 */ /* 0x000ea20000300800 */
[----:B-1----:R-:W-:Y:S01]  /*43040*/  HMMA.16816.F32 R4, R12, R4, R16 ;  /* 0x000000040c04723c */ /* 0x002fe20000001810 */
[----:B0-----:R-:W2:Y:S01]  /*43050*/  LDL.LU R27, [R1+0xfc] ;  /* 0x0000fc00011b7983 */ /* 0x001ea20000300800 */
[----:B------:R-:W2:Y:S11]  /*43060*/  LDL.LU.64 R18, [R1+0x32a8] ;  /* 0x0032a80001127983 */ /* 0x000eb60000300a00 */
[----:B------:R-:W-:Y:S10]  /*43070*/  @!UPT UIADD3 URZ, URZ, URZ, URZ ;  /* 0x0000003f3f3ff290 */ /* 0x000ff4000fffe03f */
[----:B------:R-:W-:Y:S01]  /*43080*/  STL.64 [R1+0x20], R4 ;  /* 0x0000200401007387 */ /* 0x000fe20000100a00 */
[----:B------:R-:W-:Y:S03]  /*43090*/  STL.64 [R1+0x28], R6 ;  /* 0x0000280601007387 */ /* 0x000fe60000100a00 */
[----:B--2---:R-:W0:Y:S04]  /*430a0*/  LDSM.16.MT88.4 R4, [R19+0x2f000] ;  /* 0x02f000001304783b */ /* 0x004e280000004200 */
[----:B------:R-:W-:Y:S04]  /*430b0*/  STL.64 [R1+0x3260], R18 ;  /* 0x0032601201007387 */ /* 0x000fe80000100a00 */
[----:B0-----:R-:W-:Y:S01]  /*430c0*/  STL.64 [R1+0x3258], R6 ;  /* 0x0032580601007387 */ /* 0x001fe20000100a00 */
[----:B------:R0:W-:Y:S03]  /*430d0*/  STL.64 [R1+0x3250], R4 ;  /* 0x0032500401007387 */ /* 0x0001e60000100a00 */
[----:B0-----:R-:W2:Y:S01]  /*430e0*/  LDL.LU R4, [R1+0x170] ;  /* 0x0001700001047983 */ /* 0x001ea20000300800 */
[----:B------:R-:W2:Y:S02]  /*430f0*/  LDL.LU R5, [R1+0x174] ;  /* 0x0001740001057983 */ /* 0x000ea40000300800 */
[----:B------:R-:W2:Y:S02]  /*43100*/  LDL.LU R6, [R1+0x178] ;  /* 0x0001780001067983 */ /* 0x000ea40000300800 */
[----:B------:R-:W2:Y:S01]  /*43110*/  LDL.LU R7, [R1+0x17c] ;  /* 0x00017c0001077983 */ /* 0x000ea20000300800 */
[----:B------:R-:W-:-:S02]  /*43120*/  MOV R16, R11 ;  /* 0x0000000b00107202 */ /* 0x000fc40000000f00 */
[----:B------:R-:W-:Y:S02]  /*43130*/  MOV R17, R10 ;  /* 0x0000000a00117202 */ /* 0x000fe40000000f00 */
[C---:B---3--:R-:W-:Y:S01]  /*43140*/  HMMA.16816.F32 R8, R12.reuse, R8, R20 ;  /* 0x000000080c08723c */ /* 0x048fe20000001814 */
[----:B--2---:R-:W-:Y:S01]  /*43150*/  STL.64 [R1+0x3270], R6 ;  /* 0x0032700601007387 */ /* 0x004fe20000100a00 */
[----:B------:R0:W-:Y:S03]  /*43160*/  STL.64 [R1+0x3268], R4 ;  /* 0x0032680401007387 */ /* 0x0001e60000100a00 */
[----:B0-----:R-:W2:Y:S01]  /*43170*/  LDL.LU R4, [R1+0x110] ;  /* 0x0001100001047983 */ /* 0x001ea20000300800 */
[----:B------:R-:W2:Y:S02]  /*43180*/  LDL.LU R5, [R1+0x114] ;  /* 0x0001140001057983 */ /* 0x000ea40000300800 */
[----:B------:R-:W2:Y:S02]  /*43190*/  LDL.LU R6, [R1+0x118] ;  /* 0x0001180001067983 */ /* 0x000ea40000300800 */
[----:B------:R-:W2:Y:S01]  /*431a0*/  LDL.LU R7, [R1+0x11c] ;  /* 0x00011c0001077983 */ /* 0x000ea20000300800 */
[----:B------:R-:W3:Y:S01]  /*431b0*/  LDL.LU.64 R22, [R1+0x32a0] ;  /* 0x0032a00001167983 */ /* 0x000ee20000300a00 */
[----:B------:R-:W2:Y:S11]  /*431c0*/  LDL.LU.64 R20, [R1+0x3298] ;  /* 0x0032980001147983 */ /* 0x000eb60000300a00 */
[----:B------:R-:W-:Y:S02]  /*431d0*/  STL.64 [R1+0x40], R8 ;  /* 0x0000400801007387 */ /* 0x000fe40000100a00 */
[----:B------:R-:W-:Y:S02]  /*431e0*/  STL.64 [R1+0x48], R10 ;  /* 0x0000480a01007387 */ /* 0x000fe40000100a00 */
[----:B----4-:R-:W0:Y:S04]  /*431f0*/  LDSM.16.MT88.4 R8, [R2+0x2f000] ;  /* 0x02f000000208783b */ /* 0x010e280000004200 */
[----:B0-----:R-:W-:Y:S01]  /*43200*/  STL.64 [R1+0x3208], R10 ;  /* 0x0032080a01007387 */ /* 0x001fe20000100a00 */
[----:B------:R0:W-:Y:S03]  /*43210*/  STL.64 [R1+0x3200], R8 ;  /* 0x0032000801007387 */ /* 0x0001e60000100a00 */
[----:B0-----:R-:W4:Y:S01]  /*43220*/  LDL.LU R8, [R1+0x180] ;  /* 0x0001800001087983 */ /* 0x001f220000300800 */
[----:B------:R-:W4:Y:S02]  /*43230*/  LDL.LU R9, [R1+0x184] ;  /* 0x0001840001097983 */ /* 0x000f240000300800 */
[----:B---3--:R-:W-:Y:S01]  /*43240*/  IMAD.MOV.U32 R10, RZ, RZ, R23 ;  /* 0x000000ffff0a7224 */ /* 0x008fe200078e0017 */
[----:B--2---:R-:W-:Y:S01]  /*43250*/  HMMA.16816.F32 R12, R12, R20, R24 ;  /* 0x000000140c0c723c */ /* 0x004fe20000001818 */
[----:B------:R-:W-:Y:S01]  /*43260*/  MOV R11, R22 ;  /* 0x00000016000b7202 */ /* 0x000fe20000000f00 */
[----:B------:R-:W2:Y:S01]  /*43270*/  LDL.LU R27, [R1+0x3290] ;  /* 0x00329000011b7983 */ /* 0x000ea20000300800 */
[----:B------:R-:W3:Y:S02]  /*43280*/  LDL.LU.64 R22, [R1+0x3288] ;  /* 0x0032880001167983 */ /* 0x000ee40000300a00 */
[----:B------:R-:W4:Y:S11]  /*43290*/  LDL.LU.64 R20, [R1+0x3280] ;  /* 0x0032800001147983 */ /* 0x000f360000300a00 */
[----:B------:R-:W-:Y:S07]  /*432a0*/  @!UPT UIADD3 URZ, URZ, URZ, URZ ;  /* 0x0000003f3f3ff290 */ /* 0x000fee000fffe03f */
[----:B------:R3:W-:Y:S01]  /*432b0*/  STL.64 [R1+0x30], R12 ;  /* 0x0000300c01007387 */ /* 0x0007e20000100a00 */
[----:B------:R0:W-:Y:S03]  /*432c0*/  STL.64 [R1+0x38], R14 ;  /* 0x0000380e01007387 */ /* 0x0001e60000100a00 */
[----:B--2---:R-:W1:Y:S01]  /*432d0*/  LDSM.16.MT88.4 R24, [R27+0x2f800] ;  /* 0x02f800001b18783b */ /* 0x004e620000004200 */
[----:B---3--:R-:W-:Y:S02]  /*432e0*/  MOV R12, R23 ;  /* 0x00000017000c7202 */ /* 0x008fe40000000f00 */
[----:B------:R-:W4:Y:S02]  /*432f0*/  LDL.LU R23, [R1+0x3278] ;  /* 0x0032780001177983 */ /* 0x000f240000300800 */
[----:B------:R-:W2:Y:S01]  /*43300*/  LDL.LU R13, [R1+0x134] ;  /* 0x00013400010d7983 */ /* 0x000ea20000300800 */
[----:B0-----:R-:W2:Y:S01]  /*43310*/  LDL.LU R14, [R1+0x138] ;  /* 0x00013800010e7983 */ /* 0x001ea20000300800 */
[----:B------:R-:W2:Y:S03]  /*43320*/  LDL.LU R15, [R1+0x13c] ;  /* 0x00013c00010f7983 */ /* 0x000ea60000300800 */
[----:B-1----:R-:W-:Y:S01]  /*43330*/  STL.64 [R1+0x31d0], R26 ;  /* 0x0031d01a01007387 */ /* 0x002fe20000100a00 */
[----:B------:R0:W-:Y:S03]  /*43340*/  STL.64 [R1+0x31c8], R24 ;  /* 0x0031c81801007387 */ /* 0x0001e60000100a00 */
[----:B0-----:R-:W2:Y:S01]  /*43350*/  LDL.LU.64 R24, [R1+0x70] ;  /* 0x0000700001187983 */ /* 0x001ea20000300a00 */
[C---:B----4-:R-:W-:Y:S03]  /*43360*/  HMMA.16816.F32 R16, R20.reuse, R16, R4 ;  /* 0x000000101410723c */ /* 0x050fe60000001804 */
[----:B------:R-:W3:Y:S01]  /*43370*/  LDL.LU.64 R6, [R1+0x3270] ;  /* 0x0032700001067983 */ /* 0x000ee20000300a00 */
[----:B------:R-:W3:Y:S11]  /*43380*/  LDL.LU.64 R4, [R1+0x3268] ;  /* 0x0032680001047983 */ /* 0x000ef60000300a00 */
[----:B------:R-:W-:Y:S08]  /*43390*/  @!UPT UIADD3 URZ, URZ, URZ, URZ ;  /* 0x0000003f3f3ff290 */ /* 0x000ff0000fffe03f */
[----:B------:R-:W-:Y:S01]  /*433a0*/  STL.64 [R1+0x50], R16 ;  /* 0x0000501001007387 */ /* 0x000fe20000100a00 */
[----:B------:R0:W-:Y:S03]  /*433b0*/  STL.64 [R1+0x58], R18 ;  /* 0x0000581201007387 */ /* 0x0001e60000100a00 */
[----:B0-----:R-:W4:Y:S01]  /*433c0*/  LDL.LU.64 R18, [R1+0x3260] ;  /* 0x0032600001127983 */ /* 0x001f220000300a00 */
[C---:B--2---:R-:W-:Y:S03]  /*433d0*/  HMMA.16816.F32 R12, R20.reuse, R24, R12 ;  /* 0x00000018140c723c */ /* 0x044fe6000000180c */
[----:B------:R0:W-:Y:S04]  /*433e0*/  STL.64 [R1+0x3230], R24 ;  /* 0x0032301801007387 */ /* 0x0001e80000100a00 */
[----:B0-----:R-:W2:Y:S11]  /*433f0*/  LDL.LU.64 R24, [R1+0x80] ;  /* 0x0000800001187983 */ /* 0x001eb60000300a00 */
[----:B------:R-:W-:Y:S05]  /*43400*/  @!UPT UIADD3 URZ, URZ, URZ, URZ ;  /* 0x0000003f3f3ff290 */ /* 0x000fea000fffe03f */
[----:B------:R-:W-:Y:S01]  /*43410*/  STL.64 [R1+0xe0], R12 ;  /* 0x0000e00c01007387 */ /* 0x000fe20000100a00 */
[----:B------:R-:W-:Y:S03]  /*43420*/  STL.64 [R1+0xe8], R14 ;  /* 0x0000e80e01007387 */ /* 0x000fe60000100a00 */
[----:B----4-:R-:W0:Y:S02]  /*43430*/  LDSM.16.MT88.4 R12, [R18+0x2f800] ;  /* 0x02f80000120c783b */ /* 0x010e240000004200 */
[----:B------:R-:W1:Y:S01]  /*43440*/  LDSM.16.MT88.4 R16, [R19+0x2f800] ;  /* 0x02f800001310783b */ /* 0x000e620000004200 */
[C---:B--2---:R-:W-:Y:S01]  /*43450*/  HMMA.16816.F32 R8, R20.reuse, R24, R8 ;  /* 0x000000181408723c */ /* 0x044fe20000001808 */
[----:B0-----:R-:W-:Y:S02]  /*43460*/  STL [R1+0x3180], R13 ;  /* 0x0031800d01007387 */ /* 0x001fe40000100800 */
[----:B------:R-:W-:Y:S02]  /*43470*/  STL [R1+0x317c], R14 ;  /* 0x00317c0e01007387 */ /* 0x000fe40000100800 */
[----:B------:R-:W-:Y:S11]  /*43480*/  STL [R1+0x3178], R15 ;  /* 0x0031780f01007387 */ /* 0x000ff60000100800 */
[----:B------:R-:W-:Y:S07]  /*43490*/  @!UPT UIADD3 URZ, URZ, URZ, URZ ;  /* 0x0000003f3f3ff290 */ /* 0x000fee000fffe03f */
[----:B------:R0:W-:Y:S01]  /*434a0*/  STL.64 [R1+0x100], R8 ;  /* 0x0001000801007387 */ /* 0x0001e20000100a00 */
[----:B------:R-:W-:Y:S01]  /*434b0*/  STL.64 [R1+0x108], R10 ;  /* 0x0001080a01007387 */ /* 0x000fe20000100a00 */
[----:B0-----:R-:W-:Y:S02]  /*434c0*/  MOV R9, R24 ;  /* 0x0000001800097202 */ /* 0x001fe40000000f00 */
[----:B------:R-:W2:Y:S01]  /*434d0*/  LDL.LU R24, [R1+0x1b0] ;  /* 0x0001b00001187983 */ /* 0x000ea20000300800 */
[----:B-1----:R-:W-:Y:S02]  /*434e0*/  STL.64 [R1+0x3140], R18 ;  /* 0x0031401201007387 */ /* 0x002fe40000100a00 */
[----:B------:R0:W-:Y:S02]  /*434f0*/  STL.64 [R1+0x3138], R16 ;  /* 0x0031381001007387 */ /* 0x0001e40000100a00 */
[----:B0-----:R-:W3:Y:S01]  /*43500*/  LDL.LU.64 R16, [R1+0x90] ;  /* 0x0000900001107983 */ /* 0x001ee20000300a00 */
[----:B------:R-:W4:Y:S01]  /*43510*/  LDL.LU.64 R18, [R1+0x98] ;  /* 0x0000980001127983 */ /* 0x000f220000300a00 */
[----:B---3--:R-:W-:Y:S02]  /*43520*/  HMMA.16816.F32 R20, R20, R16, R4 ;  /* 0x000000101414723c */ /* 0x008fe40000001804 */
[----:B------:R-:W2:Y:S01]  /*43530*/  LDL.LU.64 R6, [R1+0x3258] ;  /* 0x0032580001067983 */ /* 0x000ea20000300a00 */
[----:B------:R-:W2:Y:S11]  /*43540*/  LDL.LU.64 R4, [R1+0x3250] ;  /* 0x0032500001047983 */ /* 0x000eb60000300a00 */
[----:B------:R-:W-:Y:S09]  /*43550*/  @!UPT UIADD3 URZ, URZ, URZ, URZ ;  /* 0x0000003f3f3ff290 */ /* 0x000ff2000fffe03f */
[----:B------:R-:W-:Y:S01]  /*43560*/  STL [R1+0xf0], R20 ;  /* 0x0000f01401007387 */ /* 0x000fe20000100800 */
[----:B----4-:R-:W-:Y:S02]  /*43570*/  STL.64 [R1+0x3218], R18 ;  /* 0x0032181201007387 */ /* 0x010fe40000100a00 */
[----:B------:R0:W-:Y:S02]  /*43580*/  STL.64 [R1+0x3210], R16 ;  /* 0x0032101001007387 */ /* 0x0001e40000100a00 */
[----:B0-----:R-:W3:Y:S01]  /*43590*/  LDL.LU R16, [R1+0x190] ;  /* 0x0001900001107983 */ /* 0x001ee20000300800 */
[----:B------:R-:W3:Y:S02]  /*435a0*/  LDL.LU R17, [R1+0x194] ;  /* 0x0001940001117983 */ /* 0x000ee40000300800 */
[----:B------:R-:W4:Y:S02]  /*435b0*/  LDL.LU R18, [R1+0x198] ;  /* 0x0001980001127983 */ /* 0x000f240000300800 */
[----:B------:R-:W4:Y:S02]  /*435c0*/  LDL.LU R19, [R1+0x19c] ;  /* 0x00019c0001137983 */ /* 0x000f240000300800 */
[----:B----4-:R-:W-:Y:S01]  /*435d0*/  STL.64 [R1+0x3228], R18 ;  /* 0x0032281201007387 */ /* 0x010fe20000100a00 */
[----:B---3--:R0:W-:Y:S03]  /*435e0*/  STL.64 [R1+0x3220], R16 ;  /* 0x0032201001007387 */ /* 0x0081e60000100a00 */
[----:B0-----:R-:W3:Y:S01]  /*435f0*/  LDL.LU R16, [R1+0x1a0] ;  /* 0x0001a00001107983 */ /* 0x001ee20000300800 */
[----:B------:R-:W3:Y:S02]  /*43600*/  LDL.LU R17, [R1+0x1a4] ;  /* 0x0001a40001117983 */ /* 0x000ee40000300800 */
[----:B------:R-:W4:Y:S02]  /*43610*/  LDL.LU R18, [R1+0x1a8] ;  /* 0x0001a80001127983 */ /* 0x000f240000300800 */
[----:B------:R-:W4:Y:S02]  /*43620*/  LDL.LU R19, [R1+0x1ac] ;  /* 0x0001ac0001137983 */ /* 0x000f240000300800 */
[----:B------:R-:W-:Y:S01]  /*43630*/  IMAD.MOV.U32 R8, RZ, RZ, R25 ;  /* 0x000000ffff087224 */ /* 0x000fe200078e0019 */
[----:B------:R-:W-:-:S02]  /*43640*/  MOV R25, R29 ;  /* 0x0000001d00197202 */ /* 0x000fc40000000f00 */
[----:B------:R-:W-:Y:S02]  /*43650*/  MOV R26, R28 ;  /* 0x0000001c001a7202 */ /* 0x000fe40000000f00 */
[----:B------:R-:W-:Y:S01]  /*43660*/  MOV R27, R3 ;  /* 0x00000003001b7202 */ /* 0x000fe20000000f00 */
[----:B------:R-:W-:Y:S01]  /*43670*/  IMAD.MOV.U32 R28, RZ, RZ, R21 ;  /* 0x000000ffff1c7224 */ /* 0x000fe200078e0015 */
[----:B------:R-:W-:Y:S02]  /*43680*/  MOV R3, R22 ;  /* 0x0000001600037202 */ /* 0x000fe40000000f00 */
[----:B------:R-:W-:Y:S02]  /*43690*/  MOV R29, R23 ;  /* 0x00000017001d7202 */ /* 0x000fe40000000f00 */
[----:B------:R-:W0:Y:S01]  /*436a0*/  LDSM.16.MT88.4 R20, [R2+0x2f800] ;  /* 0x02f800000214783b */ /* 0x000e220000004200 */
[----:B------:R-:W-:Y:S01]  /*436b0*/  MOV R11, R0 ;  /* 0x00000000000b7202 */ /* 0x000fe20000000f00 */
[----:B------:R-:W-:Y:S06]  /*436c0*/  BAR.SYNC.DEFER_BLOCKING 0x0 ;  /* 0x0000000000007b1d */ /* 0x000fec0000010000 */
[----:B----4-:R-:W-:Y:S01]  /*436d0*/  STL.64 [R1+0x3240], R18 ;  /* 0x0032401201007387 */ /* 0x010fe20000100a00 */
[----:B---3--:R1:W-:Y:S03]  /*436e0*/  STL.64 [R1+0x3238], R16 ;  /* 0x0032381001007387 */ /* 0x0083e60000100a00 */
[----:B-1----:R-:W2:Y:S01]  /*436f0*/  LDL.LU.64 R16, [R1+0x60] ;  /* 0x0000600001107983 */ /* 0x002ea20000300a00 */
[----:B------:R-:W3:Y:S02]  /*43700*/  LDL.LU R2, [R1+0x3248] ;  /* 0x0032480001027983 */ /* 0x000ee40000300800 */
[----:B0-----:R0:W-:Y:S02]  /*43710*/  STL [R1+0x30e4], R20 ;  /* 0x0030e41401007387 */ /* 0x0011e40000100800 */
[----:B------:R1:W-:Y:S01]  /*43720*/  STL [R1+0x30e0], R21 ;  /* 0x0030e01501007387 */ /* 0x0003e20000100800 */
[----:B------:R-:W-:Y:S01]  /*43730*/  STL [R1+0x30dc], R22 ;  /* 0x0030dc1601007387 */ /* 0x000fe20000100800 */
[----:B------:R-:W-:Y:S01]  /*43740*/  STL [R1+0x30d8], R23 ;  /* 0x0030d81701007387 */ /* 0x000fe20000100800 */
[----:B0-----:R-:W-:Y:S01]  /*43750*/  MOV R20, R9 ;  /* 0x0000000900147202 */ /* 0x001fe20000000f00 */
[----:B-1----:R-:W-:-:S02]  /*43760*/  IMAD.MOV.U32 R21, RZ, RZ, R8 ;  /* 0x000000ffff157224 */ /* 0x002fc400078e0008 */
[----:B------:R-:W4:Y:S01]  /*43770*/  LDL.LU R8, [R1+0x160] ;  /* 0x0001600001087983 */ /* 0x000f220000300800 */
[----:B------:R-:W4:Y:S02]  /*43780*/  LDL.LU R9, [R1+0x164] ;  /* 0x0001640001097983 */ /* 0x000f240000300800 */
[----:B------:R-:W3:Y:S01]  /*43790*/  LDL.LU.64 R18, [R1+0x3240] ;  /* 0x0032400001127983 */ /* 0x000ee20000300a00 */
[C---:B--2---:R-:W-:Y:S01]  /*437a0*/  HMMA.16816.F32 R24, R4.reuse, R16, R24 ;  /* 0x000000100418723c */ /* 0x044fe20000001818 */
[----:B------:R-:W-:Y:S01]  /*437b0*/  MOV R14, R16 ;  /* 0x00000010000e7202 */ /* 0x000fe20000000f00 */
[----:B------:R-:W-:Y:S02]  /*437c0*/  IMAD.MOV.U32 R13, RZ, RZ, R17 ;  /* 0x000000ffff0d7224 */ /* 0x000fe400078e0011 */
[----:B------:R-:W2:Y:S11]  /*437d0*/  LDL.LU.64 R16, [R1+0x3238] ;  /* 0x0032380001107983 */ /* 0x000eb60000300a00 */
[----:B------:R-:W-:Y:S08]  /*437e0*/  @!UPT UIADD3 URZ, URZ, URZ, URZ ;  /* 0x0000003f3f3ff290 */ /* 0x000ff0000fffe03f */
[----:B------:R0:W-:Y:S04]  /*437f0*/  STL.64 [R1+0x110], R24 ;  /* 0x0001101801007387 */ /* 0x0001e80000100a00 */
[----:B0-----:R-:W2:Y:S01]  /*43800*/  LDL.LU.64 R24, [R1+0x3230] ;  /* 0x0032300001187983 */ /* 0x001ea20000300a00 */
[----:B---3--:R-:W-:Y:S01]  /*43810*/  MOV R10, R2 ;  /* 0x00000002000a7202 */ /* 0x008fe20000000f00 */
[----:B------:R-:W-:Y:S01]  /*43820*/  MOV R2, R26 ;  /* 0x0000001a00027202 */ /* 0x000fe20000000f00 */
[----:B------:R-:W-:Y:S01]  /*43830*/  MOV R0, R27 ;  /* 0x0000001b00007202 */ /* 0x000fe20000000f00 */
[----:B--2---:R-:W-:Y:S01]  /*43840*/  HMMA.16816.F32 R16, R4, R24, R16 ;  /* 0x000000180410723c */ /* 0x004fe20000001810 */
[----:B------:R-:W-:Y:S01]  /*43850*/  MOV R22, R24 ;  /* 0x0000001800167202 */ /* 0x000fe20000000f00 */
[----:B------:R-:W-:Y:S11]  /*43860*/  IMAD.MOV.U32 R15, RZ, RZ, R25 ;  /* 0x000000ffff0f7224 */ /* 0x000ff600078e0019 */
[----:B------:R-:W-:Y:S11]  /*43870*/  @!UPT UIADD3 URZ, URZ, URZ, URZ ;  /* 0x0000003f3f3ff290 */ /* 0x000ff6000fffe03f */
[----:B------:R-:W-:Y:S01]  /*43880*/  MOV R25, R18 ;  /* 0x0000001200197202 */ /* 0x000fe20000000f00 */
[----:B------:R-:W-:Y:S01]  /*43890*/  IMAD.MOV.U32 R24, RZ, RZ, R19 ;  /* 0x000000ffff187224 */ /* 0x000fe200078e0013 */
[----:B------:R-:W-:Y:S02]  /*438a0*/  MOV R27, R16 ;  /* 0x00000010001b7202 */ /* 0x000fe40000000f00 */
[----:B------:R-:W-:Y:S01]  /*438b0*/  MOV R26, R17 ;  /* 0x00000011001a7202 */ /* 0x000fe20000000f00 */
[----:B------:R-:W2:Y:S01]  /*438c0*/  LDL.LU.64 R18, [R1+0x3228] ;  /* 0x0032280001127983 */ /* 0x000ea20000300a00 */
[----:B------:R-:W2:Y:S03]  /*438d0*/  LDL.LU.64 R16, [R1+0x3220] ;  /* 0x0032200001107983 */ /* 0x000ea60000300a00 */
[----:B------:R-:W-:Y:S01]  /*438e0*/  STL.64 [R1+0x31e8], R26 ;  /* 0x0031e81a01007387 */ /* 0x000fe20000100a00 */
[----:B------:R0:W-:Y:S02]  /*438f0*/  STL.64 [R1+0x31e0], R24 ;  /* 0x0031e01801007387 */ /* 0x0001e40000100a00 */
[----:B0-----:R-:W-:-:S02]  /*43900*/  MOV R24, R22 ;  /* 0x0000001600187202 */ /* 0x001fc40000000f00 */
[----:B------:R-:W-:-:S05]  /*43910*/  MOV R25, R15 ;  /* 0x0000000f00197202 */ /* 0x000fca0000000f00 */
[----:B------:R0:W-:Y:S02]  /*43920*/  STL.64 [R1+0x31f0], R24 ;  /* 0x0031f01801007387 */ /* 0x0001e40000100a00 */
[----:B0-----:R-:W-:Y:S01]  /*43930*/  MOV R24, R14 ;  /* 0x0000000e00187202 */ /* 0x001fe20000000f00 */
[----:B------:R-:W-:Y:S01]  /*43940*/  IMAD.MOV.U32 R25, RZ, RZ, R13 ;  /* 0x000000ffff197224 */ /* 0x000fe200078e000d */
[C---:B--2---:R-:W-:Y:S11]  /*43950*/  HMMA.16816.F32 R16, R4.reuse, R20, R16 ;  /* 0x000000140410723c */ /* 0x044ff60000001810 */
[----:B------:R-:W-:Y:S11]  /*43960*/  @!UPT UIADD3 URZ, URZ, URZ, URZ ;  /* 0x0000003f3f3ff290 */ /* 0x000ff6000fffe03f */
[----:B------:R-:W-:Y:S01]  /*43970*/  @!UPT UIADD3 URZ, URZ, URZ, URZ ;  /* 0x0000003f3f3ff290 */ /* 0x000fe2000fffe03f */
[----:B------:R0:W-:Y:S01]  /*43980*/  STL [R1+0x13c], R19 ;  /* 0x00013c1301007387 */ /* 0x0001e20000100800 */
[----:B------:R-:W-:Y:S02]  /*43990*/  MOV R15, R18 ;  /* 0x00000012000f7202 */ /* 0x000fe40000000f00 */
[----:B------:R-:W-:Y:S02]  /*439a0*/  MOV R13, R16 ;  /* 0x00000010000d7202 */ /* 0x000fe40000000f00 */
[----:B------:R-:W-:Y:S01]  /*439b0*/  MOV R14, R17 ;  /* 0x00000011000e7202 */ /* 0x000fe20000000f00 */
[----:B0-----:R-:W2:Y:S01]  /*439c0*/  LDL.LU.64 R18, [R1+0x3218] ;  /* 0x0032180001127983 */ /* 0x001ea20000300a00 */
[----:B------:R-:W4:Y:S02]  /*439d0*/  LDL.LU.64 R16, [R1+0x3210] ;  /* 0x0032100001107983 */ /* 0x000f240000300a00 */
[----:B------:R0:W-:Y:S02]  /*439e0*/  STL.64 [R1+0x31f8], R20 ;  /* 0x0031f81401007387 */ /* 0x0001e40000100a00 */
        /* <DEDUP_REMOVED lines=14> */
[----:B------:R0:W-:Y:S01]  /*43ad0*/  STL [R1+0x3104], R4 ;  /* 0x0031040401007387 */ /* 0x0001e20000100800 */
[----:B------:R1:W-:Y:S02]  /*43ae0*/  STL [R1+0x3100], R5 ;  /* 0x0031000501007387 */ /* 0x0003e40000100800 */
[----:B------:R4:W-:Y:S02]  /*43af0*/  STL [R1+0x30fc], R6 ;  /* 0x0030fc0601007387 */ /* 0x0009e40000100800 */
[----:B------:R2:W-:Y:S01]  /*43b00*/  STL [R1+0x30f8], R7 ;  /* 0x0030f80701007387 */ /* 0x0005e20000100800 */
[----:B0-----:R-:W3:Y:S01]  /*43b10*/  LDL.LU R4, [R1+0x140] ;  /* 0x0001400001047983 */ /* 0x001ee20000300800 */
[----:B-1----:R-:W3:Y:S02]  /*43b20*/  LDL.LU R5, [R1+0x144] ;  /* 0x0001440001057983 */ /* 0x002ee40000300800 */
[----:B----4-:R-:W4:Y:S02]  /*43b30*/  LDL.LU R6, [R1+0x148] ;  /* 0x0001480001067983 */ /* 0x010f240000300800 */
[----:B--2---:R-:W4:Y:S01]  /*43b40*/  LDL.LU R7, [R1+0x14c] ;  /* 0x00014c0001077983 */ /* 0x004f220000300800 */
[C---:B---3--:R-:W-:Y:S01]  /*43b50*/  HMMA.16816.F32 R24, R8.reuse, R24, R20 ;  /* 0x000000180818723c */ /* 0x048fe20000001814 */
[----:B------:R-:W2:Y:S11]  /*43b60*/  LDL.LU.64 R20, [R1+0x31f8] ;  /* 0x0031f80001147983 */ /* 0x000eb60000300a00 */
[----:B------:R-:W-:Y:S11]  /*43b70*/  @!UPT UIADD3 URZ, URZ, URZ, URZ ;  /* 0x0000003f3f3ff290 */ /* 0x000ff6000fffe03f */
[----:B------:R0:W-:Y:S01]  /*43b80*/  STL.64 [R1+0x170], R24 ;  /* 0x0001701801007387 */ /* 0x0001e20000100a00 */
[----:B------:R4:W-:Y:S03]  /*43b90*/  STL.64 [R1+0x178], R26 ;  /* 0x0001781a01007387 */ /* 0x0009e60000100a00 */
[----:B0-----:R-:W4:Y:S01]  /*43ba0*/  LDL.LU.64 R24, [R1+0x31f0] ;  /* 0x0031f00001187983 */ /* 0x001f220000300a00 */
[C---:B--2---:R-:W-:Y:S08]  /*43bb0*/  HMMA.16816.F32 R12, R8.reuse, R20, R12 ;  /* 0x00000014080c723c */ /* 0x044ff0000000180c */
[----:B----4-:R-:W-:Y:S11]  /*43bc0*/  HMMA.16816.F32 R24, R8, R24, R4 ;  /* 0x000000180818723c */ /* 0x010ff60000001804 */
[----:B------:R-:W-:Y:S05]  /*43bd0*/  @!UPT UIADD3 URZ, URZ, URZ, URZ ;  /* 0x0000003f3f3ff290 */ /* 0x000fea000fffe03f */
[----:B------:R-:W-:Y:S01]  /*43be0*/  IMAD.MOV.U32 R20, RZ, RZ, R12 ;  /* 0x000000ffff147224 */ /* 0x000fe200078e000c */
[----:B------:R-:W-:Y:S02]  /*43bf0*/  MOV R21, R13 ;  /* 0x0000000d00157202 */ /* 0x000fe40000000f00 */
[----:B------:R-:W-:Y:S02]  /*43c00*/  MOV R22, R14 ;  /* 0x0000000e00167202 */ /* 0x000fe40000000f00 */
[----:B------:R-:W-:-:S03]  /*43c10*/  MOV R23, R15 ;  /* 0x0000000f00177202 */ /* 0x000fc60000000f00 */
[----:B------:R-:W-:Y:S02]  /*43c20*/  MOV R6, R26 ;  /* 0x0000001a00067202 */ /* 0x000fe40000000f00 */
[----:B------:R-:W-:Y:S01]  /*43c30*/  MOV R7, R27 ;  /* 0x0000001b00077202 */ /* 0x000fe20000000f00 */
[----:B------:R-:W-:Y:S01]  /*43c40*/  IMAD.MOV.U32 R4, RZ, RZ, R24 ;  /* 0x000000ffff047224 */ /* 0x000fe200078e0018 */
[----:B------:R-:W-:Y:S01]  /*43c50*/  MOV R5, R25 ;  /* 0x0000001900057202 */ /* 0x000fe20000000f00 */
[----:B------:R-:W2:Y:S01]  /*43c60*/  LDL.LU.64 R26, [R1+0x31e8] ;  /* 0x0031e800011a7983 */ /* 0x000ea20000300a00 */
[----:B------:R-:W3:Y:S02]  /*43c70*/  LDL.LU.64 R24, [R1+0x31e0] ;  /* 0x0031e00001187983 */ /* 0x000ee40000300a00 */
[----:B------:R3:W-:Y:S01]  /*43c80*/  STL.64 [R1+0x3110], R6 ;  /* 0x0031100601007387 */ /* 0x0007e20000100a00 */
[----:B------:R2:W-:Y:S01]  /*43c90*/  STL.64 [R1+0x3108], R4 ;  /* 0x0031080401007387 */ /* 0x0005e20000100a00 */
[----:B------:R-:W4:Y:S02]  /*43ca0*/  LDL.LU R12, [R1+0x30] ;  /* 0x00003000010c7983 */ /* 0x000f240000300800 */
[----:B------:R-:W4:Y:S02]  /*43cb0*/  LDL.LU R13, [R1+0x34] ;  /* 0x00003400010d7983 */ /* 0x000f240000300800 */
[----:B------:R-:W4:Y:S01]  /*43cc0*/  LDL.LU R14, [R1+0x38] ;  /* 0x00003800010e7983 */ /* 0x000f220000300800 */
[----:B------:R-:W4:Y:S01]  /*43cd0*/  LDL.LU R15, [R1+0x3c] ;  /* 0x00003c00010f7983 */ /* 0x000f220000300800 */
[----:B---3--:R-:W-:-:S02]  /*43ce0*/  MOV R7, R24 ;  /* 0x0000001800077202 */ /* 0x008fc40000000f00 */
[----:B------:R-:W-:Y:S01]  /*43cf0*/  MOV R6, R25 ;  /* 0x0000001900067202 */ /* 0x000fe20000000f00 */
[----:B------:R-:W3:Y:S01]  /*43d00*/  LDL.LU R24, [R1+0x10] ;  /* 0x0000100001187983 */ /* 0x000ee20000300800 */
[----:B--2---:R-:W-:Y:S01]  /*43d10*/  MOV R5, R26 ;  /* 0x0000001a00057202 */ /* 0x004fe20000000f00 */
[----:B------:R-:W3:Y:S02]  /*43d20*/  LDL.LU R25, [R1+0x14] ;  /* 0x0000140001197983 */ /* 0x000ee40000300800 */
[----:B------:R-:W-:Y:S01]  /*43d30*/  IMAD.MOV.U32 R4, RZ, RZ, R27 ;  /* 0x000000ffff047224 */ /* 0x000fe200078e001b */
[----:B------:R-:W3:Y:S01]  /*43d40*/  LDL.LU R26, [R1+0x18] ;  /* 0x00001800011a7983 */ /* 0x000ee20000300800 */
[----:B------:R-:W3:Y:S02]  /*43d50*/  LDL.LU R27, [R1+0x1c] ;  /* 0x00001c00011b7983 */ /* 0x000ee40000300800 */
[----:B----4-:R-:W-:Y:S02]  /*43d60*/  STL.64 [R1+0x31a0], R14 ;  /* 0x0031a00e01007387 */ /* 0x010fe40000100a00 */
[----:B------:R0:W-:Y:S02]  /*43d70*/  STL.64 [R1+0x3198], R12 ;  /* 0x0031980c01007387 */ /* 0x0001e40000100a00 */
        /* <DEDUP_REMOVED lines=8> */
[----:B------:R-:W4:Y:S02]  /*43e00*/  LDL.LU R14, [R1+0x28] ;  /* 0x00002800010e7983 */ /* 0x000f240000300800 */
[----:B------:R-:W4:Y:S02]  /*43e10*/  LDL.LU R15, [R1+0x2c] ;  /* 0x00002c00010f7983 */ /* 0x000f240000300800 */
[----:B----4-:R-:W-:Y:S01]  /*43e20*/  STL.64 [R1+0x31c0], R14 ;  /* 0x0031c00e01007387 */ /* 0x010fe20000100a00 */
[----:B--2---:R0:W-:Y:S03]  /*43e30*/  STL.64 [R1+0x31b8], R12 ;  /* 0x0031b80c01007387 */ /* 0x0041e60000100a00 */
[----:B0-----:R-:W2:Y:S01]  /*43e40*/  LDL.LU R12, [R1] ;  /* 0x00000000010c7983 */ /* 0x001ea20000300800 */
[----:B------:R-:W2:Y:S02]  /*43e50*/  LDL.LU R13, [R1+0x4] ;  /* 0x00000400010d7983 */ /* 0x000ea40000300800 */
[----:B------:R-:W2:Y:S02]  /*43e60*/  LDL.LU R14, [R1+0x8] ;  /* 0x00000800010e7983 */ /* 0x000ea40000300800 */
[----:B------:R-:W2:Y:S01]  /*43e70*/  LDL.LU R15, [R1+0xc] ;  /* 0x00000c00010f7983 */ /* 0x000ea20000300800 */
[----:B------:R0:W-:Y:S01]  /*43e80*/  STL.64 [R1+0x3120], R6 ;  /* 0x0031200601007387 */ /* 0x0001e20000100a00 */
[----:B------:R-:W-:Y:S03]  /*43e90*/  STL.64 [R1+0x3118], R4 ;  /* 0x0031180401007387 */ /* 0x000fe60000100a00 */
[----:B0-----:R-:W2:Y:S01]  /*43ea0*/  LDL.LU.64 R6, [R1+0x68] ;  /* 0x0000680001067983 */ /* 0x001ea20000300a00 */
[----:B------:R-:W-:Y:S02]  /*43eb0*/  STL [R1+0x30f4], R21 ;  /* 0x0030f41501007387 */ /* 0x000fe40000100800 */
[----:B------:R-:W-:Y:S02]  /*43ec0*/  STL [R1+0x30f0], R22 ;  /* 0x0030f01601007387 */ /* 0x000fe40000100800 */
[----:B------:R-:W-:Y:S01]  /*43ed0*/  STL [R1+0x314c], R23 ;  /* 0x00314c1701007387 */ /* 0x000fe20000100800 */
[----:B------:R0:W-:Y:S04]  /*43ee0*/  STL [R1+0x3148], R20 ;  /* 0x0031481401007387 */ /* 0x0001e80000100800 */
[----:B0-----:R-:W4:Y:S01]  /*43ef0*/  LDL.LU R20, [R1+0xf0] ;  /* 0x0000f00001147983 */ /* 0x001f220000300800 */
[----:B------:R-:W-:-:S02]  /*43f00*/  MOV R22, R3 ;  /* 0x0000000300167202 */ /* 0x000fc40000000f00 */
[----:B------:R-:W-:Y:S01]  /*43f10*/  MOV R23, R29 ;  /* 0x0000001d00177202 */ /* 0x000fe20000000f00 */
[----:B------:R-:W-:Y:S02]  /*43f20*/  IMAD.MOV.U32 R21, RZ, RZ, R28 ;  /* 0x000000ffff157224 */ /* 0x000fe400078e001c */
[----:B------:R-:W2:Y:S01]  /*43f30*/  LDL.LU R28, [R1+0x31dc] ;  /* 0x0031dc00011c7983 */ /* 0x000ea20000300800 */
[----:B------:R-:W2:Y:S02]  /*43f40*/  LDL.LU R3, [R1+0x31d8] ;  /* 0x0031d80001037983 */ /* 0x000ea40000300800 */
[----:B------:R0:W-:Y:S01]  /*43f50*/  STL.64 [R1+0x3158], R22 ;  /* 0x0031581601007387 */ /* 0x0001e20000100a00 */
[----:B---3--:R-:W-:Y:S01]  /*43f60*/  HMMA.16816.F32 R8, R8, R16, R24 ;  /* 0x000000100808723c */ /* 0x008fe20000001818 */
[----:B----4-:R-:W-:Y:S01]  /*43f70*/  STL.64 [R1+0x3150], R20 ;  /* 0x0031501401007387 */ /* 0x010fe20000100a00 */
[----:B0-----:R-:W3:Y:S02]  /*43f80*/  LDL.LU.64 R22, [R1+0x88] ;  /* 0x0000880001167983 */ /* 0x001ee40000300a00 */
[----:B------:R-:W4:Y:S02]  /*43f90*/  LDL.LU.64 R26, [R1+0x31d0] ;  /* 0x0031d000011a7983 */ /* 0x000f240000300a00 */
[----:B------:R-:W4:Y:S11]  /*43fa0*/  LDL.LU.64 R24, [R1+0x31c8] ;  /* 0x0031c80001187983 */ /* 0x000f360000300a00 */
[----:B------:R-:W-:Y:S06]  /*43fb0*/  @!UPT UIADD3 URZ, URZ, URZ, URZ ;  /* 0x0000003f3f3ff290 */ /* 0x000fec000fffe03f */
[----:B------:R-:W-:Y:S01]  /*43fc0*/  STL.64 [R1+0x140], R8 ;  /* 0x0001400801007387 */ /* 0x000fe20000100a00 */
[----:B------:R2:W-:Y:S02]  /*43fd0*/  STL.64 [R1+0x148], R10 ;  /* 0x0001480a01007387 */ /* 0x0005e40000100a00 */
[----:B--2---:R-:W-:Y:S01]  /*43fe0*/  MOV R10, R28 ;  /* 0x0000001c000a7202 */ /* 0x004fe20000000f00 */
[----:B------:R-:W-:Y:S01]  /*43ff0*/  IMAD.MOV.U32 R11, RZ, RZ, R3 ;  /* 0x000000ffff0b7224 */ /* 0x000fe200078e0003 */
[C---:B----4-:R-:W-:Y:S11]  /*44000*/  HMMA.16816.F32 R12, R24.reuse, R6, R12 ;  /* 0x00000006180c723c */ /* 0x050ff6000000180c */
[----:B------:R-:W-:Y:S11]  /*44010*/  @!UPT UIADD3 URZ, URZ, URZ, URZ ;  /* 0x0000003f3f3ff290 */ /* 0x000ff6000fffe03f */
[----:B------:R-:W-:Y:S01]  /*44020*/  @!UPT UIADD3 URZ, URZ, URZ, URZ ;  /* 0x0000003f3f3ff290 */ /* 0x000fe2000fffe03f */
[----:B------:R-:W-:Y:S01]  /*44030*/  STL.64 [R1+0xd0], R12 ;  /* 0x0000d00c01007387 */ /* 0x000fe20000100a00 */
[----:B------:R0:W-:Y:S01]  /*44040*/  STL.64 [R1+0xd8], R14 ;  /* 0x0000d80e01007387 */ /* 0x0001e20000100a00 */
[----:B------:R-:W-:Y:S02]  /*44050*/  MOV R29, R14 ;  /* 0x0000000e001d7202 */ /* 0x000fe40000000f00 */
[----:B------:R-:W-:Y:S02]  /*44060*/  MOV R28, R12 ;  /* 0x0000000c001c7202 */ /* 0x000fe40000000f00 */
[----:B------:R-:W-:Y:S01]  /*44070*/  MOV R3, R13 ;  /* 0x0000000d00037202 */ /* 0x000fe20000000f00 */
[----:B0-----:R-:W2:Y:S01]  /*44080*/  LDL.LU.64 R14, [R1+0x31c0] ;  /* 0x0031c000010e7983 */ /* 0x001ea20000300a00 */
[----:B------:R-:W2:Y:S03]  /*44090*/  LDL.LU.64 R12, [R1+0x31b8] ;  /* 0x0031b800010c7983 */ /* 0x000ea60000300a00 */
[----:B------:R-:W-:Y:S02]  /*440a0*/  STL [R1+0x30ec], R3 ;  /* 0x0030ec0301007387 */ /* 0x000fe40000100800 */
        /* <DEDUP_REMOVED lines=8> */
[----:B------:R0:W-:Y:S02]  /*44130*/  STL.64 [R1+0x3170], R10 ;  /* 0x0031700a01007387 */ /* 0x0001e40000100a00 */
[----:B------:R-:W2:Y:S01]  /*44140*/  LDL.LU R8, [R1+0x50] ;  /* 0x0000500001087983 */ /* 0x000ea20000300800 */
[----:B------:R-:W2:Y:S04]  /*44150*/  LDL.LU R9, [R1+0x54] ;  /* 0x0000540001097983 */ /* 0x000ea80000300800 */
        /* <DEDUP_REMOVED lines=9> */
[----:B------:R0:W-:Y:S02]  /*441f0*/  STL.64 [R1+0x3168], R22 ;  /* 0x0031681601007387 */ /* 0x0001e40000100a00 */
[----:B------:R-:W4:Y:S01]  /*44200*/  LDL.LU R20, [R1+0xe0] ;  /* 0x0000e00001147983 */ /* 0x000f220000300800 */
[----:B------:R-:W4:Y:S04]  /*44210*/  LDL.LU R21, [R1+0xe4] ;  /* 0x0000e40001157983 */ /* 0x000f280000300800 */
[----:B0-----:R-:W4:Y:S01]  /*44220*/  LDL.LU R22, [R1+0xe8] ;  /* 0x0000e80001167983 */ /* 0x001f220000300800 */
[----:B------:R-:W4:Y:S01]  /*44230*/  LDL.LU R23, [R1+0xec] ;  /* 0x0000ec0001177983 */ /* 0x000f220000300800 */
[----:B---3--:R-:W-:Y:S02]  /*44240*/  HMMA.16816.F32 R24, R24, R18, R12 ;  /* 0x000000121818723c */ /* 0x008fe4000000180c */
[----:B------:R-:W3:Y:S01]  /*44250*/  LDL.LU.64 R14, [R1+0x3190] ;  /* 0x00319000010e7983 */ /* 0x000ee20000300a00 */
[----:B------:R-:W2:Y:S02]  /*44260*/  LDL.LU.64 R12, [R1+0x3188] ;  /* 0x00318800010c7983 */ /* 0x000ea40000300a00 */
[----:B------:R0:W-:Y:S02]  /*44270*/  STL.64 [R1+0x3160], R18 ;  /* 0x0031601201007387 */ /* 0x0001e40000100a00 */
[----:B------:R-:W4:Y:S11]  /*44280*/  LDL.LU R16, [R1+0x100] ;  /* 0x0001000001107983 */ /* 0x000f360000300800 */
[----:B------:R-:W-:Y:S05]  /*44290*/  @!UPT UIADD3 URZ, URZ, URZ, URZ ;  /* 0x0000003f3f3ff290 */ /* 0x000fea000fffe03f */
[----:B------:R3:W-:Y:S01]  /*442a0*/  STL.64 [R1+0xa0], R24 ;  /* 0x0000a01801007387 */ /* 0x0007e20000100a00 */
[----:B------:R1:W-:Y:S02]  /*442b0*/  STL.64 [R1+0xa8], R26 ;  /* 0x0000a81a01007387 */ /* 0x0003e40000100a00 */
[----:B------:R-:W4:Y:S02]  /*442c0*/  LDL.LU R17, [R1+0x104] ;  /* 0x0001040001117983 */ /* 0x000f240000300800 */
[----:B0-----:R-:W4:Y:S01]  /*442d0*/  LDL.LU R18, [R1+0x108] ;  /* 0x0001080001127983 */ /* 0x001f220000300800 */
[----:B------:R-:W4:Y:S01]  /*442e0*/  LDL.LU R19, [R1+0x10c] ;  /* 0x00010c0001137983 */ /* 0x000f220000300800 */
[----:B---3--:R-:W-:Y:S01]  /*442f0*/  MOV R25, R14 ;  /* 0x0000000e00197202 */ /* 0x008fe20000000f00 */
[----:B--2---:R-:W-:Y:S01]  /*44300*/  IMAD.MOV.U32 R24, RZ, RZ, R13 ;  /* 0x000000ffff187224 */ /* 0x004fe200078e000d */
[----:B-1----:R-:W-:Y:S01]  /*44310*/  MOV R26, R15 ;  /* 0x0000000f001a7202 */ /* 0x002fe20000000f00 */
[----:B------:R-:W2:Y:S01]  /*44320*/  LDL.LU R13, [R1+0x3180] ;  /* 0x00318000010d7983 */ /* 0x000ea20000300800 */
[----:B------:R-:W2:Y:S02]  /*44330*/  LDL.LU R14, [R1+0x317c] ;  /* 0x00317c00010e7983 */ /* 0x000ea40000300800 */
[----:B------:R-:W2:Y:S02]  /*44340*/  LDL.LU R15, [R1+0x3178] ;  /* 0x00317800010f7983 */ /* 0x000ea40000300800 */
[----:B------:R-:W3:Y:S01]  /*44350*/  LDL.LU R27, [R1+0x13c] ;  /* 0x00013c00011b7983 */ /* 0x000ee20000300800 */
[C---:B--2---:R-:W-:Y:S01]  /*44360*/  HMMA.16816.F32 R8, R12.reuse, R6, R8 ;  /* 0x000000060c08723c */ /* 0x044fe20000001808 */
[----:B---3--:R-:W-:Y:S01]  /*44370*/  STL.64 [R1+0x3130], R26 ;  /* 0x0031301a01007387 */ /* 0x008fe20000100a00 */
[----:B------:R0:W-:Y:S03]  /*44380*/  STL.64 [R1+0x3128], R24 ;  /* 0x0031281801007387 */ /* 0x0001e60000100a00 */
[----:B0-----:R-:W2:Y:S01]  /*44390*/  LDL.LU R24, [R1+0x110] ;  /* 0x0001100001187983 */ /* 0x001ea20000300800 */
[----:B------:R-:W2:Y:S11]  /*443a0*/  LDL.LU R25, [R1+0x114] ;  /* 0x0001140001197983 */ /* 0x000eb60000300800 */
[----:B------:R-:W-:Y:S06]  /*443b0*/  @!UPT UIADD3 URZ, URZ, URZ, URZ ;  /* 0x0000003f3f3ff290 */ /* 0x000fec000fffe03f */
        /* <DEDUP_REMOVED lines=9> */
[----:B------:R-:W-:Y:S01]  /*44450*/  MOV R26, R2 ;  /* 0x00000002001a7202 */ /* 0x000fe20000000f00 */
[C---:B---3--:R-:W-:Y:S01]  /*44460*/  HMMA.16816.F32 R16, R12.reuse, R22, R16 ;  /* 0x000000160c10723c */ /* 0x048fe20000001810 */
[----:B------:R-:W-:Y:S02]  /*44470*/  MOV R3, R22 ;  /* 0x0000001600037202 */ /* 0x000fe40000000f00 */
[----:B------:R-:W-:Y:S11]  /*44480*/  MOV R2, R23 ;  /* 0x0000001700027202 */ /* 0x000ff60000000f00 */
[----:B------:R-:W-:Y:S09]  /*44490*/  @!UPT UIADD3 URZ, URZ, URZ, URZ ;  /* 0x0000003f3f3ff290 */ /* 0x000ff2000fffe03f */
[----:B------:R-:W-:Y:S01]  /*444a0*/  STL.64 [R1+0x30], R16 ;  /* 0x0000301001007387 */ /* 0x000fe20000100a00 */
[----:B------:R0:W-:Y:S03]  /*444b0*/  STL.64 [R1+0x38], R18 ;  /* 0x0000381201007387 */ /* 0x0001e60000100a00 */
[----:B0-----:R-:W3:Y:S01]  /*444c0*/  LDL.LU.64 R18, [R1+0x3160] ;  /* 0x0031600001127983 */ /* 0x001ee20000300a00 */
[----:B------:R-:W3:Y:S02]  /*444d0*/  LDL.LU.64 R22, [R1+0x3158] ;  /* 0x0031580001167983 */ /* 0x000ee40000300a00 */
[----:B------:R-:W3:Y:S02]  /*444e0*/  LDL.LU.64 R20, [R1+0x3150] ;  /* 0x0031500001147983 */ /* 0x000ee40000300a00 */
[----:B------:R-:W-:Y:S01]  /*444f0*/  IMAD.MOV.U32 R27, RZ, RZ, R0 ;  /* 0x000000ffff1b7224 */ /* 0x000fe200078e0000 */
[----:B---3--:R-:W-:Y:S01]  /*44500*/  HMMA.16816.F32 R12, R12, R18, R20 ;  /* 0x000000120c0c723c */ /* 0x008fe20000001814 */
[----:B------:R-:W3:Y:S01]  /*44510*/  LDL.LU R23, [R1+0x314c] ;  /* 0x00314c0001177983 */ /* 0x000ee20000300800 */
[----:B------:R-:W4:Y:S05]  /*44520*/  LDL.LU R20, [R1+0x3148] ;  /* 0x0031480001147983 */ /* 0x000f2a0000300800 */
[----:B------:R-:W-:Y:S01]  /*44530*/  MOV R21, R18 ;  /* 0x0000001200157202 */ /* 0x000fe20000000f00 */
[----:B------:R-:W-:-:S02]  /*44540*/  IMAD.MOV.U32 R22, RZ, RZ, R19 ;  /* 0x000000ffff167224 */ /* 0x000fc400078e0013 */
[----:B------:R-:W2:Y:S01]  /*44550*/  LDL.LU.64 R18, [R1+0x3140] ;  /* 0x0031400001127983 */ /* 0x000ea20000300a00 */
[----:B------:R-:W2:Y:S01]  /*44560*/  LDL.LU.64 R16, [R1+0x3138] ;  /* 0x0031380001107983 */ /* 0x000ea20000300a00 */
[----:B------:R-:W-:Y:S11]  /*44570*/  MOV R28, R7 ;  /* 0x00000007001c7202 */ /* 0x000ff60000000f00 */
[----:B------:R-:W-:Y:S01]  /*44580*/  @!UPT UIADD3 URZ, URZ, URZ, URZ ;  /* 0x0000003f3f3ff290 */ /* 0x000fe2000fffe03f */
[----:B------:R-:W-:Y:S01]  /*44590*/  MOV R0, R15 ;  /* 0x0000000f00007202 */ /* 0x000fe20000000f00 */
[----:B------:R-:W-:Y:S01]  /*445a0*/  STL.64 [R1+0x20], R12 ;  /* 0x0000200c01007387 */ /* 0x000fe20000100a00 */
[----:B------:R0:W-:Y:S03]  /*445b0*/  STL.64 [R1+0x28], R14 ;  /* 0x0000280e01007387 */ /* 0x0001e60000100a00 */
[----:B------:R-:W-:Y:S01]  /*445c0*/  STL [R1+0x3060], R0 ;  /* 0x0030600001007387 */ /* 0x000fe20000100800 */
[----:B0-----:R-:W-:Y:S01]  /*445d0*/  MOV R14, R3 ;  /* 0x00000003000e7202 */ /* 0x001fe20000000f00 */
[----:B------:R-:W-:Y:S01]  /*445e0*/  IMAD.MOV.U32 R3, RZ, RZ, R6 ;  /* 0x000000ffff037224 */ /* 0x000fe200078e0006 */
[C---:B--2---:R-:W-:Y:S11]  /*445f0*/  HMMA.16816.F32 R24, R16.reuse, R6, R24 ;  /* 0x000000061018723c */ /* 0x044ff60000001818 */
[----:B------:R-:W-:Y:S11]  /*44600*/  @!UPT UIADD3 URZ, URZ, URZ, URZ ;  /* 0x0000003f3f3ff290 */ /* 0x000ff6000fffe03f */
[----:B------:R-:W-:Y:S01]  /*44610*/  @!UPT UIADD3 URZ, URZ, URZ, URZ ;  /* 0x0000003f3f3ff290 */ /* 0x000fe2000fffe03f */
[----:B------:R-:W-:Y:S01]  /*44620*/  STL.64 [R1+0x10], R24 ;  /* 0x0000101801007387 */ /* 0x000fe20000100a00 */
[----:B------:R0:W-:Y:S03]  /*44630*/  STL.64 [R1+0x18], R26 ;  /* 0x0000181a01007387 */ /* 0x0001e60000100a00 */
[----:B0-----:R-:W2:Y:S01]  /*44640*/  LDL.LU.64 R26, [R1+0x3130] ;  /* 0x00313000011a7983 */ /* 0x001ea20000300a00 */
[----:B------:R-:W2:Y:S02]  /*44650*/  LDL.LU.64 R24, [R1+0x3128] ;  /* 0x0031280001187983 */ /* 0x000ea40000300a00 */
[----:B------:R-:W2:Y:S02]  /*44660*/  LDL.LU.64 R6, [R1+0x3120] ;  /* 0x0031200001067983 */ /* 0x000ea40000300a00 */
[----:B------:R-:W2:Y:S01]  /*44670*/  LDL.LU.64 R4, [R1+0x3118] ;  /* 0x0031180001047983 */ /* 0x000ea20000300a00 */
[----:B------:R-:W-:Y:S01]  /*44680*/  MOV R15, R2 ;  /* 0x00000002000f7202 */ /* 0x000fe20000000f00 */
[C---:B--2---:R-:W-:Y:S11]  /*44690*/  HMMA.16816.F32 R4, R16.reuse, R10, R4 ;  /* 0x0000000a1004723c */ /* 0x044ff60000001804 */
[----:B------:R-:W-:Y:S11]  /*446a0*/  @!UPT UIADD3 URZ, URZ, URZ, URZ ;  /* 0x0000003f3f3ff290 */ /* 0x000ff6000fffe03f */
[----:B------:R-:W-:Y:S01]  /*446b0*/  @!UPT UIADD3 URZ, URZ, URZ, URZ ;  /* 0x0000003f3f3ff290 */ /* 0x000fe2000fffe03f */
[----:B------:R-:W-:Y:S01]  /*446c0*/  STL.64 [R1], R4 ;  /* 0x0000000401007387 */ /* 0x000fe20000100a00 */
[----:B------:R0:W-:Y:S01]  /*446d0*/  STL [R1+0x8], R6 ;  /* 0x0000080601007387 */ /* 0x0001e20000100800 */
[----:B------:R-:W-:Y:S02]  /*446e0*/  MOV R2, R7 ;  /* 0x0000000700027202 */ /* 0x000fe40000000f00 */
[----:B------:R-:W-:Y:S01]  /*446f0*/  MOV R0, R5 ;  /* 0x0000000500007202 */ /* 0x000fe20000000f00 */
[----:B0-----:R-:W2:Y:S01]  /*44700*/  LDL.LU.64 R6, [R1+0x3110] ;  /* 0x0031100001067983 */ /* 0x001ea20000300a00 */
[----:B------:R-:W2:Y:S01]  /*44710*/  LDL.LU.64 R4, [R1+0x3108] ;  /* 0x0031080001047983 */ /* 0x000ea20000300a00 */
[----:B------:R-:W-:Y:S01]  /*44720*/  HMMA.16816.F32 R24, R16, R14, R24 ;  /* 0x0000000e1018723c */ /* 0x000fe20000001818 */
[----:B------:R-:W-:Y:S01]  /*44730*/  STL.64 [R1+0x30d0], R10 ;  /* 0x0030d00a01007387 */ /* 0x000fe20000100a00 */
[----:B------:R-:W-:Y:S01]  /*44740*/  STL [R1+0x308c], R2 ;  /* 0x00308c0201007387 */ /* 0x000fe20000100800 */
[----:B------:R-:W-:Y:S02]  /*44750*/  STL [R1+0x3088], R0 ;  /* 0x0030880001007387 */ /* 0x000fe40000100800 */
[----:B------:R0:W-:Y:S02]  /*44760*/  STL.64 [R1+0x30c8], R14 ;  /* 0x0030c80e01007387 */ /* 0x0001e40000100a00 */
[----:B--2---:R-:W-:Y:S01]  /*44770*/  IMAD.MOV.U32 R12, RZ, RZ, R4 ;  /* 0x000000ffff0c7224 */ /* 0x004fe200078e0004 */
[----:B------:R-:W-:Y:S01]  /*44780*/  MOV R13, R5 ;  /* 0x00000005000d7202 */ /* 0x000fe20000000f00 */
[----:B------:R-:W2:Y:S01]  /*44790*/  LDL.LU R4, [R1+0x3104] ;  /* 0x0031040001047983 */ /* 0x000ea20000300800 */
[----:B------:R-:W2:Y:S01]  /*447a0*/  LDL.LU R5, [R1+0x3100] ;  /* 0x0031000001057983 */ /* 0x000ea20000300800 */
[----:B0-----:R-:W-:-:S02]  /*447b0*/  MOV R14, R6 ;  /* 0x00000006000e7202 */ /* 0x001fc40000000f00 */
[----:B------:R-:W-:Y:S01]  /*447c0*/  MOV R15, R7 ;  /* 0x00000007000f7202 */ /* 0x000fe20000000f00 */
[----:B------:R-:W2:Y:S01]  /*447d0*/  LDL.LU R6, [R1+0x30fc] ;  /* 0x0030fc0001067983 */ /* 0x000ea20000300800 */
[----:B------:R-:W2:Y:S02]  /*447e0*/  LDL.LU R7, [R1+0x30f8] ;  /* 0x0030f80001077983 */ /* 0x000ea40000300800 */
[----:B------:R-:W2:Y:S02]  /*447f0*/  LDL.LU R8, [R1+0x170] ;  /* 0x0001700001087983 */ /* 0x000ea40000300800 */
[----:B------:R-:W2:Y:S01]  /*44800*/  LDL.LU R9, [R1+0x174] ;  /* 0x0001740001097983 */ /* 0x000ea20000300800 */
[----:B------:R-:W2:Y:S01]  /*44810*/  LDL.LU R10, [R1+0x178] ;  /* 0x00017800010a7983 */ /* 0x000ea20000300800 */
[----:B------:R-:W2:Y:S02]  /*44820*/  LDL.LU R11, [R1+0x17c] ;  /* 0x00017c00010b7983 */ /* 0x000ea40000300800 */
[----:B------:R-:W2:Y:S02]  /*44830*/  LDL R0, [R1+0x18] ;  /* 0x0000180001007983 */ /* 0x000ea40000100800 */
[----:B------:R-:W2:Y:S01]  /*44840*/  LDL R2, [R1+0x1c] ;  /* 0x00001c0001027983 */ /* 0x000ea20000100800 */
[----:B------:R0:W-:Y:S04]  /*44850*/  STL [R1+0x3090], R24 ;  /* 0x0030901801007387 */ /* 0x0001e80000100800 */
[----:B0-----:R-:W2:Y:S01]  /*44860*/  LDL R24, [R1+0x14] ;  /* 0x0000140001187983 */ /* 0x001ea20000100800 */
[----:B------:R0:W-:Y:S03]  /*44870*/  STL [R1+0x3084], R26 ;  /* 0x0030841a01007387 */ /* 0x0001e60000100800 */
[----:B0-----:R-:W2:Y:S01]  /*44880*/  LDL R26, [R1+0x5c] ;  /* 0x00005c00011a7983 */ /* 0x001ea20000100800 */
[----:B------:R0:W-:Y:S03]  /*44890*/  STL [R1+0x3078], R25 ;  /* 0x0030781901007387 */ /* 0x0001e60000100800 */
[----:B0-----:R-:W2:Y:S01]  /*448a0*/  LDL R25, [R1+0x10] ;  /* 0x0000100001197983 */ /* 0x001ea20000100800 */
[----:B------:R0:W-:Y:S03]  /*448b0*/  STL [R1+0x3074], R27 ;  /* 0x0030741b01007387 */ /* 0x0001e60000100800 */
[----:B0-----:R-:W2:Y:S04]  /*448c0*/  LDL R27, [R1+0x58] ;  /* 0x00005800011b7983 */ /* 0x001ea80000100800 */
[----:B--2---:R0:W-:Y:S01]  /*448d0*/  STL.64 [R1+0x30a8], R26 ;  /* 0x0030a81a01007387 */ /* 0x0041e20000100a00 */
[----:B------:R4:W-:Y:S02]  /*448e0*/  STL.64 [R1+0x30a0], R24 ;  /* 0x0030a01801007387 */ /* 0x0009e40000100a00 */
[----:B0-----:R-:W-:Y:S01]  /*448f0*/  IMAD.MOV.U32 R26, RZ, RZ, R21 ;  /* 0x000000ffff1a7224 */ /* 0x001fe200078e0015 */
[----:B------:R-:W-:Y:S01]  /*44900*/  MOV R27, R22 ;  /* 0x00000016001b7202 */ /* 0x000fe20000000f00 */
[----:B------:R-:W2:Y:S01]  /*44910*/  LDL.LU R21, [R1+0x30f4] ;  /* 0x0030f40001157983 */ /* 0x000ea20000300800 */
[----:B------:R-:W2:Y:S05]  /*44920*/  LDL.LU R22, [R1+0x30f0] ;  /* 0x0030f00001167983 */ /* 0x000eaa0000300800 */
[----:B------:R-:W-:Y:S01]  /*44930*/  HMMA.16816.F32 R16, R16, R26, R4 ;  /* 0x0000001a1010723c */ /* 0x000fe20000001804 */
[----:B----4-:R-:W-:-:S06]  /*44940*/  IMAD.MOV.U32 R24, RZ, RZ, R20 ;  /* 0x000000ffff187224 */ /* 0x010fcc00078e0014 */
[----:B------:R-:W-:Y:S02]  /*44950*/  MOV R6, R3 ;  /* 0x0000000300067202 */ /* 0x000fe40000000f00 */
[----:B------:R-:W-:Y:S01]  /*44960*/  MOV R7, R28 ;  /* 0x0000001c00077202 */ /* 0x000fe20000000f00 */
[----:B------:R-:W4:Y:S01]  /*44970*/  LDL.LU R3, [R1+0x30ec] ;  /* 0x0030ec0001037983 */ /* 0x000f220000300800 */
[----:B------:R-:W4:Y:S02]  /*44980*/  LDL.LU R28, [R1+0x30e8] ;  /* 0x0030e800011c7983 */ /* 0x000f240000300800 */
[----:B------:R3:W-:Y:S02]  /*44990*/  STL.64 [R1+0x30c0], R26 ;  /* 0x0030c01a01007387 */ /* 0x0007e40000100a00 */
[----:B------:R-:W4:Y:S01]  /*449a0*/  LDL.LU R20, [R1+0x30e4] ;  /* 0x0030e40001147983 */ /* 0x000f220000300800 */
[----:B---3--:R-:W-:Y:S02]  /*449b0*/  MOV R27, R23 ;  /* 0x00000017001b7202 */ /* 0x008fe40000000f00 */
[----:B--2---:R-:W-:-:S02]  /*449c0*/  MOV R25, R21 ;  /* 0x0000001500197202 */ /* 0x004fc40000000f00 */
[----:B------:R-:W-:Y:S01]  /*449d0*/  MOV R26, R22 ;  /* 0x00000016001a7202 */ /* 0x000fe20000000f00 */
[----:B------:R-:W4:Y:S01]  /*449e0*/  LDL.LU R21, [R1+0x30e0] ;  /* 0x0030e00001157983 */ /* 0x000f220000300800 */
[----:B------:R-:W4:Y:S02]  /*449f0*/  LDL.LU R22, [R1+0x30dc] ;  /* 0x0030dc0001167983 */ /* 0x000f240000300800 */
[----:B------:R-:W4:Y:S02]  /*44a00*/  LDL.LU R23, [R1+0x30d8] ;  /* 0x0030d80001177983 */ /* 0x000f240000300800 */
[----:B------:R0:W-:Y:S02]  /*44a10*/  STL [R1+0x3080], R16 ;  /* 0x0030801001007387 */ /* 0x0001e40000100800 */
[----:B0-----:R-:W2:Y:S01]  /*44a20*/  LDL R16, [R1+0x54] ;  /* 0x0000540001107983 */ /* 0x001ea20000100800 */
[----:B------:R0:W-:Y:S03]  /*44a30*/  STL [R1+0x307c], R18 ;  /* 0x00307c1201007387 */ /* 0x0001e60000100800 */
[----:B0-----:R-:W3:Y:S01]  /*44a40*/  LDL R18, [R1+0x50] ;  /* 0x0000500001127983 */ /* 0x001ee20000100800 */
[----:B------:R0:W-:Y:S03]  /*44a50*/  STL [R1+0x3068], R17 ;  /* 0x0030681101007387 */ /* 0x0001e60000100800 */
[----:B0-----:R-:W2:Y:S01]  /*44a60*/  LDL R17, [R1+0xdc] ;  /* 0x0000dc0001117983 */ /* 0x001ea20000100800 */
[----:B------:R-:W-:Y:S01]  /*44a70*/  STL [R1+0x3064], R19 ;  /* 0x0030641301007387 */ /* 0x000fe20000100800 */
[C---:B----4-:R-:W-:Y:S02]  /*44a80*/  HMMA.16816.F32 R4, R20.reuse, R6, R8 ;  /* 0x000000061404723c */ /* 0x050fe40000001808 */
[----:B---3--:R-:W-:Y:S04]  /*44a90*/  STL [R1+0x30b8], R18 ;  /* 0x0030b81201007387 */ /* 0x008fe80000100800 */
[----:B--2---:R0:W-:Y:S04]  /*44aa0*/  STL.64 [R1+0x30b0], R16 ;  /* 0x0030b01001007387 */ /* 0x0041e80000100a00 */
[----:B0-----:R-:W2:Y:S01]  /*44ab0*/  LDL.LU R16, [R1+0x140] ;  /* 0x0001400001107983 */ /* 0x001ea20000300800 */
[----:B------:R-:W2:Y:S02]  /*44ac0*/  LDL.LU R17, [R1+0x144] ;  /* 0x0001440001117983 */ /* 0x000ea40000300800 */
[----:B------:R-:W2:Y:S02]  /*44ad0*/  LDL.LU R18, [R1+0x148] ;  /* 0x0001480001127983 */ /* 0x000ea40000300800 */
[----:B------:R-:W2:Y:S01]  /*44ae0*/  LDL.LU R19, [R1+0x14c] ;  /* 0x00014c0001137983 */ /* 0x000ea20000300800 */
[----:B------:R-:W3:Y:S02]  /*44af0*/  LDL.LU.64 R10, [R1+0x30d0] ;  /* 0x0030d000010a7983 */ /* 0x000ee40000300a00 */
[C---:B---3--:R-:W-:Y:S02]  /*44b00*/  HMMA.16816.F32 R8, R20.reuse, R10, R12 ;  /* 0x0000000a1408723c */ /* 0x048fe4000000180c */
[----:B------:R-:W3:Y:S11]  /*44b10*/  LDL.LU.64 R14, [R1+0x30c8] ;  /* 0x0030c800010e7983 */ /* 0x000ef60000300a00 */
[----:B------:R-:W-:Y:S10]  /*44b20*/  @!UPT UIADD3 URZ, URZ, URZ, URZ ;  /* 0x0000003f3f3ff290 */ /* 0x000ff4000fffe03f */
[----:B------:R-:W-:Y:S01]  /*44b30*/  STL [R1+0x3098], R10 ;  /* 0x0030980a01007387 */ /* 0x000fe20000100800 */
[----:B------:R-:W-:Y:S01]  /*44b40*/  STL [R1+0x3094], R11 ;  /* 0x0030940b01007387 */ /* 0x000fe20000100800 */
[----:B---3--:R-:W-:Y:S02]  /*44b50*/  HMMA.16816.F32 R12, R20, R14, R24 ;  /* 0x0000000e140c723c */ /* 0x008fe40000001818 */
[----:B------:R-:W2:Y:S01]  /*44b60*/  LDL.LU.64 R26, [R1+0x30c0] ;  /* 0x0030c000011a7983 */ /* 0x000ea20000300a00 */
[----:B------:R-:W-:Y:S02]  /*44b70*/  FMUL R28, R28, c[0x0][0x188] ;  /* 0x000062001c1c7a20 */ /* 0x000fe40000400000 */
[----:B------:R-:W-:-:S03]  /*44b80*/  FMUL R3, R3, c[0x0][0x188] ;  /* 0x0000620003037a20 */ /* 0x000fc60000400000 */
[----:B--2---:R-:W-:Y:S01]  /*44b90*/  HMMA.16816.F32 R20, R20, R26, R16 ;  /* 0x0000001a1414723c */ /* 0x004fe20000001810 */
[----:B------:R-:W2:Y:S01]  /*44ba0*/  LDL.LU R18, [R1+0x30b8] ;  /* 0x0030b80001127983 */ /* 0x000ea20000300800 */
[----:B------:R-:W3:Y:S02]  /*44bb0*/  LDL.LU.64 R16, [R1+0x30b0] ;  /* 0x0030b00001107983 */ /* 0x000ee40000300a00 */
[----:B------:R-:W4:Y:S02]  /*44bc0*/  LDL.LU.64 R26, [R1+0x30a8] ;  /* 0x0030a800011a7983 */ /* 0x000f240000300a00 */
[----:B------:R-:W4:Y:S01]  /*44bd0*/  LDL.LU.64 R24, [R1+0x30a0] ;  /* 0x0030a00001187983 */ /* 0x000f220000300a00 */
[----:B------:R-:W-:Y:S01]  /*44be0*/  FMNMX R3, R28, R3, !PT ;  /* 0x000000031c037209 */ /* 0x000fe20007800000 */
[----:B------:R-:W-:Y:S02]  /*44bf0*/  FMUL R29, R29, c[0x0][0x188] ;  /* 0x000062001d1d7a20 */ /* 0x000fe40000400000 */
[----:B------:R-:W-:-:S02]  /*44c00*/  FMUL R0, R0, c[0x0][0x188] ;  /* 0x0000620000007a20 */ /* 0x000fc40000400000 */
[----:B------:R-:W-:-:S05]  /*44c10*/  FMUL R2, R2, c[0x0][0x188] ;  /* 0x0000620002027a20 */ /* 0x000fca0000400000 */
[----:B------:R-:W-:-:S06]  /*44c20*/  FMNMX R2, R0, R2, !PT ;  /* 0x0000000200027209 */ /* 0x000fcc0007800000 */
[----:B------:R0:W-:Y:S01]  /*44c30*/  STL [R1+0x3070], R22 ;  /* 0x0030701601007387 */ /* 0x0001e20000100800 */
[----:B------:R1:W-:Y:S02]  /*44c40*/  STL [R1+0x306c], R23 ;  /* 0x00306c1701007387 */ /* 0x0003e40000100800 */
[----:B------:R-:W4:Y:S02]  /*44c50*/  LDL R19, [R1+0x48] ;  /* 0x0000480001137983 */ /* 0x000f240000100800 */
[----:B------:R-:W-:Y:S01]  /*44c60*/  FMUL R0, R4, c[0x0][0x188] ;  /* 0x0000620004007a20 */ /* 0x000fe20000400000 */
[----:B0-----:R-:W4:Y:S01]  /*44c70*/  LDL R22, [R1+0xc0] ;  /* 0x0000c00001167983 */ /* 0x001f220000100800 */
[----:B--2---:R-:W-:Y:S02]  /*44c80*/  FMUL R18, R18, c[0x0][0x188] ;  /* 0x0000620012127a20 */ /* 0x004fe40000400000 */
[----:B---3--:R-:W-:Y:S02]  /*44c90*/  FMUL R28, R17, c[0x0][0x188] ;  /* 0x00006200111c7a20 */ /* 0x008fe40000400000 */
[----:B-1----:R-:W-:-:S02]  /*44ca0*/  FMUL R23, R16, c[0x0][0x188] ;  /* 0x0000620010177a20 */ /* 0x002fc40000400000 */
[----:B----4-:R-:W-:Y:S02]  /*44cb0*/  FMUL R16, R27, c[0x0][0x188] ;  /* 0x000062001b107a20 */ /* 0x010fe40000400000 */
[----:B------:R-:W-:Y:S02]  /*44cc0*/  FMUL R17, R26, c[0x0][0x188] ;  /* 0x000062001a117a20 */ /* 0x000fe40000400000 */
[----:B------:R-:W-:Y:S02]  /*44cd0*/  FMUL R10, R25, c[0x0][0x188] ;  /* 0x00006200190a7a20 */ /* 0x000fe40000400000 */
[----:B------:R-:W-:Y:S01]  /*44ce0*/  FMUL R11, R24, c[0x0][0x188] ;  /* 0x00006200180b7a20 */ /* 0x000fe20000400000 */
[----:B------:R-:W-:Y:S01]  /*44cf0*/  FMNMX R28, R29, R28, !PT ;  /* 0x0000001c1d1c7209 */ /* 0x000fe20007800000 */
[----:B------:R-:W-:Y:S01]  /*44d00*/  FMNMX R29, R18, R23, !PT ;  /* 0x00000017121d7209 */ /* 0x000fe20007800000 */
[----:B------:R-:W-:Y:S01]  /*44d10*/  FMNMX R17, R16, R17, !PT ;  /* 0x0000001110117209 */ /* 0x000fe20007800000 */
[----:B------:R-:W2:Y:S04]  /*44d20*/  LDL R26, [R1] ;  /* 0x00000000011a7983 */ /* 0x000ea80000100800 */
[----:B------:R-:W3:Y:S04]  /*44d30*/  LDL R25, [R1+0xc4] ;  /* 0x0000c40001197983 */ /* 0x000ee80000100800 */
[----:B------:R-:W4:Y:S04]  /*44d40*/  LDL R23, [R1+0xcc] ;  /* 0x0000cc0001177983 */ /* 0x000f280000100800 */
[----:B------:R-:W2:Y:S04]  /*44d50*/  LDL R16, [R1+0x44] ;  /* 0x0000440001107983 */ /* 0x000ea80000100800 */
[----:B------:R-:W2:Y:S01]  /*44d60*/  LDL R27, [R1+0x4c] ;  /* 0x00004c00011b7983 */ /* 0x000ea20000100800 */
[----:B------:R0:W-:Y:S01]  /*44d70*/  STL [R1+0x3000], R4 ;  /* 0x0030000401007387 */ /* 0x0001e20000100800 */
[----:B------:R-:W-:Y:S01]  /*44d80*/  FMNMX R24, R10, R11, !PT ;  /* 0x0000000b0a187209 */ /* 0x000fe20007800000 */
[----:B------:R-:W-:-:S02]  /*44d90*/  FMUL R10, R5, c[0x0][0x188] ;  /* 0x00006200050a7a20 */ /* 0x000fc40000400000 */
[----:B------:R-:W-:Y:S01]  /*44da0*/  FMUL R18, R6, c[0x0][0x188] ;  /* 0x0000620006127a20 */ /* 0x000fe20000400000 */
[----:B0-----:R-:W2:Y:S01]  /*44db0*/  LDL.LU R4, [R1+0x8] ;  /* 0x0000080001047983 */ /* 0x001ea20000300800 */
[----:B------:R0:W-:Y:S01]  /*44dc0*/  STL [R1+0x3034], R5 ;  /* 0x0030340501007387 */ /* 0x0001e20000100800 */
[----:B------:R-:W-:Y:S02]  /*44dd0*/  FMNMX R0, R0, R10, !PT ;  /* 0x0000000a00007209 */ /* 0x000fe40007800000 */
[----:B0-----:R-:W3:Y:S01]  /*44de0*/  LDL R5, [R1+0x40] ;  /* 0x0000400001057983 */ /* 0x001ee20000100800 */
[----:B------:R0:W-:Y:S03]  /*44df0*/  STL [R1+0x3040], R6 ;  /* 0x0030400601007387 */ /* 0x0001e60000100800 */
[----:B0-----:R-:W4:Y:S01]  /*44e00*/  LDL R6, [R1+0xc8] ;  /* 0x0000c80001067983 */ /* 0x001f220000100800 */
[----:B------:R0:W-:Y:S02]  /*44e10*/  STL [R1+0x303c], R7 ;  /* 0x00303c0701007387 */ /* 0x0001e40000100800 */
[----:B------:R-:W4:Y:S02]  /*44e20*/  LDL.LU R10, [R1+0x3098] ;  /* 0x00309800010a7983 */ /* 0x000f240000300800 */
[----:B------:R-:W-:-:S02]  /*44e30*/  FMUL R11, R7, c[0x0][0x188] ;  /* 0x00006200070b7a20 */ /* 0x000fc40000400000 */
[----:B------:R-:W-:-:S03]  /*44e40*/  FMUL R22, R22, c[0x0][0x188] ;  /* 0x0000620016167a20 */ /* 0x000fc60000400000 */
[----:B------:R-:W-:Y:S02]  /*44e50*/  FMNMX R18, R18, R11, !PT ;  /* 0x0000000b12127209 */ /* 0x000fe40007800000 */
[----:B------:R-:W-:Y:S01]  /*44e60*/  FMNMX R3, R22, R3, !PT ;  /* 0x0000000316037209 */ /* 0x000fe20007800000 */
[----:B------:R-:W4:Y:S01]  /*44e70*/  LDL.LU R11, [R1+0x3094] ;  /* 0x00309400010b7983 */ /* 0x000f220000300800 */
[----:B0-----:R-:W-:Y:S02]  /*44e80*/  FMUL R7, R19, c[0x0][0x188] ;  /* 0x0000620013077a20 */ /* 0x001fe40000400000 */
[----:B------:R0:W-:Y:S03]  /*44e90*/  STL [R1+0x3038], R8 ;  /* 0x0030380801007387 */ /* 0x0001e60000100800 */
[----:B------:R-:W-:Y:S01]  /*44ea0*/  FMNMX R19, R7, R17, !PT ;  /* 0x0000001107137209 */ /* 0x000fe20007800000 */
[----:B--2---:R-:W-:-:S02]  /*44eb0*/  FMUL R22, R4, c[0x0][0x188] ;  /* 0x0000620004167a20 */ /* 0x004fc40000400000 */
[----:B---3--:R-:W-:-:S05]  /*44ec0*/  FMUL R5, R5, c[0x0][0x188] ;  /* 0x0000620005057a20 */ /* 0x008fca0000400000 */
[----:B------:R-:W-:Y:S01]  /*44ed0*/  FMNMX R29, R5, R29, !PT ;  /* 0x0000001d051d7209 */ /* 0x000fe20007800000 */
[----:B------:R-:W-:Y:S02]  /*44ee0*/  FMUL R5, R26, c[0x0][0x188] ;  /* 0x000062001a057a20 */ /* 0x000fe40000400000 */
[----:B------:R-:W-:Y:S02]  /*44ef0*/  FMUL R26, R8, c[0x0][0x188] ;  /* 0x00006200081a7a20 */ /* 0x000fe40000400000 */
[----:B0-----:R-:W2:Y:S01]  /*44f00*/  LDL R8, [R1+0xb8] ;  /* 0x0000b80001087983 */ /* 0x001ea20000100800 */
[----:B----4-:R-:W-:Y:S01]  /*44f10*/  FMUL R6, R6, c[0x0][0x188] ;  /* 0x0000620006067a20 */ /* 0x010fe20000400000 */
[----:B------:R-:W-:Y:S02]  /*44f20*/  FMNMX R5, R5, R24, !PT ;  /* 0x0000001805057209 */ /* 0x000fe40007800000 */
[----:B------:R0:W-:Y:S01]  /*44f30*/  STL [R1+0x3044], R10 ;  /* 0x0030440a01007387 */ /* 0x0001e20000100800 */
[----:B------:R-:W3:Y:S02]  /*44f40*/  LDL R7, [R1+0x30] ;  /* 0x0000300001077983 */ /* 0x000ee40000100800 */
[----:B------:R-:W4:Y:S01]  /*44f50*/  LDL R17, [R1+0x38] ;  /* 0x0000380001117983 */ /* 0x000f220000100800 */
[----:B------:R-:W-:Y:S01]  /*44f60*/  FMNMX R28, R6, R28, !PT ;  /* 0x0000001c061c7209 */ /* 0x000fe20007800000 */
[----:B------:R-:W-:Y:S01]  /*44f70*/  FMUL R6, R10, c[0x0][0x188] ;  /* 0x000062000a067a20 */ /* 0x000fe20000400000 */
[----:B------:R-:W-:-:S02]  /*44f80*/  FMNMX R22, R22, R2, !PT ;  /* 0x0000000216167209 */ /* 0x000fc40007800000 */
[----:B------:R-:W-:Y:S01]  /*44f90*/  FMNMX R26, R26, R0, !PT ;  /* 0x000000001a1a7209 */ /* 0x000fe20007800000 */
[----:B0-----:R-:W2:Y:S01]  /*44fa0*/  LDL R10, [R1+0xb0] ;  /* 0x0000b000010a7983 */ /* 0x001ea20000100800 */
[----:B------:R-:W2:Y:S02]  /*44fb0*/  LDL.LU R24, [R1+0x3090] ;  /* 0x0030900001187983 */ /* 0x000ea40000300800 */
[----:B------:R-:W2:Y:S02]  /*44fc0*/  LDL.LU R2, [R1+0x308c] ;  /* 0x00308c0001027983 */ /* 0x000ea40000300800 */
[----:B------:R-:W2:Y:S01]  /*44fd0*/  LDL.LU R0, [R1+0x3088] ;  /* 0x0030880001007983 */ /* 0x000ea20000300800 */
[----:B------:R-:W-:Y:S01]  /*44fe0*/  FMNMX R18, R6, R18, !PT ;  /* 0x0000001206127209 */ /* 0x000fe20007800000 */
[----:B------:R-:W-:Y:S02]  /*44ff0*/  FMUL R25, R25, c[0x0][0x188] ;  /* 0x0000620019197a20 */ /* 0x000fe40000400000 */
[----:B------:R-:W-:-:S02]  /*45000*/  FMUL R6, R16, c[0x0][0x188] ;  /* 0x0000620010067a20 */ /* 0x000fc40000400000 */
[----:B------:R-:W-:Y:S02]  /*45010*/  FMUL R16, R27, c[0x0][0x188] ;  /* 0x000062001b107a20 */ /* 0x000fe40000400000 */
[----:B------:R-:W-:Y:S01]  /*45020*/  FMUL R23, R23, c[0x0][0x188] ;  /* 0x0000620017177a20 */ /* 0x000fe20000400000 */
[----:B------:R-:W-:Y:S02]  /*45030*/  FMNMX R3, R25, R3, !PT ;  /* 0x0000000319037209 */ /* 0x000fe40007800000 */
[----:B------:R-:W-:Y:S01]  /*45040*/  FMNMX R25, R16, R19, !PT ;  /* 0x0000001310197209 */ /* 0x000fe20007800000 */
[----:B------:R-:W-:Y:S01]  /*45050*/  FMUL R16, R9, c[0x0][0x188] ;  /* 0x0000620009107a20 */ /* 0x000fe20000400000 */
[----:B------:R-:W-:Y:S01]  /*45060*/  FMNMX R28, R23, R28, !PT ;  /* 0x0000001c171c7209 */ /* 0x000fe20007800000 */
[----:B------:R-:W3:Y:S01]  /*45070*/  LDL R19, [R1+0xbc] ;  /* 0x0000bc0001137983 */ /* 0x000ee20000100800 */
[----:B--2---:R-:W-:-:S05]  /*45080*/  FMUL R0, R0, c[0x0][0x188] ;  /* 0x0000620000007a20 */ /* 0x004fca0000400000 */
[----:B------:R-:W-:Y:S02]  /*45090*/  FMNMX R23, R0, R5, !PT ;  /* 0x0000000500177209 */ /* 0x000fe40007800000 */
[----:B------:R-:W2:Y:S04]  /*450a0*/  LDL R5, [R1+0xb4] ;  /* 0x0000b40001057983 */ /* 0x000ea80000100800 */
[----:B------:R-:W2:Y:S01]  /*450b0*/  LDL R0, [R1+0x34] ;  /* 0x0000340001007983 */ /* 0x000ea20000100800 */
[----:B------:R0:W-:Y:S02]  /*450c0*/  STL [R1+0x3048], R9 ;  /* 0x0030480901007387 */ /* 0x0001e40000100800 */
[----:B------:R1:W-:Y:S01]  /*450d0*/  STL [R1+0x304c], R11 ;  /* 0x00304c0b01007387 */ /* 0x0003e20000100800 */
[----:B0-----:R-:W-:-:S02]  /*450e0*/  FMNMX R9, R16, R26, !PT ;  /* 0x0000001a10097209 */ /* 0x001fc40007800000 */
[----:B------:R-:W2:Y:S01]  /*450f0*/  LDL.LU R26, [R1+0x3084] ;  /* 0x00308400011a7983 */ /* 0x000ea20000300800 */
[----:B------:R-:W-:Y:S01]  /*45100*/  FMNMX R6, R6, R29, !PT ;  /* 0x0000001d06067209 */ /* 0x000fe20007800000 */
[----:B------:R-:W-:Y:S02]  /*45110*/  FMUL R29, R2, c[0x0][0x188] ;  /* 0x00006200021d7a20 */ /* 0x000fe40000400000 */
[----:B------:R-:W-:Y:S02]  /*45120*/  FMUL R10, R10, c[0x0][0x188] ;  /* 0x000062000a0a7a20 */ /* 0x000fe40000400000 */
[----:B------:R-:W-:Y:S01]  /*45130*/  FMUL R27, R11, c[0x0][0x188] ;  /* 0x000062000b1b7a20 */ /* 0x000fe20000400000 */
[----:B------:R-:W2:Y:S01]  /*45140*/  LDL.LU R16, [R1+0x3080] ;  /* 0x0030800001107983 */ /* 0x000ea20000300800 */
[----:B------:R-:W-:Y:S01]  /*45150*/  FMNMX R22, R29, R22, !PT ;  /* 0x000000161d167209 */ /* 0x000fe20007800000 */
[----:B------:R-:W-:Y:S02]  /*45160*/  FMNMX R29, R10, R3, !PT ;  /* 0x000000030a1d7209 */ /* 0x000fe40007800000 */
[----:B------:R-:W-:Y:S01]  /*45170*/  FMNMX R27, R27, R18, !PT ;  /* 0x000000121b1b7209 */ /* 0x000fe20007800000 */
[----:B---3--:R-:W-:Y:S01]  /*45180*/  FMUL R3, R7, c[0x0][0x188] ;  /* 0x0000620007037a20 */ /* 0x008fe20000400000 */
[----:B------:R-:W3:Y:S01]  /*45190*/  LDL.LU R18, [R1+0x307c] ;  /* 0x00307c0001127983 */ /* 0x000ee20000300800 */
[----:B----4-:R-:W-:-:S02]  /*451a0*/  FMUL R7, R17, c[0x0][0x188] ;  /* 0x0000620011077a20 */ /* 0x010fc40000400000 */
[----:B------:R-:W-:Y:S02]  /*451b0*/  FMUL R8, R8, c[0x0][0x188] ;  /* 0x0000620008087a20 */ /* 0x000fe40000400000 */
[----:B-1----:R-:W-:Y:S01]  /*451c0*/  FMUL R11, R24, c[0x0][0x188] ;  /* 0x00006200180b7a20 */ /* 0x002fe20000400000 */
[----:B------:R0:W-:Y:S01]  /*451d0*/  STL [R1+0x3050], R24 ;  /* 0x0030501801007387 */ /* 0x0001e20000100800 */
[----:B------:R-:W-:Y:S02]  /*451e0*/  FMNMX R3, R3, R6, !PT ;  /* 0x0000000603037209 */ /* 0x000fe40007800000 */
[----:B------:R-:W-:Y:S01]  /*451f0*/  FMNMX R28, R8, R28, !PT ;  /* 0x0000001c081c7209 */ /* 0x000fe20007800000 */
[----:B------:R-:W-:Y:S01]  /*45200*/  FMUL R8, R12, c[0x0][0x188] ;  /* 0x000062000c087a20 */ /* 0x000fe20000400000 */
[----:B0-----:R-:W4:Y:S01]  /*45210*/  LDL R24, [R1+0x3c] ;  /* 0x00003c0001187983 */ /* 0x001f220000100800 */
[----:B------:R-:W-:-:S03]  /*45220*/  FMNMX R11, R11, R23, !PT ;  /* 0x000000170b0b7209 */ /* 0x000fc60007800000 */
[----:B------:R-:W-:Y:S02]  /*45230*/  FMNMX R23, R8, R9, !PT ;  /* 0x0000000908177209 */ /* 0x000fe40007800000 */
[----:B--2---:R-:W-:Y:S01]  /*45240*/  FMUL R17, R26, c[0x0][0x188] ;  /* 0x000062001a117a20 */ /* 0x004fe20000400000 */
[----:B------:R0:W-:Y:S01]  /*45250*/  STL [R1+0x3054], R26 ;  /* 0x0030541a01007387 */ /* 0x0001e20000100800 */
[----:B------:R1:W-:Y:S02]  /*45260*/  STL [R1+0x3058], R12 ;  /* 0x0030580c01007387 */ /* 0x0003e40000100800 */
[----:B------:R-:W2:Y:S02]  /*45270*/  LDL R10, [R1+0xa8] ;  /* 0x0000a800010a7983 */ /* 0x000ea40000100800 */
[----:B------:R-:W2:Y:S01]  /*45280*/  LDL R6, [R1+0x20] ;  /* 0x0000200001067983 */ /* 0x000ea20000100800 */
[----:B------:R-:W-:Y:S01]  /*45290*/  FMNMX R22, R17, R22, !PT ;  /* 0x0000001611167209 */ /* 0x000fe20007800000 */
[----:B------:R-:W-:-:S02]  /*452a0*/  FMUL R17, R14, c[0x0][0x188] ;  /* 0x000062000e117a20 */ /* 0x000fc40000400000 */
[----:B0-----:R-:W-:Y:S01]  /*452b0*/  IMAD.MOV.U32 R26, RZ, RZ, R7 ;  /* 0x000000ffff1a7224 */ /* 0x001fe200078e0007 */
[----:B-1----:R-:W3:Y:S04]  /*452c0*/  LDL R12, [R1+0xa0] ;  /* 0x0000a000010c7983 */ /* 0x002ee80000100800 */
[----:B------:R-:W3:Y:S01]  /*452d0*/  LDL R7, [R1+0x28] ;  /* 0x0000280001077983 */ /* 0x000ee20000100800 */
[----:B------:R-:W-:-:S03]  /*452e0*/  FMNMX R26, R26, R25, !PT ;  /* 0x000000191a1a7209 */ /* 0x000fc60007800000 */
[----:B------:R-:W3:Y:S01]  /*452f0*/  LDL.LU R25, [R1+0x3078] ;  /* 0x0030780001197983 */ /* 0x000ee20000300800 */
[----:B------:R0:W-:Y:S02]  /*45300*/  STL [R1+0x305c], R14 ;  /* 0x00305c0e01007387 */ /* 0x0001e40000100800 */
[----:B------:R-:W3:Y:S02]  /*45310*/  LDL R9, [R1+0xa4] ;  /* 0x0000a40001097983 */ /* 0x000ee40000100800 */
[----:B------:R-:W3:Y:S01]  /*45320*/  LDL R8, [R1+0xac] ;  /* 0x0000ac0001087983 */ /* 0x000ee20000100800 */
[----:B------:R-:W-:Y:S01]  /*45330*/  FMNMX R17, R17, R27, !PT ;  /* 0x0000001b11117209 */ /* 0x000fe20007800000 */
[----:B0-----:R-:W-:Y:S02]  /*45340*/  FMUL R14, R5, c[0x0][0x188] ;  /* 0x00006200050e7a20 */ /* 0x001fe40000400000 */
[----:B------:R-:W3:Y:S01]  /*45350*/  LDL R5, [R1+0x24] ;  /* 0x0000240001057983 */ /* 0x000ee20000100800 */
[----:B------:R-:W3:Y:S02]  /*45360*/  LDL.LU R27, [R1+0x3074] ;  /* 0x00307400011b7983 */ /* 0x000ee40000300800 */
[----:B------:R-:W-:-:S02]  /*45370*/  FMUL R0, R0, c[0x0][0x188] ;  /* 0x0000620000007a20 */ /* 0x000fc40000400000 */
[----:B----4-:R-:W-:Y:S02]  /*45380*/  FMUL R24, R24, c[0x0][0x188] ;  /* 0x0000620018187a20 */ /* 0x010fe40000400000 */
[----:B------:R-:W-:Y:S01]  /*45390*/  FMUL R19, R19, c[0x0][0x188] ;  /* 0x0000620013137a20 */ /* 0x000fe20000400000 */
[----:B------:R-:W-:Y:S02]  /*453a0*/  FMNMX R14, R14, R29, !PT ;  /* 0x0000001d0e0e7209 */ /* 0x000fe40007800000 */
[----:B------:R-:W-:Y:S02]  /*453b0*/  FMNMX R0, R0, R3, !PT ;  /* 0x0000000300007209 */ /* 0x000fe40007800000 */
[----:B------:R-:W-:Y:S01]  /*453c0*/  FMNMX R24, R24, R26, !PT ;  /* 0x0000001a18187209 */ /* 0x000fe20007800000 */
[----:B------:R-:W-:Y:S01]  /*453d0*/  FMUL R26, R15, c[0x0][0x188] ;  /* 0x000062000f1a7a20 */ /* 0x000fe20000400000 */
[----:B------:R-:W-:Y:S01]  /*453e0*/  FMNMX R19, R19, R28, !PT ;  /* 0x0000001c13137209 */ /* 0x000fe20007800000 */
[----:B------:R-:W-:-:S05]  /*453f0*/  FMUL R28, R13, c[0x0][0x188] ;  /* 0x000062000d1c7a20 */ /* 0x000fca0000400000 */
[----:B------:R-:W-:Y:S01]  /*45400*/  FMNMX R28, R28, R23, !PT ;  /* 0x000000171c1c7209 */ /* 0x000fe20007800000 */
[----:B--2---:R-:W-:Y:S02]  /*45410*/  FMUL R6, R6, c[0x0][0x188] ;  /* 0x0000620006067a20 */ /* 0x004fe40000400000 */
[----:B---3--:R-:W-:-:S05]  /*45420*/  FMUL R3, R25, c[0x0][0x188] ;  /* 0x0000620019037a20 */ /* 0x008fca0000400000 */
[----:B------:R-:W-:Y:S01]  /*45430*/  FMNMX R11, R3, R11, !PT ;  /* 0x0000000b030b7209 */ /* 0x000fe20007800000 */
[----:B------:R-:W-:Y:S02]  /*45440*/  FMNMX R3, R26, R17, !PT ;  /* 0x000000111a037209 */ /* 0x000fe40007800000 */
[----:B------:R-:W-:Y:S02]  /*45450*/  FMUL R26, R10, c[0x0][0x188] ;  /* 0x000062000a1a7a20 */ /* 0x000fe40000400000 */
[----:B------:R-:W-:-:S05]  /*45460*/  FMUL R29, R27, c[0x0][0x188] ;  /* 0x000062001b1d7a20 */ /* 0x000fca0000400000 */
[----:B------:R-:W-:Y:S02]  /*45470*/  FMNMX R29, R29, R22, !PT ;  /* 0x000000161d1d7209 */ /* 0x000fe40007800000 */
[----:B------:R-:W2:Y:S01]  /*45480*/  LDL.LU R22, [R1+0x3070] ;  /* 0x0030700001167983 */ /* 0x000ea20000300800 */
[----:B------:R-:W3:Y:S02]  /*45490*/  LDL.LU R23, [R1+0x306c] ;  /* 0x00306c0001177983 */ /* 0x000ee40000300800 */
[----:B------:R-:W4:Y:S01]  /*454a0*/  LDL.LU R17, [R1+0x3068] ;  /* 0x0030680001117983 */ /* 0x000f220000300800 */
[----:B------:R-:W-:Y:S02]  /*454b0*/  FMNMX R26, R26, R19, !PT ;  /* 0x000000131a1a7209 */ /* 0x000fe40007800000 */
[----:B------:R-:W-:Y:S01]  /*454c0*/  FMNMX R6, R6, R0, !PT ;  /* 0x0000000006067209 */ /* 0x000fe20007800000 */
[----:B------:R-:W3:Y:S01]  /*454d0*/  LDL.LU R19, [R1+0x3064] ;  /* 0x0030640001137983 */ /* 0x000ee20000300800 */
[----:B------:R-:W3:Y:S02]  /*454e0*/  LDL.LU R0, [R1+0x3060] ;  /* 0x0030600001007983 */ /* 0x000ee40000300800 */
[----:B------:R-:W-:-:S02]  /*454f0*/  FMUL R12, R12, c[0x0][0x188] ;  /* 0x000062000c0c7a20 */ /* 0x000fc40000400000 */
[----:B------:R-:W-:-:S03]  /*45500*/  FMUL R10, R16, c[0x0][0x188] ;  /* 0x00006200100a7a20 */ /* 0x000fc60000400000 */
[----:B------:R-:W-:Y:S01]  /*45510*/  FMNMX R14, R12, R14, !PT ;  /* 0x0000000e0c0e7209 */ /* 0x000fe20007800000 */
[----:B------:R-:W-:Y:S02]  /*45520*/  FMUL R12, R7, c[0x0][0x188] ;  /* 0x00006200070c7a20 */ /* 0x000fe40000400000 */
[----:B------:R-:W-:-:S03]  /*45530*/  FMUL R7, R18, c[0x0][0x188] ;  /* 0x0000620012077a20 */ /* 0x000fc60000400000 */
[----:B------:R-:W-:Y:S01]  /*45540*/  FMNMX R24, R12, R24, !PT ;  /* 0x000000180c187209 */ /* 0x000fe20007800000 */
[----:B------:R-:W-:Y:S01]  /*45550*/  FMNMX R12, R10, R11, !PT ;  /* 0x0000000b0a0c7209 */ /* 0x000fe20007800000 */
[----:B------:R-:W-:Y:S01]  /*45560*/  FMNMX R10, R7, R29, !PT ;  /* 0x0000001d070a7209 */ /* 0x000fe20007800000 */
[----:B------:R-:W-:Y:S02]  /*45570*/  FMUL R29, R20, c[0x0][0x188] ;  /* 0x00006200141d7a20 */ /* 0x000fe40000400000 */
[----:B------:R-:W-:Y:S02]  /*45580*/  FMUL R8, R8, c[0x0][0x188] ;  /* 0x0000620008087a20 */ /* 0x000fe40000400000 */
[----:B------:R-:W-:Y:S02]  /*45590*/  FMUL R5, R5, c[0x0][0x188] ;  /* 0x0000620005057a20 */ /* 0x000fe40000400000 */
[----:B------:R-:W-:Y:S01]  /*455a0*/  FMUL R11, R9, c[0x0][0x188] ;  /* 0x00006200090b7a20 */ /* 0x000fe20000400000 */
[----:B------:R-:W-:Y:S01]  /*455b0*/  FMNMX R9, R29, R28, !PT ;  /* 0x0000001c1d097209 */ /* 0x000fe20007800000 */
[----:B------:R-:W-:-:S02]  /*455c0*/  FMNMX R29, R8, R26, !PT ;  /* 0x0000001a081d7209 */ /* 0x000fc40007800000 */
[----:B------:R-:W-:Y:S01]  /*455d0*/  FMUL R8, R21, c[0x0][0x188] ;  /* 0x0000620015087a20 */ /* 0x000fe20000400000 */
[----:B------:R-:W-:Y:S02]  /*455e0*/  FMNMX R28, R5, R6, !PT ;  /* 0x00000006051c7209 */ /* 0x000fe40007800000 */
[----:B------:R-:W-:Y:S02]  /*455f0*/  FMNMX R11, R11, R14, !PT ;  /* 0x0000000e0b0b7209 */ /* 0x000fe40007800000 */
[----:B------:R-:W4:Y:S01]  /*45600*/  LDL.LU R14, [R1+0x305c] ;  /* 0x00305c00010e7983 */ /* 0x000f220000300800 */
[----:B--2---:R-:W-:-:S05]  /*45610*/  FMUL R7, R22, c[0x0][0x188] ;  /* 0x0000620016077a20 */ /* 0x004fca0000400000 */
[----:B------:R-:W-:Y:S01]  /*45620*/  FMNMX R7, R7, R3, !PT ;  /* 0x0000000307077209 */ /* 0x000fe20007800000 */
[----:B---3--:R-:W-:Y:S02]  /*45630*/  FMUL R3, R0, c[0x0][0x188] ;  /* 0x0000620000037a20 */ /* 0x008fe40000400000 */
[----:B----4-:R-:W-:Y:S02]  /*45640*/  FMUL R0, R17, c[0x0][0x188] ;  /* 0x0000620011007a20 */ /* 0x010fe40000400000 */
[----:B------:R-:W-:-:S03]  /*45650*/  FMUL R6, R23, c[0x0][0x188] ;  /* 0x0000620017067a20 */ /* 0x000fc60000400000 */
[----:B------:R-:W-:Y:S01]  /*45660*/  FMNMX R0, R0, R12, !PT ;  /* 0x0000000c00007209 */ /* 0x000fe20007800000 */
[----:B------:R-:W-:Y:S01]  /*45670*/  FMNMX R12, R8, R9, !PT ;  /* 0x00000009080c7209 */ /* 0x000fe20007800000 */
[----:B------:R-:W-:Y:S02]  /*45680*/  FMNMX R26, R6, R7, !PT ;  /* 0x00000007061a7209 */ /* 0x000fe40007800000 */
[----:B------:R-:W-:Y:S02]  /*45690*/  FMNMX R3, R3, R24, !PT ;  /* 0x0000001803037209 */ /* 0x000fe40007800000 */
[----:B------:R-:W0:Y:S04]  /*456a0*/  SHFL.BFLY PT, R24, R11, 0x2, 0x1f ;  /* 0x0c401f000b187f89 */ /* 0x000e2800000e0000 */
[----:B------:R-:W-:Y:S02]  /*456b0*/  STL [R1+0x78], R12 ;  /* 0x0000780c01007387 */ /* 0x000fe40000100800 */
[----:B------:R-:W1:Y:S02]  /*456c0*/  SHFL.BFLY PT, R12, R12, 0x2, 0x1f ;  /* 0x0c401f000c0c7f89 */ /* 0x000e6400000e0000 */
[----:B------:R-:W-:Y:S02]  /*456d0*/  STL [R1+0x80], R26 ;  /* 0x0000801a01007387 */ /* 0x000fe40000100800 */
[----:B------:R-:W-:Y:S01]  /*456e0*/  SHFL.BFLY PT, R26, R26, 0x2, 0x1f ;  /* 0x0c401f001a1a7f89 */ /* 0x000fe200000e0000 */
[----:B------:R-:W-:-:S03]  /*456f0*/  FMUL R5, R19, c[0x0][0x188] ;  /* 0x0000620013057a20 */ /* 0x000fc60000400000 */
[----:B------:R-:W2:Y:S02]  /*45700*/  SHFL.BFLY PT, R9, R29, 0x2, 0x1f ;  /* 0x0c401f001d097f89 */ /* 0x000ea400000e0000 */
[----:B------:R-:W-:Y:S02]  /*45710*/  FMNMX R5, R5, R10, !PT ;  /* 0x0000000a05057209 */ /* 0x000fe40007800000 */
[----:B------:R-:W3:Y:S04]  /*45720*/  SHFL.BFLY PT, R10, R28, 0x2, 0x1f ;  /* 0x0c401f001c0a7f89 */ /* 0x000ee800000e0000 */
[----:B------:R-:W-:Y:S04]  /*45730*/  SHFL.BFLY PT, R6, R3, 0x2, 0x1f ;  /* 0x0c401f0003067f89 */ /* 0x000fe800000e0000 */
[----:B------:R-:W4:Y:S01]  /*45740*/  SHFL.BFLY PT, R7, R0, 0x2, 0x1f ;  /* 0x0c401f0000077f89 */ /* 0x000f2200000e0000 */
[----:B0-----:R-:W-:-:S03]  /*45750*/  FMNMX R11, R11, R24, !PT ;  /* 0x000000180b0b7209 */ /* 0x001fc60007800000 */
[----:B-1----:R0:W-:Y:S01]  /*45760*/  STL [R1+0x94], R12 ;  /* 0x0000940c01007387 */ /* 0x0021e20000100800 */
[----:B--2---:R-:W-:-:S03]  /*45770*/  FMNMX R29, R29, R9, !PT ;  /* 0x000000091d1d7209 */ /* 0x004fc60007800000 */
[----:B0-----:R-:W2:Y:S01]  /*45780*/  LDL.LU R12, [R1+0x3058] ;  /* 0x00305800010c7983 */ /* 0x001ea20000300800 */
[----:B------:R0:W-:Y:S03]  /*45790*/  STL [R1+0x98], R26 ;  /* 0x0000981a01007387 */ /* 0x0001e60000100800 */
[----:B0-----:R-:W2:Y:S01]  /*457a0*/  LDL.LU R26, [R1+0x3054] ;  /* 0x00305400011a7983 */ /* 0x001ea20000300800 */
[----:B------:R-:W2:Y:S02]  /*457b0*/  LDL.LU R24, [R1+0x3050] ;  /* 0x0030500001187983 */ /* 0x000ea40000300800 */
[----:B------:R0:W-:Y:S02]  /*457c0*/  STL [R1+0x7c], R11 ;  /* 0x00007c0b01007387 */ /* 0x0001e40000100800 */
[----:B0-----:R-:W2:Y:S01]  /*457d0*/  LDL.LU R11, [R1+0x304c] ;  /* 0x00304c00010b7983 */ /* 0x001ea20000300800 */
[----:B------:R-:W2:Y:S02]  /*457e0*/  LDL.LU R9, [R1+0x3048] ;  /* 0x0030480001097983 */ /* 0x000ea40000300800 */
[----:B------:R3:W-:Y:S02]  /*457f0*/  STL [R1+0x74], R29 ;  /* 0x0000741d01007387 */ /* 0x0007e40000100800 */
[----:B---3--:R-:W-:-:S02]  /*45800*/  FMNMX R29, R28, R10, !PT ;  /* 0x0000000a1c1d7209 */ /* 0x008fc40007800000 */
[----:B------:R-:W3:Y:S01]  /*45810*/  LDL.LU R10, [R1+0x3044] ;  /* 0x00304400010a7983 */ /* 0x000ee20000300800 */
[----:B------:R-:W3:Y:S02]  /*45820*/  LDL.LU R28, [R1+0x78] ;  /* 0x00007800011c7983 */ /* 0x000ee40000300800 */
[----:B------:R0:W-:Y:S01]  /*45830*/  STL [R1+0x6c], R29 ;  /* 0x00006c1d01007387 */ /* 0x0001e20000100800 */
[----:B----4-:R-:W-:Y:S02]  /*45840*/  FMNMX R0, R0, R7, !PT ;  /* 0x0000000700007209 */ /* 0x010fe40007800000 */
[----:B0-----:R-:W-:Y:S02]  /*45850*/  FMNMX R29, R3, R6, !PT ;  /* 0x00000006031d7209 */ /* 0x001fe40007800000 */
[----:B------:R-:W4:Y:S01]  /*45860*/  LDL.LU R6, [R1+0x3040] ;  /* 0x0030400001067983 */ /* 0x000f220000300800 */
[----:B------:R-:W3:Y:S02]  /*45870*/  LDL.LU R3, [R1+0x80] ;  /* 0x0000800001037983 */ /* 0x000ee40000300800 */
[----:B------:R-:W-:Y:S02]  /*45880*/  STL [R1+0x64], R29 ;  /* 0x0000641d01007387 */ /* 0x000fe40000100800 */
[----:B------:R-:W3:Y:S01]  /*45890*/  LDL.LU R7, [R1+0x303c] ;  /* 0x00303c0001077983 */ /* 0x000ee20000300800 */
[----:B------:R-:W0:Y:S02]  /*458a0*/  SHFL.BFLY PT, R8, R5, 0x2, 0x1f ;  /* 0x0c401f0005087f89 */ /* 0x000e2400000e0000 */
[----:B0-----:R-:W-:-:S02]  /*458b0*/  FMNMX R29, R5, R8, !PT ;  /* 0x00000008051d7209 */ /* 0x001fc40007800000 */
[----:B------:R-:W3:Y:S01]  /*458c0*/  LDL.LU R8, [R1+0x3038] ;  /* 0x0030380001087983 */ /* 0x000ee20000300800 */
[----:B------:R-:W3:Y:S03]  /*458d0*/  LDL.LU R5, [R1+0x3034] ;  /* 0x0030340001057983 */ /* 0x000ee60000300800 */
[----:B--2---:R0:W-:Y:S04]  /*458e0*/  STL [R1+0x3030], R12 ;  /* 0x0030300c01007387 */ /* 0x0041e80000100800 */
[----:B0-----:R-:W2:Y:S01]  /*458f0*/  LDL.LU R12, [R1+0x98] ;  /* 0x00009800010c7983 */ /* 0x001ea20000300800 */
[----:B------:R0:W-:Y:S03]  /*45900*/  STL [R1+0x302c], R13 ;  /* 0x00302c0d01007387 */ /* 0x0001e60000100800 */
[----:B0-----:R-:W2:Y:S01]  /*45910*/  LDL.LU R13, [R1+0x94] ;  /* 0x00009400010d7983 */ /* 0x001ea20000300800 */
[----:B------:R-:W-:Y:S02]  /*45920*/  STL [R1+0x3028], R20 ;  /* 0x0030281401007387 */ /* 0x000fe40000100800 */
[----:B------:R-:W-:Y:S01]  /*45930*/  STL [R1+0x3024], R21 ;  /* 0x0030241501007387 */ /* 0x000fe20000100800 */
[----:B----4-:R-:W-:Y:S01]  /*45940*/  STL [R1+0x3020], R6 ;  /* 0x0030200601007387 */ /* 0x010fe20000100800 */
[----:B---3--:R-:W-:Y:S03]  /*45950*/  STL [R1+0x301c], R7 ;  /* 0x00301c0701007387 */ /* 0x008fe60000100800 */
[----:B------:R0:W-:Y:S04]  /*45960*/  STL [R1+0x3018], R10 ;  /* 0x0030180a01007387 */ /* 0x0001e80000100800 */
[----:B0-----:R-:W3:Y:S01]  /*45970*/  LDL.LU R10, [R1+0x7c] ;  /* 0x00007c00010a7983 */ /* 0x001ee20000300800 */
[----:B------:R-:W-:Y:S02]  /*45980*/  STL [R1+0x3014], R11 ;  /* 0x0030140b01007387 */ /* 0x000fe40000100800 */
[----:B------:R0:W-:Y:S02]  /*45990*/  STL [R1+0x3010], R14 ;  /* 0x0030100e01007387 */ /* 0x0001e40000100800 */
[----:B0-----:R-:W4:Y:S01]  /*459a0*/  LDL.LU R14, [R1+0x74] ;  /* 0x00007400010e7983 */ /* 0x001f220000300800 */
[----:B------:R0:W-:Y:S03]  /*459b0*/  STL [R1+0x300c], R15 ;  /* 0x00300c0f01007387 */ /* 0x0001e60000100800 */
[----:B0-----:R-:W4:Y:S01]  /*459c0*/  LDL.LU R15, [R1+0x64] ;  /* 0x00006400010f7983 */ /* 0x001f220000300800 */
[----:B------:R-:W-:Y:S02]  /*459d0*/  STL [R1+0x3008], R22 ;  /* 0x0030081601007387 */ /* 0x000fe40000100800 */
[----:B------:R0:W-:Y:S02]  /*459e0*/  STL [R1+0x3004], R23 ;  /* 0x0030041701007387 */ /* 0x0001e40000100800 */
[----:B0-----:R-:W4:Y:S01]  /*459f0*/  LDL.LU R23, [R1+0x6c] ;  /* 0x00006c0001177983 */ /* 0x001f220000300800 */
[----:B------:R-:W0:Y:S02]  /*45a00*/  SHFL.BFLY PT, R20, R0, 0x1, 0x1f ;  /* 0x0c201f0000147f89 */ /* 0x000e2400000e0000 */
[----:B------:R-:W1:Y:S01]  /*45a10*/  SHFL.BFLY PT, R21, R29, 0x1, 0x1f ;  /* 0x0c201f001d157f89 */ /* 0x000e6200000e0000 */
[----:B0-----:R-:W-:-:S02]  /*45a20*/  FMNMX R0, R0, R20, !PT ;  /* 0x0000001400007209 */ /* 0x001fc40007800000 */
[----:B-1----:R-:W-:Y:S02]  /*45a30*/  FMNMX R29, R29, R21, !PT ;  /* 0x000000151d1d7209 */ /* 0x002fe40007800000 */
[----:B--2---:R-:W-:Y:S02]  /*45a40*/  FMNMX R3, R3, R12, !PT ;  /* 0x0000000c03037209 */ /* 0x004fe40007800000 */
[----:B------:R-:W-:Y:S01]  /*45a50*/  FMNMX R28, R28, R13, !PT ;  /* 0x0000000d1c1c7209 */ /* 0x000fe20007800000 */
[----:B---3--:R-:W0:Y:S04]  /*45a60*/  SHFL.BFLY PT, R11, R10, 0x1, 0x1f ;  /* 0x0c201f000a0b7f89 */ /* 0x008e2800000e0000 */
[----:B------:R-:W-:Y:S04]  /*45a70*/  SHFL.BFLY PT, R6, R28, 0x1, 0x1f ;  /* 0x0c201f001c067f89 */ /* 0x000fe800000e0000 */
[----:B----4-:R-:W1:Y:S01]  /*45a80*/  SHFL.BFLY PT, R22, R15, 0x1, 0x1f ;  /* 0x0c201f000f167f89 */ /* 0x010e6200000e0000 */
[----:B0-----:R-:W-:-:S02]  /*45a90*/  FMNMX R10, R10, R11, !PT ;  /* 0x0000000b0a0a7209 */ /* 0x001fc40007800000 */
[----:B------:R-:W0:Y:S01]  /*45aa0*/  S2R R11, SR_TID.X ;  /* 0x00000000000b7919 */ /* 0x000e220000002100 */
[----:B------:R-:W2:Y:S04]  /*45ab0*/  SHFL.BFLY PT, R12, R14, 0x1, 0x1f ;  /* 0x0c201f000e0c7f89 */ /* 0x000ea800000e0000 */
[----:B------:R-:W-:Y:S04]  /*45ac0*/  SHFL.BFLY PT, R7, R3, 0x1, 0x1f ;  /* 0x0c201f0003077f89 */ /* 0x000fe800000e0000 */
[----:B------:R-:W3:Y:S01]  /*45ad0*/  SHFL.BFLY PT, R13, R23, 0x1, 0x1f ;  /* 0x0c201f00170d7f89 */ /* 0x000ee200000e0000 */
[----:B-1----:R-:W-:-:S02]  /*45ae0*/  FMNMX R22, R15, R22, !PT ;  /* 0x000000160f167209 */ /* 0x002fc40007800000 */
[C---:B0-----:R-:W-:Y:S01]  /*45af0*/  LOP3.LUT R15, R11.reuse, 0x7f, RZ, 0xc0, !PT ;  /* 0x0000007f0b0f7812 */ /* 0x041fe200078ec0ff */
[----:B------:R-:W-:-:S03]  /*45b00*/  LOP3.LUT R11, R11, 0x1c, RZ, 0xc0, !PT ;  /* 0x0000001c0b0b7812 */ /* 0x000fc600078ec0ff */
[----:B------:R-:W-:Y:S02]  /*45b10*/  SHF.R.U32.HI R15, RZ, 0x3, R15 ;  /* 0x00000003ff0f7819 */ /* 0x000fe4000001160f */
[----:B------:R-:W-:Y:S02]  /*45b20*/  SHF.L.U32 R11, R11, 0x2, RZ ;  /* 0x000000020b0b7819 */ /* 0x000fe400000006ff */
[----:B------:R-:W-:Y:S02]  /*45b30*/  LOP3.LUT R15, R15, 0xc, RZ, 0xc0, !PT ;  /* 0x0000000c0f0f7812 */ /* 0x000fe400078ec0ff */
[----:B--2---:R-:W-:Y:S02]  /*45b40*/  FMNMX R14, R14, R12, !PT ;  /* 0x0000000c0e0e7209 */ /* 0x004fe40007800000 */
[----:B---3--:R-:W-:Y:S02]  /*45b50*/  FMNMX R23, R23, R13, !PT ;  /* 0x0000000d17177209 */ /* 0x008fe40007800000 */
[----:B------:R-:W-:-:S02]  /*45b60*/  FMNMX R28, R28, R6, !PT ;  /* 0x000000061c1c7209 */ /* 0x000fc40007800000 */
[----:B------:R-:W-:Y:S02]  /*45b70*/  IADD3 R11, R11, R15, RZ ;  /* 0x0000000f0b0b7210 */ /* 0x000fe40007ffe0ff */
[----:B------:R-:W-:Y:S01]  /*45b80*/  FMNMX R3, R3, R7, !PT ;  /* 0x0000000703037209 */ /* 0x000fe20007800000 */
[----:B------:R-:W2:Y:S04]  /*45b90*/  LDL.LU R12, [R1+0x3030] ;  /* 0x00303000010c7983 */ /* 0x000ea80000300800 */
[----:B------:R-:W-:Y:S01]  /*45ba0*/  @!P0 STS [R11], R10 ;  /* 0x0000000a0b008388 */ /* 0x000fe20000000800 */
[----:B------:R-:W-:Y:S02]  /*45bb0*/  @!P0 STS [R11+0x80], R14 ;  /* 0x0000800e0b008388 */ /* 0x000fe40000000800 */
[----:B------:R-:W-:Y:S02]  /*45bc0*/  @!P0 STS [R11+0x100], R23 ;  /* 0x000100170b008388 */ /* 0x000fe40000000800 */
[----:B------:R-:W-:Y:S01]  /*45bd0*/  @!P0 STS [R11+0x180], R22 ;  /* 0x000180160b008388 */ /* 0x000fe20000000800 */
[----:B------:R0:W-:Y:S01]  /*45be0*/  @!P0 STS [R11+0x200], R0 ;  /* 0x000200000b008388 */ /* 0x0001e20000000800 */
[----:B------:R-:W-:Y:S02]  /*45bf0*/  @!P0 STS [R11+0x280], R29 ;  /* 0x0002801d0b008388 */ /* 0x000fe40000000800 */
[----:B------:R-:W-:Y:S02]  /*45c00*/  @!P0 STS [R11+0x300], R28 ;  /* 0x0003001c0b008388 */ /* 0x000fe40000000800 */
[----:B------:R1:W-:Y:S01]  /*45c10*/  @!P0 STS [R11+0x380], R3 ;  /* 0x000380030b008388 */ /* 0x0003e20000000800 */
[----:B------:R-:W3:Y:S04]  /*45c20*/  LDL.LU R13, [R1+0x302c] ;  /* 0x00302c00010d7983 */ /* 0x000ee80000300800 */
[----:B------:R-:W-:Y:S06]  /*45c30*/  BAR.SYNC.DEFER_BLOCKING 0x0 ;  /* 0x0000000000007b1d */ /* 0x000fec0000010000 */
[----:B------:R-:W4:Y:S02]  /*45c40*/  LDL.LU R20, [R1+0x3028] ;  /* 0x0030280001147983 */ /* 0x000f240000300800 */
[----:B------:R-:W2:Y:S02]  /*45c50*/  LDL.LU R21, [R1+0x3024] ;  /* 0x0030240001157983 */ /* 0x000ea40000300800 */
[----:B------:R-:W2:Y:S01]  /*45c60*/  LDL.LU R6, [R1+0x3020] ;  /* 0x0030200001067983 */ /* 0x000ea20000300800 */
[----:B------:R-:W2:Y:S04]  /*45c70*/  LDL.LU R7, [R1+0x301c] ;  /* 0x00301c0001077983 */ /* 0x000ea80000300800 */
[----:B0-----:R-:W0:Y:S01]  /*45c80*/  S2R R0, SR_TID.X ;  /* 0x0000000000007919 */ /* 0x001e220000002100 */
[----:B------:R-:W2:Y:S02]  /*45c90*/  LDL.LU R10, [R1+0x3018] ;  /* 0x00301800010a7983 */ /* 0x000ea40000300800 */
[----:B------:R-:W2:Y:S02]  /*45ca0*/  LDL.LU R14, [R1+0xd4] ;  /* 0x0000d400010e7983 */ /* 0x000ea40000300800 */
[----:B-1----:R-:W2:Y:S01]  /*45cb0*/  LDL R11, [R1+0xe94] ;  /* 0x000e9400010b7983 */ /* 0x002ea20000100800 */
[----:B------:R-:W3:Y:S01]  /*45cc0*/  LDL.LU R23, [R1+0xb4] ;  /* 0x0000b40001177983 */ /* 0x000ee20000300800 */
[----:B0-----:R-:W-:-:S05]  /*45cd0*/  LOP3.LUT R15, R0, 0x7f, RZ, 0xc0, !PT ;  /* 0x0000007f000f7812 */ /* 0x001fca00078ec0ff */
[----:B------:R-:W0:Y:S04]  /*45ce0*/  LDS R28, [R15.X4] ;  /* 0x000000000f1c7984 */ /* 0x000e280000004800 */
[----:B------:R-:W-:Y:S04]  /*45cf0*/  LDS R3, [R15.X4+0x200] ;  /* 0x000200000f037984 */ /* 0x000fe80000004800 */
[----:B0-----:R-:W0:Y:S02]  /*45d00*/  SHFL.BFLY PT, R29, R28, 0x2, 0x1f ;  /* 0x0c401f001c1d7f89 */ /* 0x001e2400000e0000 */
[----:B0-----:R-:W-:-:S05]  /*45d10*/  FMNMX R28, R28, R29, !PT ;  /* 0x0000001d1c1c7209 */ /* 0x001fca0007800000 */
[----:B------:R-:W0:Y:S02]  /*45d20*/  SHFL.BFLY PT, R29, R28, 0x1, 0x1f ;  /* 0x0c201f001c1d7f89 */ /* 0x000e2400000e0000 */
[----:B0-----:R-:W-:Y:S02]  /*45d30*/  FMNMX R28, R28, R29, !PT ;  /* 0x0000001d1c1c7209 */ /* 0x001fe40007800000 */
[----:B------:R-:W3:Y:S04]  /*45d40*/  LDL.LU R29, [R1+0xd0] ;  /* 0x0000d000011d7983 */ /* 0x000ee80000300800 */
[----:B------:R-:W0:Y:S02]  /*45d50*/  SHFL.BFLY PT, R22, R3, 0x2, 0x1f ;  /* 0x0c401f0003167f89 */ /* 0x000e2400000e0000 */
[----:B0-----:R-:W-:-:S05]  /*45d60*/  FMNMX R3, R3, R22, !PT ;  /* 0x0000001603037209 */ /* 0x001fca0007800000 */
[----:B------:R-:W0:Y:S04]  /*45d70*/  SHFL.BFLY PT, R22, R3, 0x1, 0x1f ;  /* 0x0c201f0003167f89 */ /* 0x000e2800000e0000 */
[----:B------:R-:W-:Y:S01]  /*45d80*/  @!P0 STS [R15.X4], R28 ;  /* 0x0000001c0f008388 */ /* 0x000fe20000004800 */
[----:B0-----:R-:W-:Y:S02]  /*45d90*/  FMNMX R3, R3, R22, !PT ;  /* 0x0000001603037209 */ /* 0x001fe40007800000 */
[----:B------:R-:W-:Y:S01]  /*45da0*/  LOP3.LUT R0, R0, 0x1c, RZ, 0xc0, !PT ;  /* 0x0000001c00007812 */ /* 0x000fe200078ec0ff */
[----:B------:R-:W4:Y:S04]  /*45db0*/  LDL.LU R22, [R1+0xa4] ;  /* 0x0000a40001167983 */ /* 0x000f280000300800 */
[----:B------:R0:W-:Y:S01]  /*45dc0*/  @!P0 STS [R15.X4+0x200], R3 ;  /* 0x000200030f008388 */ /* 0x0001e20000004800 */
[----:B------:R-:W-:Y:S06]  /*45dd0*/  BAR.SYNC.DEFER_BLOCKING 0x0 ;  /* 0x0000000000007b1d */ /* 0x000fec0000010000 */
[----:B0-----:R-:W4:Y:S04]  /*45de0*/  LDL.LU R15, [R1+0xdc] ;  /* 0x0000dc00010f7983 */ /* 0x001f280000300800 */
[----:B------:R-:W2:Y:S04]  /*45df0*/  LDS R3, [R0.X4] ;  /* 0x0000000000037984 */ /* 0x000ea80000004800 */
[----:B------:R-:W0:Y:S01]  /*45e00*/  LDS R28, [R0.X4+0x80] ;  /* 0x00008000001c7984 */ /* 0x000e220000004800 */
[----:B--2---:R-:W-:-:S05]  /*45e10*/  FMNMX R11, R3, R11, !PT ;  /* 0x0000000b030b7209 */ /* 0x004fca0007800000 */
[----:B------:R-:W-:Y:S01]  /*45e20*/  STL [R1+0x87c], R11 ;  /* 0x00087c0b01007387 */ /* 0x000fe20000100800 */
[----:B---3--:R-:W-:-:S04]  /*45e30*/  FFMA R3, R29, c[0x0][0x188], -R11 ;  /* 0x000062001d037a23 */ /* 0x008fc8000000080b */
[----:B------:R-:W-:-:S06]  /*45e40*/  FMUL R29, R3, 1.4426950216293334961 ;  /* 0x3fb8aa3b031d7820 */ /* 0x000fcc0000400000 */
[----:B------:R-:W1:Y:S01]  /*45e50*/  MUFU.EX2 R29, R29 ;  /* 0x0000001d001d7308 */ /* 0x000e620000000800 */
[--C-:B------:R-:W-:Y:S02]  /*45e60*/  FFMA R3, R14, c[0x0][0x188], -R11.reuse ;  /* 0x000062000e037a23 */ /* 0x100fe4000000080b */
[----:B------:R-:W0:Y:S04]  /*45e70*/  LDL R14, [R1+0xe98] ;  /* 0x000e9800010e7983 */ /* 0x000e280000100800 */
[----:B-1----:R1:W-:Y:S02]  /*45e80*/  STL [R1+0xf0], R29 ;  /* 0x0000f01d01007387 */ /* 0x0023e40000100800 */
[----:B-1----:R-:W-:Y:S02]  /*45e90*/  FMUL R29, R3, 1.4426950216293334961 ;  /* 0x3fb8aa3b031d7820 */ /* 0x002fe40000400000 */
[----:B------:R-:W2:Y:S04]  /*45ea0*/  LDL.LU R3, [R1+0xc0] ;  /* 0x0000c00001037983 */ /* 0x000ea80000300800 */
[----:B------:R-:W1:Y:S02]  /*45eb0*/  MUFU.EX2 R29, R29 ;  /* 0x0000001d001d7308 */ /* 0x000e640000000800 */
[----:B-1----:R1:W-:Y:S01]  /*45ec0*/  STL [R1+0xec], R29 ;  /* 0x0000ec1d01007387 */ /* 0x0023e20000100800 */
[----:B--2---:R-:W-:-:S04]  /*45ed0*/  FFMA R3, R3, c[0x0][0x188], -R11 ;  /* 0x0000620003037a23 */ /* 0x004fc8000000080b */
        /* <DEDUP_REMOVED lines=10> */
[----:B-1----:R-:W-:-:S06]  /*45f80*/  FMUL R29, R3, 1.4426950216293334961 ;  /* 0x3fb8aa3b031d7820 */ /* 0x002fcc0000400000 */
[----:B------:R-:W1:Y:S01]  /*45f90*/  MUFU.EX2 R29, R29 ;  /* 0x0000001d001d7308 */ /* 0x000e620000000800 */
[--C-:B------:R-:W-:Y:S02]  /*45fa0*/  FFMA R3, R23, c[0x0][0x188], -R11.reuse ;  /* 0x0000620017037a23 */ /* 0x100fe4000000080b */
[----:B------:R-:W2:Y:S04]  /*45fb0*/  LDL.LU R23, [R1+0xac] ;  /* 0x0000ac0001177983 */ /* 0x000ea80000300800 */
[----:B-1----:R1:W-:Y:S02]  /*45fc0*/  STL [R1+0xe0], R29 ;  /* 0x0000e01d01007387 */ /* 0x0023e40000100800 */
[----:B-1----:R-:W-:Y:S02]  /*45fd0*/  FMUL R29, R3, 1.4426950216293334961 ;  /* 0x3fb8aa3b031d7820 */ /* 0x002fe40000400000 */
[----:B------:R-:W3:Y:S04]  /*45fe0*/  LDL.LU R3, [R1+0xa0] ;  /* 0x0000a00001037983 */ /* 0x000ee80000300800 */
[----:B------:R-:W1:Y:S01]  /*45ff0*/  MUFU.EX2 R29, R29 ;  /* 0x0000001d001d7308 */ /* 0x000e620000000800 */
[----:B0-----:R-:W-:Y:S01]  /*46000*/  FMNMX R14, R28, R14, !PT ;  /* 0x0000000e1c0e7209 */ /* 0x001fe20007800000 */
[----:B-1----:R0:W-:Y:S01]  /*46010*/  STL [R1+0xd4], R29 ;  /* 0x0000d41d01007387 */ /* 0x0021e20000100800 */
[----:B---3--:R-:W-:-:S04]  /*46020*/  FFMA R3, R3, c[0x0][0x188], -R11 ;  /* 0x0000620003037a23 */ /* 0x008fc8000000080b */
[----:B0-----:R-:W-:-:S04]  /*46030*/  FMUL R29, R3, 1.4426950216293334961 ;  /* 0x3fb8aa3b031d7820 */ /* 0x001fc80000400000 */
[----:B------:R0:W1:Y:S01]  /*46040*/  MUFU.EX2 R28, R29 ;  /* 0x0000001d001c7308 */ /* 0x0000620000000800 */
[----:B----4-:R-:W-:Y:S02]  /*46050*/  FFMA R3, R22, c[0x0][0x188], -R11 ;  /* 0x0000620016037a23 */ /* 0x010fe4000000080b */
[----:B------:R-:W3:Y:S01]  /*46060*/  LDL.LU R11, [R1+0x3014] ;  /* 0x00301400010b7983 */ /* 0x000ee20000300800 */
[----:B------:R-:W4:Y:S02]  /*46070*/  LDL.LU R22, [R1+0x54] ;  /* 0x0000540001167983 */ /* 0x000f240000300800 */
[----:B------:R-:W-:Y:S02]  /*46080*/  STL [R1+0x878], R14 ;  /* 0x0008780e01007387 */ /* 0x000fe40000100800 */
[----:B0-----:R-:W-:Y:S01]  /*46090*/  FMUL R29, R3, 1.4426950216293334961 ;  /* 0x3fb8aa3b031d7820 */ /* 0x001fe20000400000 */
[----:B-1----:R-:W-:Y:S01]  /*460a0*/  STL [R1+0xd0], R28 ;  /* 0x0000d01c01007387 */ /* 0x002fe20000100800 */
[----:B------:R-:W2:Y:S04]  /*460b0*/  LDL.LU R3, [R1+0xd8] ;  /* 0x0000d80001037983 */ /* 0x000ea80000300800 */
[----:B------:R-:W0:Y:S01]  /*460c0*/  MUFU.EX2 R29, R29 ;  /* 0x0000001d001d7308 */ /* 0x000e220000000800 */
[----:B------:R-:W1:Y:S01]  /*460d0*/  LDS R28, [R0.X4+0x100] ;  /* 0x00010000001c7984 */ /* 0x000e620000004800 */
[----:B0-----:R0:W-:Y:S03]  /*460e0*/  STL [R1+0xc4], R29 ;  /* 0x0000c41d01007387 */ /* 0x0011e60000100800 */
[----:B--2---:R-:W-:-:S04]  /*460f0*/  FFMA R3, R3, c[0x0][0x188], -R14 ;  /* 0x0000620003037a23 */ /* 0x004fc8000000080e */
[----:B0-----:R-:W-:-:S06]  /*46100*/  FMUL R29, R3, 1.4426950216293334961 ;  /* 0x3fb8aa3b031d7820 */ /* 0x001fcc0000400000 */
[----:B------:R-:W0:Y:S01]  /*46110*/  MUFU.EX2 R29, R29 ;  /* 0x0000001d001d7308 */ /* 0x000e220000000800 */
[--C-:B------:R-:W-:Y:S02]  /*46120*/  FFMA R3, R15, c[0x0][0x188], -R14.reuse ;  /* 0x000062000f037a23 */ /* 0x100fe4000000080e */
[----:B------:R-:W1:Y:S04]  /*46130*/  LDL R15, [R1+0xe9c] ;  /* 0x000e9c00010f7983 */ /* 0x000e680000100800 */
[----:B0-----:R0:W-:Y:S02]  /*46140*/  STL [R1+0xc0], R29 ;  /* 0x0000c01d01007387 */ /* 0x0011e40000100800 */
[----:B0-----:R-:W-:Y:S02]  /*46150*/  FMUL R29, R3, 1.4426950216293334961 ;  /* 0x3fb8aa3b031d7820 */ /* 0x001fe40000400000 */
[----:B------:R-:W2:Y:S04]  /*46160*/  LDL.LU R3, [R1+0xc8] ;  /* 0x0000c80001037983 */ /* 0x000ea80000300800 */
[----:B------:R-:W0:Y:S02]  /*46170*/  MUFU.EX2 R29, R29 ;  /* 0x0000001d001d7308 */ /* 0x000e240000000800 */
[----:B0-----:R0:W-:Y:S01]  /*46180*/  STL [R1+0xb4], R29 ;  /* 0x0000b41d01007387 */ /* 0x0011e20000100800 */
[----:B--2---:R-:W-:-:S04]  /*46190*/  FFMA R3, R3, c[0x0][0x188], -R14 ;  /* 0x0000620003037a23 */ /* 0x004fc8000000080e */
        /* <DEDUP_REMOVED lines=19> */
[----:B-1----:R-:W-:Y:S02]  /*462d0*/  FMNMX R15, R28, R15, !PT ;  /* 0x0000000f1c0f7209 */ /* 0x002fe40007800000 */
[----:B------:R-:W1:Y:S04]  /*462e0*/  LDS R28, [R0.X4+0x180] ;  /* 0x00018000001c7984 */ /* 0x000e680000004800 */
[----:B--2---:R-:W-:-:S04]  /*462f0*/  FFMA R3, R3, c[0x0][0x188], -R14 ;  /* 0x0000620003037a23 */ /* 0x004fc8000000080e */
[----:B0-----:R-:W-:-:S06]  /*46300*/  FMUL R29, R3, 1.4426950216293334961 ;  /* 0x3fb8aa3b031d7820 */ /* 0x001fcc0000400000 */
[----:B------:R-:W0:Y:S01]  /*46310*/  MUFU.EX2 R29, R29 ;  /* 0x0000001d001d7308 */ /* 0x000e220000000800 */
[----:B------:R-:W-:Y:S02]  /*46320*/  FFMA R3, R23, c[0x0][0x188], -R14 ;  /* 0x0000620017037a23 */ /* 0x000fe4000000080e */
[----:B------:R-:W2:Y:S01]  /*46330*/  LDL.LU R14, [R1+0x3010] ;  /* 0x00301000010e7983 */ /* 0x000ea20000300800 */
[----:B------:R-:W2:Y:S03]  /*46340*/  LDL.LU R23, [R1+0x5c] ;  /* 0x00005c0001177983 */ /* 0x000ea60000300800 */
[----:B0-----:R0:W-:Y:S01]  /*46350*/  STL [R1+0x98], R29 ;  /* 0x0000981d01007387 */ /* 0x0011e20000100800 */
[----:B------:R-:W-:Y:S02]  /*46360*/  STL [R1+0x874], R15 ;  /* 0x0008740f01007387 */ /* 0x000fe40000100800 */
[----:B0-----:R-:W-:-:S02]  /*46370*/  FMUL R29, R3, 1.4426950216293334961 ;  /* 0x3fb8aa3b031d7820 */ /* 0x001fc40000400000 */
[----:B------:R-:W2:Y:S04]  /*46380*/  LDL.LU R3, [R1+0x50] ;  /* 0x0000500001037983 */ /* 0x000ea80000300800 */
[----:B------:R-:W0:Y:S02]  /*46390*/  MUFU.EX2 R29, R29 ;  /* 0x0000001d001d7308 */ /* 0x000e240000000800 */
[----:B0-----:R0:W-:Y:S01]  /*463a0*/  STL [R1+0x94], R29 ;  /* 0x0000941d01007387 */ /* 0x0011e20000100800 */
[----:B--2---:R-:W-:-:S04]  /*463b0*/  FFMA R3, R3, c[0x0][0x188], -R15 ;  /* 0x0000620003037a23 */ /* 0x004fc8000000080f */
[----:B0-----:R-:W-:-:S06]  /*463c0*/  FMUL R29, R3, 1.4426950216293334961 ;  /* 0x3fb8aa3b031d7820 */ /* 0x001fcc0000400000 */
[----:B------:R-:W0:Y:S01]  /*463d0*/  MUFU.EX2 R29, R29 ;  /* 0x0000001d001d7308 */ /* 0x000e220000000800 */
[--C-:B----4-:R-:W-:Y:S02]  /*463e0*/  FFMA R3, R22, c[0x0][0x188], -R15.reuse ;  /* 0x0000620016037a23 */ /* 0x110fe4000000080f */
        /* <DEDUP_REMOVED lines=29> */
[----:B------:R-:W0:Y:S01]  /*465c0*/  MUFU.EX2 R29, R29 ;  /* 0x0000001d001d7308 */ /* 0x000e220000000800 */
[----:B-1----:R-:W-:Y:S02]  /*465d0*/  FMNMX R22, R28, R22, !PT ;  /* 0x000000161c167209 */ /* 0x002fe40007800000 */
[----:B------:R-:W1:Y:S01]  /*465e0*/  LDS R28, [R0.X4+0x200] ;  /* 0x00020000001c7984 */ /* 0x000e620000004800 */
[----:B--2---:R-:W-:-:S03]  /*465f0*/  FFMA R3, R3, c[0x0][0x188], -R15 ;  /* 0x0000620003037a23 */ /* 0x004fc6000000080f */
[----:B------:R-:W2:Y:S01]  /*46600*/  LDL.LU R15, [R1+0x300c] ;  /* 0x00300c00010f7983 */ /* 0x000ea20000300800 */
[----:B------:R-:W-:Y:S02]  /*46610*/  STL [R1+0x870], R22 ;  /* 0x0008701601007387 */ /* 0x000fe40000100800 */
[----:B0-----:R0:W-:Y:S02]  /*46620*/  STL [R1+0x78], R29 ;  /* 0x0000781d01007387 */ /* 0x0011e40000100800 */
[----:B0-----:R-:W-:Y:S02]  /*46630*/  FMUL R29, R3, 1.4426950216293334961 ;  /* 0x3fb8aa3b031d7820 */ /* 0x001fe40000400000 */
[----:B------:R-:W4:Y:S04]  /*46640*/  LDL.LU R3, [R1+0x58] ;  /* 0x0000580001037983 */ /* 0x000f280000300800 */
[----:B------:R-:W0:Y:S02]  /*46650*/  MUFU.EX2 R29, R29 ;  /* 0x0000001d001d7308 */ /* 0x000e240000000800 */
[----:B0-----:R0:W-:Y:S01]  /*46660*/  STL [R1+0x74], R29 ;  /* 0x0000741d01007387 */ /* 0x0011e20000100800 */
[----:B----4-:R-:W-:-:S04]  /*46670*/  FFMA R3, R3, c[0x0][0x188], -R22 ;  /* 0x0000620003037a23 */ /* 0x010fc80000000816 */
[----:B0-----:R-:W-:-:S06]  /*46680*/  FMUL R29, R3, 1.4426950216293334961 ;  /* 0x3fb8aa3b031d7820 */ /* 0x001fcc0000400000 */
[----:B------:R-:W0:Y:S01]  /*46690*/  MUFU.EX2 R29, R29 ;  /* 0x0000001d001d7308 */ /* 0x000e220000000800 */
[--C-:B------:R-:W-:Y:S02]  /*466a0*/  FFMA R3, R23, c[0x0][0x188], -R22.reuse ;  /* 0x0000620017037a23 */ /* 0x100fe40000000816 */
[----:B------:R-:W1:Y:S04]  /*466b0*/  LDL R23, [R1+0xec0] ;  /* 0x000ec00001177983 */ /* 0x000e680000100800 */
[----:B0-----:R0:W-:Y:S02]  /*466c0*/  STL [R1+0x70], R29 ;  /* 0x0000701d01007387 */ /* 0x0011e40000100800 */
[----:B0-----:R-:W-:Y:S02]  /*466d0*/  FMUL R29, R3, 1.4426950216293334961 ;  /* 0x3fb8aa3b031d7820 */ /* 0x001fe40000400000 */
[----:B------:R-:W4:Y:S04]  /*466e0*/  LDL.LU R3, [R1+0x48] ;  /* 0x0000480001037983 */ /* 0x000f280000300800 */
[----:B------:R-:W0:Y:S02]  /*466f0*/  MUFU.EX2 R29, R29 ;  /* 0x0000001d001d7308 */ /* 0x000e240000000800 */
[----:B0-----:R0:W-:Y:S01]  /*46700*/  STL [R1+0x6c], R29 ;  /* 0x00006c1d01007387 */ /* 0x0011e20000100800 */
[----:B----4-:R-:W-:-:S04]  /*46710*/  FFMA R3, R3, c[0x0][0x188], -R22 ;  /* 0x0000620003037a23 */ /* 0x010fc80000000816 */
        /* <DEDUP_REMOVED lines=22> */
[----:B------:R-:W0:Y:S01]  /*46880*/  MUFU.EX2 R29, R29 ;  /* 0x0000001d001d7308 */ /* 0x000e220000000800 */
[----:B----4-:R-:W-:Y:S02]  /*46890*/  FFMA R3, R3, c[0x0][0x188], -R22 ;  /* 0x0000620003037a23 */ /* 0x010fe40000000816 */
[----:B------:R-:W4:Y:S01]  /*468a0*/  LDL.LU R22, [R1+0x3008] ;  /* 0x0030080001167983 */ /* 0x000f220000300800 */
[----:B0-----:R0:W-:Y:S02]  /*468b0*/  STL [R1+0x58], R29 ;  /* 0x0000581d01007387 */ /* 0x0011e40000100800 */
[----:B0-----:R-:W-:-:S02]  /*468c0*/  FMUL R29, R3, 1.4426950216293334961 ;  /* 0x3fb8aa3b031d7820 */ /* 0x001fc40000400000 */
[----:B------:R-:W2:Y:S04]  /*468d0*/  LDL.LU R3, [R1+0x10] ;  /* 0x0000100001037983 */ /* 0x000ea80000300800 */
[----:B------:R-:W0:Y:S01]  /*468e0*/  MUFU.EX2 R29, R29 ;  /* 0x0000001d001d7308 */ /* 0x000e220000000800 */
[----:B-1----:R-:W-:Y:S02]  /*468f0*/  FMNMX R23, R28, R23, !PT ;  /* 0x000000171c177209 */ /* 0x002fe40007800000 */
[----:B------:R-:W1:Y:S04]  /*46900*/  LDS R28, [R0.X4+0x280] ;  /* 0x00028000001c7984 */ /* 0x000e680000004800 */
[----:B------:R-:W-:Y:S04]  /*46910*/  STL [R1+0x86c], R23 ;  /* 0x00086c1701007387 */ /* 0x000fe80000100800 */
        /* <DEDUP_REMOVED lines=8> */
[----:B------:R-:W2:Y:S04]  /*469a0*/  LDL.LU R3, [R1] ;  /* 0x0000000001037983 */ /* 0x000ea80000300800 */
        /* <DEDUP_REMOVED lines=9> */
[----:B------:R-:W-:Y:S02]  /*46a40*/  FFMA R3, R24, c[0x0][0x188], -R23 ;  /* 0x0000620018037a23 */ /* 0x000fe40000000817 */
[----:B------:R0:W2:Y:S02]  /*46a50*/  MUFU.EX2 R24, R29 ;  /* 0x0000001d00187308 */ /* 0x0000a40000000800 */
[----:B0-----:R-:W3:Y:S04]  /*46a60*/  LDL.LU R29, [R1+0x1c] ;  /* 0x00001c00011d7983 */ /* 0x001ee80000300800 */
[----:B--2---:R0:W-:Y:S02]  /*46a70*/  STL [R1+0x44], R24 ;  /* 0x0000441801007387 */ /* 0x0041e40000100800 */
[----:B0-----:R-:W-:-:S02]  /*46a80*/  FMUL R24, R3, 1.4426950216293334961 ;  /* 0x3fb8aa3b03187820 */ /* 0x001fc40000400000 */
[--C-:B------:R-:W-:Y:S02]  /*46a90*/  FFMA R3, R25, c[0x0][0x188], -R23.reuse ;  /* 0x0000620019037a23 */ /* 0x100fe40000000817 */
[----:B------:R-:W1:Y:S02]  /*46aa0*/  LDL R25, [R1+0xec4] ;  /* 0x000ec40001197983 */ /* 0x000e640000100800 */
[----:B------:R-:W0:Y:S02]  /*46ab0*/  MUFU.EX2 R24, R24 ;  /* 0x0000001800187308 */ /* 0x000e240000000800 */
[----:B0-----:R0:W-:Y:S02]  /*46ac0*/  STL [R1+0x40], R24 ;  /* 0x0000401801007387 */ /* 0x0011e40000100800 */
[----:B0-----:R-:W-:Y:S02]  /*46ad0*/  FMUL R24, R3, 1.4426950216293334961 ;  /* 0x3fb8aa3b03187820 */ /* 0x001fe40000400000 */
[----:B------:R-:W-:-:S02]  /*46ae0*/  FFMA R3, R16, c[0x0][0x188], -R23 ;  /* 0x0000620010037a23 */ /* 0x000fc40000000817 */
[----:B------:R-:W2:Y:S02]  /*46af0*/  LDL.LU R16, [R1+0x18] ;  /* 0x0000180001107983 */ /* 0x000ea40000300800 */
[----:B------:R-:W0:Y:S01]  /*46b00*/  MUFU.EX2 R24, R24 ;  /* 0x0000001800187308 */ /* 0x000e220000000800 */
[----:B------:R-:W-:Y:S02]  /*46b10*/  FMUL R3, R3, 1.4426950216293334961 ;  /* 0x3fb8aa3b03037820 */ /* 0x000fe40000400000 */
[----:B------:R-:W-:Y:S01]  /*46b20*/  FFMA R17, R17, c[0x0][0x188], -R23 ;  /* 0x0000620011117a23 */ /* 0x000fe20000000817 */
[----:B0-----:R0:W-:Y:S03]  /*46b30*/  STL [R1+0x3c], R24 ;  /* 0x00003c1801007387 */ /* 0x0011e60000100800 */
[----:B------:R-:W-:Y:S02]  /*46b40*/  FMUL R17, R17, 1.4426950216293334961 ;  /* 0x3fb8aa3b11117820 */ /* 0x000fe40000400000 */
[----:B------:R-:W4:Y:S01]  /*46b50*/  LDL.LU R23, [R1+0x3004] ;  /* 0x0030040001177983 */ /* 0x000f220000300800 */
[----:B0-----:R0:W1:Y:S02]  /*46b60*/  MUFU.EX2 R24, R3 ;  /* 0x0000000300187308 */ /* 0x0010640000000800 */
[----:B0-----:R-:W0:Y:S01]  /*46b70*/  LDS R3, [R0.X4+0x300] ;  /* 0x0003000000037984 */ /* 0x001e220000004800 */
[----:B-1----:R-:W-:-:S05]  /*46b80*/  FMNMX R25, R28, R25, !PT ;  /* 0x000000191c197209 */ /* 0x002fca0007800000 */
[----:B------:R-:W-:Y:S01]  /*46b90*/  STL [R1+0x868], R25 ;  /* 0x0008681901007387 */ /* 0x000fe20000100800 */
[----:B------:R1:W-:Y:S02]  /*46ba0*/  STL [R1+0x38], R24 ;  /* 0x0000381801007387 */ /* 0x0003e40000100800 */
[----:B-1----:R-:W1:Y:S01]  /*46bb0*/  MUFU.EX2 R24, R17 ;  /* 0x0000001100187308 */ /* 0x002e620000000800 */
[----:B--2---:R-:W-:Y:S01]  /*46bc0*/  FFMA R16, R16, c[0x0][0x188], -R25 ;  /* 0x0000620010107a23 */ /* 0x004fe20000000819 */
[----:B-1----:R1:W-:Y:S03]  /*46bd0*/  STL [R1+0x34], R24 ;  /* 0x0000341801007387 */ /* 0x0023e60000100800 */
[----:B------:R-:W-:-:S04]  /*46be0*/  FMUL R16, R16, 1.4426950216293334961 ;  /* 0x3fb8aa3b10107820 */ /* 0x000fc80000400000 */
[----:B-1----:R-:W1:Y:S01]  /*46bf0*/  MUFU.EX2 R24, R16 ;  /* 0x0000001000187308 */ /* 0x002e620000000800 */
[----:B---3--:R-:W-:-:S04]  /*46c00*/  FFMA R17, R29, c[0x0][0x188], -R25 ;  /* 0x000062001d117a23 */ /* 0x008fc80000000819 */
[----:B------:R-:W-:Y:S01]  /*46c10*/  FMUL R17, R17, 1.4426950216293334961 ;  /* 0x3fb8aa3b11117820 */ /* 0x000fe20000400000 */
[----:B-1----:R1:W-:Y:S01]  /*46c20*/  STL [R1+0x30], R24 ;  /* 0x0000301801007387 */ /* 0x0023e20000100800 */
[--C-:B------:R-:W-:Y:S02]  /*46c30*/  FFMA R16, R4, c[0x0][0x188], -R25.reuse ;  /* 0x0000620004107a23 */ /* 0x100fe40000000819 */
[----:B------:R-:W2:Y:S01]  /*46c40*/  LDL.LU R4, [R1+0x3000] ;  /* 0x0030000001047983 */ /* 0x000ea20000300800 */
[----:B-1----:R1:W3:Y:S01]  /*46c50*/  MUFU.EX2 R24, R17 ;  /* 0x0000001100187308 */ /* 0x0022e20000000800 */
[----:B------:R-:W-:Y:S02]  /*46c60*/  FMUL R16, R16, 1.4426950216293334961 ;  /* 0x3fb8aa3b10107820 */ /* 0x000fe40000400000 */
[--C-:B-1----:R-:W-:Y:S01]  /*46c70*/  FFMA R17, R2, c[0x0][0x188], -R25.reuse ;  /* 0x0000620002117a23 */ /* 0x102fe20000000819 */
[----:B---3--:R1:W-:Y:S01]  /*46c80*/  STL [R1+0x2c], R24 ;  /* 0x00002c1801007387 */ /* 0x0083e20000100800 */
[----:B------:R-:W0:Y:S03]  /*46c90*/  LDL R2, [R1+0xec8] ;  /* 0x000ec80001027983 */ /* 0x000e260000100800 */
[----:B-1----:R-:W1:Y:S01]  /*46ca0*/  MUFU.EX2 R24, R16 ;  /* 0x0000001000187308 */ /* 0x002e620000000800 */
[----:B------:R-:W-:Y:S01]  /*46cb0*/  FMUL R17, R17, 1.4426950216293334961 ;  /* 0x3fb8aa3b11117820 */ /* 0x000fe20000400000 */
[----:B-1----:R1:W-:Y:S01]  /*46cc0*/  STL [R1+0x28], R24 ;  /* 0x0000281801007387 */ /* 0x0023e20000100800 */
[----:B------:R-:W-:-:S05]  /*46cd0*/  FFMA R16, R26, c[0x0][0x188], -R25 ;  /* 0x000062001a107a23 */ /* 0x000fca0000000819 */
[----:B-1----:R1:W3:Y:S01]  /*46ce0*/  MUFU.EX2 R24, R17 ;  /* 0x0000001100187308 */ /* 0x0022e20000000800 */
[----:B------:R-:W-:Y:S02]  /*46cf0*/  FMUL R16, R16, 1.4426950216293334961 ;  /* 0x3fb8aa3b10107820 */ /* 0x000fe40000400000 */
[----:B-1----:R-:W-:-:S04]  /*46d00*/  FFMA R17, R27, c[0x0][0x188], -R25 ;  /* 0x000062001b117a23 */ /* 0x002fc80000000819 */
[----:B------:R-:W-:Y:S01]  /*46d10*/  FMUL R17, R17, 1.4426950216293334961 ;  /* 0x3fb8aa3b11117820 */ /* 0x000fe20000400000 */
[----:B---3--:R1:W-:Y:S02]  /*46d20*/  STL [R1+0x24], R24 ;  /* 0x0000241801007387 */ /* 0x0083e40000100800 */
[----:B-1----:R-:W1:Y:S08]  /*46d30*/  MUFU.EX2 R24, R16 ;  /* 0x0000001000187308 */ /* 0x002e700000000800 */
[----:B------:R-:W3:Y:S01]  /*46d40*/  MUFU.EX2 R16, R17 ;  /* 0x0000001100107308 */ /* 0x000ee20000000800 */
[----:B-1----:R-:W-:Y:S01]  /*46d50*/  STL [R1+0x20], R24 ;  /* 0x0000201801007387 */ /* 0x002fe20000100800 */
[----:B------:R1:W-:Y:S02]  /*46d60*/  STL [R1+0x2fe0], R24 ;  /* 0x002fe01801007387 */ /* 0x0003e40000100800 */
[----:B---3--:R-:W-:Y:S02]  /*46d70*/  STL [R1+0x1c], R16 ;  /* 0x00001c1001007387 */ /* 0x008fe40000100800 */
[----:B------:R-:W-:Y:S01]  /*46d80*/  STL [R1+0x2f40], R0 ;  /* 0x002f400001007387 */ /* 0x000fe20000100800 */
[----:B------:R-:W3:Y:S01]  /*46d90*/  LDL R29, [R1+0xecc] ;  /* 0x000ecc00011d7983 */ /* 0x000ee20000100800 */
[----:B------:R-:W-:-:S03]  /*46da0*/  FFMA R19, R19, c[0x0][0x188], -R25 ;  /* 0x0000620013137a23 */ /* 0x000fc60000000819 */
[----:B------:R0:W3:Y:S01]  /*46db0*/  LDS R16, [R0.X4+0x380] ;  /* 0x0003800000107984 */ /* 0x0000e20000004800 */
[----:B------:R-:W-:Y:S02]  /*46dc0*/  FFMA R18, R18, c[0x0][0x188], -R25 ;  /* 0x0000620012127a23 */ /* 0x000fe40000000819 */
[----:B------:R-:W-:Y:S02]  /*46dd0*/  BAR.SYNC.DEFER_BLOCKING 0x0 ;  /* 0x0000000000007b1d */ /* 0x000fe40000010000 */
[----:B------:R-:W-:-:S04]  /*46de0*/  FMUL R18, R18, 1.4426950216293334961 ;  /* 0x3fb8aa3b12127820 */ /* 0x000fc80000400000 */
[----:B------:R-:W0:Y:S02]  /*46df0*/  MUFU.EX2 R26, R18 ;  /* 0x00000012001a7308 */ /* 0x000e240000000800 */
[----:B0-----:R-:W-:Y:S01]  /*46e00*/  FMNMX R17, R3, R2, !PT ;  /* 0x0000000203117209 */ /* 0x001fe20007800000 */
[----:B------:R-:W-:-:S04]  /*46e10*/  FMUL R3, R19, 1.4426950216293334961 ;  /* 0x3fb8aa3b13037820 */ /* 0x000fc80000400000 */
[--C-:B--2---:R-:W-:Y:S01]  /*46e20*/  FFMA R4, R4, c[0x0][0x188], -R17.reuse ;  /* 0x0000620004047a23 */ /* 0x104fe20000000811 */
[----:B------:R0:W2:Y:S01]  /*46e30*/  MUFU.EX2 R27, R3 ;  /* 0x00000003001b7308 */ /* 0x0000a20000000800 */
[--C-:B------:R-:W-:Y:S02]  /*46e40*/  FFMA R5, R5, c[0x0][0x188], -R17.reuse ;  /* 0x0000620005057a23 */ /* 0x100fe40000000811 */
[----:B0-----:R-:W-:Y:S02]  /*46e50*/  FMUL R3, R4, 1.4426950216293334961 ;  /* 0x3fb8aa3b04037820 */ /* 0x001fe40000400000 */
[----:B------:R-:W-:-:S03]  /*46e60*/  FFMA R4, R8, c[0x0][0x188], -R17 ;  /* 0x0000620008047a23 */ /* 0x000fc60000000811 */
[----:B-1----:R0:W1:Y:S02]  /*46e70*/  MUFU.EX2 R24, R3 ;  /* 0x0000000300187308 */ /* 0x0020640000000800 */
[----:B0-----:R-:W-:-:S06]  /*46e80*/  FMUL R3, R5, 1.4426950216293334961 ;  /* 0x3fb8aa3b05037820 */ /* 0x001fcc0000400000 */
[----:B------:R0:W1:Y:S02]  /*46e90*/  MUFU.EX2 R25, R3 ;  /* 0x0000000300197308 */ /* 0x0000640000000800 */
[----:B0-----:R-:W-:Y:S02]  /*46ea0*/  FMUL R3, R4, 1.4426950216293334961 ;  /* 0x3fb8aa3b04037820 */ /* 0x001fe40000400000 */
[----:B------:R-:W-:-:S04]  /*46eb0*/  FFMA R4, R9, c[0x0][0x188], -R17 ;  /* 0x0000620009047a23 */ /* 0x000fc80000000811 */
[----:B------:R0:W1:Y:S02]  /*46ec0*/  MUFU.EX2 R0, R3 ;  /* 0x0000000300007308 */ /* 0x0000640000000800 */
[----:B0-----:R-:W-:Y:S02]  /*46ed0*/  FMUL R3, R4, 1.4426950216293334961 ;  /* 0x3fb8aa3b04037820 */ /* 0x001fe40000400000 */
[----:B------:R-:W-:-:S04]  /*46ee0*/  FFMA R4, R12, c[0x0][0x188], -R17 ;  /* 0x000062000c047a23 */ /* 0x000fc80000000811 */
[----:B------:R0:W-:Y:S02]  /*46ef0*/  MUFU.EX2 R28, R3 ;  /* 0x00000003001c7308 */ /* 0x0001e40000000800 */
[----:B0-----:R-:W-:Y:S02]  /*46f00*/  FMUL R3, R4, 1.4426950216293334961 ;  /* 0x3fb8aa3b04037820 */ /* 0x001fe40000400000 */
[----:B------:R-:W-:-:S04]  /*46f10*/  FFMA R4, R13, c[0x0][0x188], -R17 ;  /* 0x000062000d047a23 */ /* 0x000fc80000000811 */
[----:B------:R0:W1:Y:S02]  /*46f20*/  MUFU.EX2 R2, R3 ;  /* 0x0000000300027308 */ /* 0x0000640000000800 */
[----:B0-----:R-:W-:Y:S01]  /*46f30*/  FMUL R3, R4, 1.4426950216293334961 ;  /* 0x3fb8aa3b04037820 */ /* 0x001fe20000400000 */
[----:B------:R-:W-:Y:S05]  /*46f40*/  STL [R1+0x864], R17 ;  /* 0x0008641101007387 */ /* 0x000fea0000100800 */
[----:B------:R-:W0:Y:S01]  /*46f50*/  MUFU.EX2 R3, R3 ;  /* 0x0000000300037308 */ /* 0x000e220000000800 */
[----:B------:R-:W-:Y:S01]  /*46f60*/  STL [R1+0x18], R26 ;  /* 0x0000181a01007387 */ /* 0x000fe20000100800 */
[----:B------:R0:W-:Y:S02]  /*46f70*/  STL [R1+0x2fdc], R26 ;  /* 0x002fdc1a01007387 */ /* 0x0001e40000100800 */
[----:B--2---:R-:W-:Y:S02]  /*46f80*/  STL [R1+0x14], R27 ;  /* 0x0000141b01007387 */ /* 0x004fe40000100800 */
[----:B------:R-:W-:Y:S01]  /*46f90*/  STL [R1+0x2fe4], R27 ;  /* 0x002fe41b01007387 */ /* 0x000fe20000100800 */
[----:B-1----:R-:W-:Y:S01]  /*46fa0*/  STL [R1+0x10], R24 ;  /* 0x0000101801007387 */ /* 0x002fe20000100800 */
[----:B------:R-:W-:Y:S02]  /*46fb0*/  STL [R1+0xc], R25 ;  /* 0x00000c1901007387 */ /* 0x000fe40000100800 */
[----:B------:R-:W-:Y:S02]  /*46fc0*/  STL [R1+0x2ff0], R0 ;  /* 0x002ff00001007387 */ /* 0x000fe40000100800 */
[----:B------:R-:W-:Y:S01]  /*46fd0*/  STL [R1+0x2fe8], R2 ;  /* 0x002fe80201007387 */ /* 0x000fe20000100800 */
[----:B---3--:R-:W-:Y:S01]  /*46fe0*/  FMNMX R13, R16, R29, !PT ;  /* 0x0000001d100d7209 */ /* 0x008fe20007800000 */
[----:B------:R-:W-:Y:S01]  /*46ff0*/  STL [R1+0x4], R28 ;  /* 0x0000041c01007387 */ /* 0x000fe20000100800 */
[----:B------:R1:W-:Y:S02]  /*47000*/  STL [R1+0x2fec], R28 ;  /* 0x002fec1c01007387 */ /* 0x0003e40000100800 */
[--C-:B------:R-:W-:Y:S01]  /*47010*/  FFMA R5, R21, c[0x0][0x188], -R17.reuse ;  /* 0x0000620015057a23 */ /* 0x100fe20000000811 */
[----:B0-----:R0:W-:Y:S01]  /*47020*/  STL [R1+0x2ff4], R3 ;  /* 0x002ff40301007387 */ /* 0x0011e20000100800 */
[----:B------:R-:W2:Y:S02]  /*47030*/  LDL R21, [R1+0xec] ;  /* 0x0000ec0001157983 */ /* 0x000ea40000100800 */
[----:B------:R-:W-:Y:S02]  /*47040*/  STL [R1+0x860], R13 ;  /* 0x0008600d01007387 */ /* 0x000fe40000100800 */
[----:B------:R-:W-:Y:S01]  /*47050*/  FFMA R4, R20, c[0x0][0x188], -R17 ;  /* 0x0000620014047a23 */ /* 0x000fe20000000811 */
[----:B------:R-:W3:Y:S04]  /*47060*/  LDL R26, [R1+0xc0] ;  /* 0x0000c000011a7983 */ /* 0x000ee80000100800 */
[----:B------:R-:W2:Y:S04]  /*47070*/  LDL R20, [R1+0xf0] ;  /* 0x0000f00001147983 */ /* 0x000ea80000100800 */
[----:B-1----:R-:W3:Y:S04]  /*47080*/  LDL R28, [R1+0xb4] ;  /* 0x0000b400011c7983 */ /* 0x002ee80000100800 */
[----:B------:R-:W2:Y:S04]  /*47090*/  LDL R2, [R1+0x8c] ;  /* 0x00008c0001027983 */ /* 0x000ea80000100800 */
[----:B0-----:R-:W2:Y:S04]  /*470a0*/  LDL R3, [R1+0x68] ;  /* 0x0000680001037983 */ /* 0x001ea80000100800 */
[----:B------:R-:W3:Y:S04]  /*470b0*/  LDL R19, [R1+0x90] ;  /* 0x0000900001137983 */ /* 0x000ee80000100800 */
[----:B------:R-:W3:Y:S04]  /*470c0*/  LDL R18, [R1+0x70] ;  /* 0x0000700001127983 */ /* 0x000ee80000100800 */
[----:B------:R-:W3:Y:S04]  /*470d0*/  LDL R17, [R1+0x50] ;  /* 0x0000500001117983 */ /* 0x000ee80000100800 */
[----:B------:R-:W3:Y:S04]  /*470e0*/  LDL R16, [R1+0x2c] ;  /* 0x00002c0001107983 */ /* 0x000ee80000100800 */
[----:B------:R-:W3:Y:S04]  /*470f0*/  LDL R27, [R1+0x30] ;  /* 0x00003000011b7983 */ /* 0x000ee80000100800 */
[----:B------:R-:W3:Y:S01]  /*47100*/  LDL R29, [R1+0xe8] ;  /* 0x0000e800011d7983 */ /* 0x000ee20000100800 */
[----:B------:R-:W-:-:S02]  /*47110*/  FFMA R10, R10, c[0x0][0x188], -R13 ;  /* 0x000062000a0a7a23 */ /* 0x000fc4000000080d */
[--C-:B----4-:R-:W-:Y:S01]  /*47120*/  FFMA R12, R22, c[0x0][0x188], -R13.reuse ;  /* 0x00006200160c7a23 */ /* 0x110fe2000000080d */
[----:B--2---:R0:W-:Y:S04]  /*47130*/  STL [R1+0x2ff8], R3 ;  /* 0x002ff80301007387 */ /* 0x0041e80000100800 */
[----:B0-----:R-:W2:Y:S01]  /*47140*/  LDL R3, [R1+0x88] ;  /* 0x0000880001037983 */ /* 0x001ea20000100800 */
[----:B------:R-:W-:Y:S02]  /*47150*/  FMUL R8, R10, 1.4426950216293334961 ;  /* 0x3fb8aa3b0a087820 */ /* 0x000fe40000400000 */
[--C-:B------:R-:W-:Y:S02]  /*47160*/  FFMA R11, R11, c[0x0][0x188], -R13.reuse ;  /* 0x000062000b0b7a23 */ /* 0x100fe4000000080d */
[----:B------:R-:W-:-:S02]  /*47170*/  FFMA R10, R14, c[0x0][0x188], -R13 ;  /* 0x000062000e0a7a23 */ /* 0x000fc4000000080d */
[----:B------:R-:W-:Y:S02]  /*47180*/  FMUL R12, R12, 1.4426950216293334961 ;  /* 0x3fb8aa3b0c0c7820 */ /* 0x000fe40000400000 */
[--C-:B------:R-:W-:Y:S02]  /*47190*/  FFMA R14, R23, c[0x0][0x188], -R13.reuse ;  /* 0x00006200170e7a23 */ /* 0x100fe4000000080d */
[----:B------:R-:W-:Y:S02]  /*471a0*/  FMUL R9, R11, 1.4426950216293334961 ;  /* 0x3fb8aa3b0b097820 */ /* 0x000fe40000400000 */
[--C-:B------:R-:W-:Y:S02]  /*471b0*/  FFMA R6, R6, c[0x0][0x188], -R13.reuse ;  /* 0x0000620006067a23 */ /* 0x100fe4000000080d */
[--C-:B------:R-:W-:Y:S02]  /*471c0*/  FFMA R7, R7, c[0x0][0x188], -R13.reuse ;  /* 0x0000620007077a23 */ /* 0x100fe4000000080d */
[----:B------:R-:W-:-:S02]  /*471d0*/  FFMA R11, R15, c[0x0][0x188], -R13 ;  /* 0x000062000f0b7a23 */ /* 0x000fc4000000080d */
[----:B------:R0:W-:Y:S02]  /*471e0*/  MUFU.EX2 R13, R12 ;  /* 0x0000000c000d7308 */ /* 0x0001e40000000800 */
[----:B0-----:R-:W-:Y:S01]  /*471f0*/  FMUL R12, R14, 1.4426950216293334961 ;  /* 0x3fb8aa3b0e0c7820 */ /* 0x001fe20000400000 */
[----:B--2---:R0:W-:Y:S01]  /*47200*/  STL [R1+0x2ffc], R3 ;  /* 0x002ffc0301007387 */ /* 0x0041e20000100800 */
[----:B------:R-:W2:Y:S02]  /*47210*/  LDL R14, [R1+0x6c] ;  /* 0x00006c00010e7983 */ /* 0x000ea40000100800 */
[----:B------:R-:W4:Y:S02]  /*47220*/  LDL R15, [R1+0x4c] ;  /* 0x00004c00010f7983 */ /* 0x000f240000100800 */
[----:B------:R-:W-:Y:S02]  /*47230*/  FMUL R6, R6, 1.4426950216293334961 ;  /* 0x3fb8aa3b06067820 */ /* 0x000fe40000400000 */
[----:B------:R-:W-:-:S02]  /*47240*/  FMUL R7, R7, 1.4426950216293334961 ;  /* 0x3fb8aa3b07077820 */ /* 0x000fc40000400000 */
[----:B------:R-:W-:Y:S02]  /*47250*/  FADD R21, R20, R21 ;  /* 0x0000001514157221 */ /* 0x000fe40000000000 */
[----:B---3--:R-:W-:Y:S01]  /*47260*/  FADD R19, R19, R2 ;  /* 0x0000000213137221 */ /* 0x008fe20000000000 */
[----:B------:R-:W3:Y:S04]  /*47270*/  LDL R0, [R1+0x48] ;  /* 0x0000480001007983 */ /* 0x000ee80000100800 */
[----:B0-----:R-:W3:Y:S01]  /*47280*/  LDL R3, [R1+0xb0] ;  /* 0x0000b00001037983 */ /* 0x001ee20000100800 */
[----:B------:R-:W0:Y:S08]  /*47290*/  MUFU.EX2 R6, R6 ;  /* 0x0000000600067308 */ /* 0x000e300000000800 */
[----:B------:R-:W1:Y:S01]  /*472a0*/  MUFU.EX2 R7, R7 ;  /* 0x0000000700077308 */ /* 0x000e620000000800 */
[----:B------:R-:W-:Y:S01]  /*472b0*/  FADD R20, R26, R28 ;  /* 0x0000001c1a147221 */ /* 0x000fe20000000000 */
[----:B------:R-:W3:Y:S04]  /*472c0*/  LDL R2, [R1+0x84] ;  /* 0x0000840001027983 */ /* 0x000ee80000100800 */
[----:B------:R-:W3:Y:S04]  /*472d0*/  LDL R26, [R1+0xe4] ;  /* 0x0000e400011a7983 */ /* 0x000ee80000100800 */
[----:B------:R-:W3:Y:S04]  /*472e0*/  LDL R28, [R1+0xa4] ;  /* 0x0000a400011c7983 */ /* 0x000ee80000100800 */
[----:B------:R-:W3:Y:S04]  /*472f0*/  LDL R23, [R1+0x44] ;  /* 0x0000440001177983 */ /* 0x000ee80000100800 */
[----:B------:R-:W3:Y:S01]  /*47300*/  LDL R22, [R1+0x24] ;  /* 0x0000240001167983 */ /* 0x000ee20000100800 */
[----:B------:R-:W-:-:S02]  /*47310*/  FADD R16, R27, R16 ;  /* 0x000000101b107221 */ /* 0x000fc40000000000 */
[----:B------:R-:W-:Y:S01]  /*47320*/  FADD R21, R29, R21 ;  /* 0x000000151d157221 */ /* 0x000fe20000000000 */
[----:B0-----:R0:W-:Y:S01]  /*47330*/  STL [R1+0x2f48], R6 ;  /* 0x002f480601007387 */ /* 0x0011e20000100800 */
[----:B--2---:R-:W-:Y:S02]  /*47340*/  FADD R18, R18, R14 ;  /* 0x0000000e12127221 */ /* 0x004fe40000000000 */
[----:B-1----:R-:W-:Y:S02]  /*47350*/  FADD R14, R6, R7 ;  /* 0x00000007060e7221 */ /* 0x002fe40000000000 */
[----:B----4-:R-:W-:Y:S01]  /*47360*/  FADD R17, R17, R15 ;  /* 0x0000000f11117221 */ /* 0x010fe20000000000 */
[----:B0-----:R-:W2:Y:S01]  /*47370*/  LDL R6, [R1+0x64] ;  /* 0x0000640001067983 */ /* 0x001ea20000100800 */
[----:B------:R-:W-:Y:S02]  /*47380*/  FADD R15, R24, R25 ;  /* 0x00000019180f7221 */ /* 0x000fe40000000000 */
[----:B------:R0:W-:Y:S02]  /*47390*/  STL [R1+0x2f44], R7 ;  /* 0x002f440701007387 */ /* 0x0001e40000100800 */
[----:B------:R-:W4:Y:S01]  /*473a0*/  LDL R27, [R1+0xe0] ;  /* 0x0000e000011b7983 */ /* 0x000f220000100800 */
[----:B------:R-:W2:Y:S04]  /*473b0*/  LDL R24, [R1+0xa0] ;  /* 0x0000a00001187983 */ /* 0x000ea80000100800 */
[----:B------:R-:W2:Y:S04]  /*473c0*/  LDL R25, [R1+0x80] ;  /* 0x0000800001197983 */ /* 0x000ea80000100800 */
[----:B------:R-:W2:Y:S01]  /*473d0*/  LDL R29, [R1+0x60] ;  /* 0x00006000011d7983 */ /* 0x000ea20000100800 */
[----:B---3--:R-:W-:-:S03]  /*473e0*/  FADD R20, R3, R20 ;  /* 0x0000001403147221 */ /* 0x008fc60000000000 */
[----:B0-----:R-:W3:Y:S01]  /*473f0*/  LDL R7, [R1+0x28] ;  /* 0x0000280001077983 */ /* 0x001ee20000100800 */
[----:B------:R-:W2:Y:S02]  /*47400*/  LDL.LU R3, [R1+0x2ffc] ;  /* 0x002ffc0001037983 */ /* 0x000ea40000300800 */
[----:B--2---:R-:W-:Y:S02]  /*47410*/  FADD R19, R3, R19 ;  /* 0x0000001303137221 */ /* 0x004fe40000000000 */
[----:B------:R-:W2:Y:S01]  /*47420*/  LDL.LU R3, [R1+0x2ff8] ;  /* 0x002ff80001037983 */ /* 0x000ea20000300800 */
[----:B------:R-:W-:Y:S01]  /*47430*/  FADD R17, R0, R17 ;  /* 0x0000001100117221 */ /* 0x000fe20000000000 */
[----:B------:R-:W0:Y:S01]  /*47440*/  MUFU.EX2 R8, R8 ;  /* 0x0000000800087308 */ /* 0x000e220000000800 */
[----:B--2---:R-:W-:Y:S02]  /*47450*/  FADD R18, R3, R18 ;  /* 0x0000001203127221 */ /* 0x004fe40000000000 */
[----:B------:R-:W2:Y:S01]  /*47460*/  LDL.LU R3, [R1+0x2ff4] ;  /* 0x002ff40001037983 */ /* 0x000ea20000300800 */
[----:B------:R-:W2:Y:S02]  /*47470*/  LDL.LU R0, [R1+0x2ff0] ;  /* 0x002ff00001007983 */ /* 0x000ea40000300800 */
[----:B---3--:R-:W-:-:S02]  /*47480*/  FADD R16, R7, R16 ;  /* 0x0000001007107221 */ /* 0x008fc40000000000 */
[----:B------:R-:W3:Y:S01]  /*47490*/  LDL.LU R7, [R1+0x38] ;  /* 0x0000380001077983 */ /* 0x000ee20000300800 */
[----:B0-----:R-:W-:Y:S02]  /*474a0*/  FADD R14, R8, R14 ;  /* 0x0000000e080e7221 */ /* 0x001fe40000000000 */
[----:B------:R-:W-:Y:S02]  /*474b0*/  FADD R21, R26, R21 ;  /* 0x000000151a157221 */ /* 0x000fe40000000000 */
[----:B------:R-:W-:Y:S01]  /*474c0*/  FADD R20, R28, R20 ;  /* 0x000000141c147221 */ /* 0x000fe20000000000 */
[----:B------:R-:W0:Y:S01]  /*474d0*/  MUFU.EX2 R9, R9 ;  /* 0x0000000900097308 */ /* 0x000e220000000800 */
[----:B--2---:R-:W-:Y:S01]  /*474e0*/  FADD R15, R0, R15 ;  /* 0x0000000f000f7221 */ /* 0x004fe20000000000 */
[----:B------:R1:W-:Y:S04]  /*474f0*/  STL [R1+0x2f4c], R0 ;  /* 0x002f4c0001007387 */ /* 0x0003e80000100800 */
[----:B-1----:R-:W2:Y:S01]  /*47500*/  LDL.LU R0, [R1+0x40] ;  /* 0x0000400001007983 */ /* 0x002ea20000300800 */
[----:B------:R1:W-:Y:S03]  /*47510*/  STL [R1+0x2f50], R8 ;  /* 0x002f500801007387 */ /* 0x0003e60000100800 */
[----:B-1----:R-:W2:Y:S01]  /*47520*/  LDL.LU R8, [R1+0x3c] ;  /* 0x00003c0001087983 */ /* 0x002ea20000300800 */
[----:B------:R-:W2:Y:S02]  /*47530*/  LDL R26, [R1+0xd4] ;  /* 0x0000d400011a7983 */ /* 0x000ea40000100800 */
[----:B------:R-:W2:Y:S02]  /*47540*/  LDL.LU R28, [R1+0x2fec] ;  /* 0x002fec00011c7983 */ /* 0x000ea40000300800 */
[----:B------:R-:W-:-:S02]  /*47550*/  FADD R19, R2, R19 ;  /* 0x0000001302137221 */ /* 0x000fc40000000000 */
[----:B------:R-:W-:Y:S01]  /*47560*/  FADD R18, R6, R18 ;  /* 0x0000001206127221 */ /* 0x000fe20000000000 */
[----:B------:R-:W3:Y:S01]  /*47570*/  LDL.LU R2, [R1+0x2fe8] ;  /* 0x002fe80001027983 */ /* 0x000ee20000300800 */
[----:B------:R-:W-:Y:S02]  /*47580*/  FADD R17, R23, R17 ;  /* 0x0000001117117221 */ /* 0x000fe40000000000 */
[----:B------:R-:W-:Y:S02]  /*47590*/  FADD R16, R22, R16 ;  /* 0x0000001016107221 */ /* 0x000fe40000000000 */
[----:B------:R-:W3:Y:S01]  /*475a0*/  LDL.LU R6, [R1+0x34] ;  /* 0x0000340001067983 */ /* 0x000ee20000300800 */
[----:B------:R-:W3:Y:S04]  /*475b0*/  LDL R23, [R1+0xd0] ;  /* 0x0000d00001177983 */ /* 0x000ee80000100800 */
[----:B------:R-:W3:Y:S01]  /*475c0*/  LDL R22, [R1+0x98] ;  /* 0x0000980001167983 */ /* 0x000ee20000100800 */
[----:B0-----:R-:W-:-:S02]  /*475d0*/  FADD R14, R9, R14 ;  /* 0x0000000e090e7221 */ /* 0x001fc40000000000 */
[----:B----4-:R-:W-:Y:S02]  /*475e0*/  FADD R21, R27, R21 ;  /* 0x000000151b157221 */ /* 0x010fe40000000000 */
[----:B------:R-:W-:Y:S02]  /*475f0*/  FADD R20, R24, R20 ;  /* 0x0000001418147221 */ /* 0x000fe40000000000 */
[----:B------:R-:W-:Y:S02]  /*47600*/  FMUL R10, R10, 1.4426950216293334961 ;  /* 0x3fb8aa3b0a0a7820 */ /* 0x000fe40000400000 */
[----:B--2---:R-:W-:Y:S02]  /*47610*/  FADD R15, R28, R15 ;  /* 0x0000000f1c0f7221 */ /* 0x004fe40000000000 */
[----:B------:R-:W2:Y:S01]  /*47620*/  LDL R28, [R1+0x78] ;  /* 0x00007800011c7983 */ /* 0x000ea20000100800 */
[----:B------:R0:W-:Y:S03]  /*47630*/  STL [R1+0x2f54], R9 ;  /* 0x002f540901007387 */ /* 0x0001e60000100800 */
[----:B0-----:R-:W4:Y:S01]  /*47640*/  LDL R9, [R1+0x1c] ;  /* 0x00001c0001097983 */ /* 0x001f220000100800 */
[----:B------:R-:W2:Y:S02]  /*47650*/  LDL.LU R27, [R1+0x2fe4] ;  /* 0x002fe400011b7983 */ /* 0x000ea40000300800 */
[----:B------:R-:W2:Y:S01]  /*47660*/  LDL.LU R24, [R1+0x2fe0] ;  /* 0x002fe00001187983 */ /* 0x000ea20000300800 */
[----:B------:R-:W0:Y:S01]  /*47670*/  MUFU.EX2 R10, R10 ;  /* 0x0000000a000a7308 */ /* 0x000e220000000800 */
[----:B------:R-:W-:-:S02]  /*47680*/  FADD R19, R25, R19 ;  /* 0x0000001319137221 */ /* 0x000fc40000000000 */
[----:B------:R-:W-:Y:S02]  /*47690*/  FADD R18, R29, R18 ;  /* 0x000000121d127221 */ /* 0x000fe40000000000 */
[----:B------:R-:W-:Y:S01]  /*476a0*/  FADD R17, R0, R17 ;  /* 0x0000001100117221 */ /* 0x000fe20000000000 */
[----:B------:R1:W-:Y:S01]  /*476b0*/  STL [R1+0x2f58], R0 ;  /* 0x002f580001007387 */ /* 0x0003e20000100800 */
[----:B------:R-:W4:Y:S02]  /*476c0*/  LDL R25, [R1+0x94] ;  /* 0x0000940001197983 */ /* 0x000f240000100800 */
[----:B------:R-:W4:Y:S02]  /*476d0*/  LDL R29, [R1+0x74] ;  /* 0x00007400011d7983 */ /* 0x000f240000100800 */
[----:B---3--:R-:W-:Y:S02]  /*476e0*/  FADD R15, R2, R15 ;  /* 0x0000000f020f7221 */ /* 0x008fe40000000000 */
[----:B------:R-:W-:Y:S01]  /*476f0*/  FADD R21, R26, R21 ;  /* 0x000000151a157221 */ /* 0x000fe20000000000 */
[----:B-1----:R-:W3:Y:S01]  /*47700*/  LDL R0, [R1+0x5c] ;  /* 0x00005c0001007983 */ /* 0x002ee20000100800 */
[----:B0-----:R-:W-:-:S02]  /*47710*/  FADD R14, R10, R14 ;  /* 0x0000000e0a0e7221 */ /* 0x001fc40000000000 */
[----:B------:R-:W-:Y:S02]  /*47720*/  FADD R17, R8, R17 ;  /* 0x0000001108117221 */ /* 0x000fe40000000000 */
[----:B------:R-:W-:Y:S02]  /*47730*/  FADD R15, R3, R15 ;  /* 0x0000000f030f7221 */ /* 0x000fe40000000000 */
[----:B--2---:R-:W-:Y:S02]  /*47740*/  FADD R16, R24, R16 ;  /* 0x0000001018107221 */ /* 0x004fe40000000000 */
[----:B------:R-:W2:Y:S01]  /*47750*/  LDL R24, [R1+0xc4] ;  /* 0x0000c40001187983 */ /* 0x000ea20000100800 */
[----:B------:R0:W-:Y:S03]  /*47760*/  STL [R1+0x2f5c], R2 ;  /* 0x002f5c0201007387 */ /* 0x0001e60000100800 */
[----:B0-----:R-:W2:Y:S01]  /*47770*/  LDL R2, [R1+0x7c] ;  /* 0x00007c0001027983 */ /* 0x001ea20000100800 */
[----:B------:R0:W-:Y:S03]  /*47780*/  STL [R1+0x2f60], R10 ;  /* 0x002f600a01007387 */ /* 0x0001e60000100800 */
[----:B0-----:R-:W2:Y:S01]  /*47790*/  LDL R10, [R1+0x9c] ;  /* 0x00009c00010a7983 */ /* 0x001ea20000100800 */
[----:B------:R-:W3:Y:S02]  /*477a0*/  LDL.LU R26, [R1+0x2fdc] ;  /* 0x002fdc00011a7983 */ /* 0x000ee40000300800 */
[----:B------:R0:W-:Y:S02]  /*477b0*/  STL [R1+0x2f64], R8 ;  /* 0x002f640801007387 */ /* 0x0001e40000100800 */
[----:B0-----:R-:W3:Y:S01]  /*477c0*/  LDL.LU R8, [R1+0x58] ;  /* 0x0000580001087983 */ /* 0x001ee20000300800 */
[----:B------:R0:W-:Y:S03]  /*477d0*/  STL [R1+0x2f68], R3 ;  /* 0x002f680301007387 */ /* 0x0001e60000100800 */
[----:B0-----:R-:W3:Y:S01]  /*477e0*/  LDL.LU R3, [R1+0x54] ;  /* 0x0000540001037983 */ /* 0x001ee20000300800 */
[----:B------:R-:W-:-:S02]  /*477f0*/  FMUL R11, R11, 1.4426950216293334961 ;  /* 0x3fb8aa3b0b0b7820 */ /* 0x000fc40000400000 */
[----:B------:R-:W-:Y:S02]  /*47800*/  FMUL R4, R4, 1.4426950216293334961 ;  /* 0x3fb8aa3b04047820 */ /* 0x000fe40000400000 */
[----:B------:R-:W-:Y:S02]  /*47810*/  FMUL R5, R5, 1.4426950216293334961 ;  /* 0x3fb8aa3b05057820 */ /* 0x000fe40000400000 */
[----:B------:R-:W0:Y:S08]  /*47820*/  MUFU.EX2 R11, R11 ;  /* 0x0000000b000b7308 */ /* 0x000e300000000800 */
[----:B------:R-:W1:Y:S08]  /*47830*/  MUFU.EX2 R4, R4 ;  /* 0x0000000400047308 */ /* 0x000e700000000800 */
[----:B------:R-:W-:Y:S08]  /*47840*/  MUFU.EX2 R5, R5 ;  /* 0x0000000500057308 */ /* 0x000ff00000000800 */
[----:B------:R-:W1:Y:S01]  /*47850*/  MUFU.EX2 R12, R12 ;  /* 0x0000000c000c7308 */ /* 0x000e620000000800 */
[----:B----4-:R-:W-:Y:S01]  /*47860*/  FADD R16, R9, R16 ;  /* 0x0000001009107221 */ /* 0x010fe20000000000 */
[----:B0-----:R-:W-:Y:S01]  /*47870*/  STL [R1+0x2f6c], R11 ;  /* 0x002f6c0b01007387 */ /* 0x001fe20000100800 */
[----:B------:R-:W-:-:S04]  /*47880*/  FADD R14, R11, R14 ;  /* 0x0000000e0b0e7221 */ /* 0x000fc80000000000 */
[----:B------:R-:W-:Y:S02]  /*47890*/  FADD R14, R13, R14 ;  /* 0x0000000e0d0e7221 */ /* 0x000fe40000000000 */
[----:B--2---:R-:W-:Y:S02]  /*478a0*/  FADD R20, R10, R20 ;  /* 0x000000140a147221 */ /* 0x004fe40000000000 */
[----:B---3--:R-:W-:Y:S02]  /*478b0*/  FADD R16, R26, R16 ;  /* 0x000000101a107221 */ /* 0x008fe40000000000 */
[----:B------:R-:W-:Y:S01]  /*478c0*/  FADD R20, R22, R20 ;  /* 0x0000001416147221 */ /* 0x000fe20000000000 */
[----:B------:R-:W-:Y:S01]  /*478d0*/  STL [R1+0x2f70], R8 ;  /* 0x002f700801007387 */ /* 0x000fe20000100800 */
[----:B------:R-:W-:Y:S02]  /*478e0*/  STL [R1+0x2f74], R7 ;  /* 0x002f740701007387 */ /* 0x000fe40000100800 */
[----:B-1----:R-:W-:Y:S02]  /*478f0*/  STL [R1+0x2f78], R4 ;  /* 0x002f780401007387 */ /* 0x002fe40000100800 */
[----:B------:R-:W-:Y:S02]  /*47900*/  STL [R1+0x2f7c], R13 ;  /* 0x002f7c0d01007387 */ /* 0x000fe40000100800 */
[----:B------:R-:W-:-:S02]  /*47910*/  FADD R26, R25, R20 ;  /* 0x00000014191a7221 */ /* 0x000fc40000000000 */
[----:B------:R-:W-:Y:S01]  /*47920*/  FADD R20, R12, R14 ;  /* 0x0000000e0c147221 */ /* 0x000fe20000000000 */
[----:B------:R-:W-:Y:S01]  /*47930*/  STL [R1+0x2f80], R3 ;  /* 0x002f800301007387 */ /* 0x000fe20000100800 */
[----:B------:R-:W-:Y:S02]  /*47940*/  STL [R1+0x2f84], R6 ;  /* 0x002f840601007387 */ /* 0x000fe40000100800 */
[----:B------:R-:W2:Y:S02]  /*47950*/  LDL R9, [R1+0x880] ;  /* 0x0008800001097983 */ /* 0x000ea40000100800 */
[----:B------:R-:W-:Y:S01]  /*47960*/  STL [R1+0x2f88], R5 ;  /* 0x002f880501007387 */ /* 0x000fe20000100800 */
[----:B------:R0:W-:Y:S04]  /*47970*/  STL [R1+0x2f8c], R12 ;  /* 0x002f8c0c01007387 */ /* 0x0001e80000100800 */
[----:B0-----:R-:W3:Y:S04]  /*47980*/  LDL.LU R12, [R1+0x80] ;  /* 0x00008000010c7983 */ /* 0x001ee80000300800 */
[----:B---3--:R0:W-:Y:S04]  /*47990*/  STL [R1+0x2f94], R12 ;  /* 0x002f940c01007387 */ /* 0x0081e80000100800 */
        /* <DEDUP_REMOVED lines=12> */
[----:B0-----:R-:W3:Y:S01]  /*47a60*/  LDL.LU R12, [R1+0xe0] ;  /* 0x0000e000010c7983 */ /* 0x001ee20000300800 */
[----:B------:R-:W-:-:S02]  /*47a70*/  FADD R19, R2, R19 ;  /* 0x0000001302137221 */ /* 0x000fc40000000000 */
[----:B------:R-:W-:Y:S01]  /*47a80*/  FADD R21, R23, R21 ;  /* 0x0000001517157221 */ /* 0x000fe20000000000 */
[----:B---3--:R0:W-:Y:S04]  /*47a90*/  STL [R1+0x2fcc], R12 ;  /* 0x002fcc0c01007387 */ /* 0x0081e80000100800 */
[----:B0-----:R-:W3:Y:S01]  /*47aa0*/  LDL.LU R12, [R1+0xe8] ;  /* 0x0000e800010c7983 */ /* 0x001ee20000300800 */
[----:B------:R-:W-:Y:S02]  /*47ab0*/  FADD R15, R4, R15 ;  /* 0x0000000f040f7221 */ /* 0x000fe40000000000 */
[----:B------:R-:W-:Y:S02]  /*47ac0*/  FADD R19, R28, R19 ;  /* 0x000000131c137221 */ /* 0x000fe40000000000 */
[----:B------:R-:W-:-:S02]  /*47ad0*/  FADD R28, R24, R21 ;  /* 0x00000015181c7221 */ /* 0x000fc40000000000 */
[----:B------:R-:W-:Y:S01]  /*47ae0*/  FADD R21, R5, R15 ;  /* 0x0000000f05157221 */ /* 0x000fe20000000000 */
[----:B---3--:R0:W-:Y:S04]  /*47af0*/  STL [R1+0x2fd4], R12 ;  /* 0x002fd40c01007387 */ /* 0x0081e80000100800 */
[----:B0-----:R-:W3:Y:S01]  /*47b00*/  LDL.LU R12, [R1+0xf0] ;  /* 0x0000f000010c7983 */ /* 0x001ee20000300800 */
[----:B------:R-:W4:Y:S03]  /*47b10*/  LDL.LU R5, [R1+0x74] ;  /* 0x0000740001057983 */ /* 0x000f260000300800 */
[----:B----4-:R0:W-:Y:S04]  /*47b20*/  STL [R1+0x2f90], R5 ;  /* 0x002f900501007387 */ /* 0x0101e80000100800 */
[----:B0-----:R-:W4:Y:S04]  /*47b30*/  LDL.LU R5, [R1+0x7c] ;  /* 0x00007c0001057983 */ /* 0x001f280000300800 */
        /* <DEDUP_REMOVED lines=15> */
[----:B0-----:R-:W4:Y:S01]  /*47c30*/  LDL.LU R5, [R1+0xe4] ;  /* 0x0000e40001057983 */ /* 0x001f220000300800 */
[----:B------:R-:W-:-:S02]  /*47c40*/  FADD R18, R0, R18 ;  /* 0x0000001200127221 */ /* 0x000fc40000000000 */
[----:B------:R-:W-:Y:S02]  /*47c50*/  FADD R17, R7, R17 ;  /* 0x0000001107117221 */ /* 0x000fe40000000000 */
[----:B------:R-:W-:Y:S02]  /*47c60*/  FADD R18, R8, R18 ;  /* 0x0000001208127221 */ /* 0x000fe40000000000 */
[----:B------:R-:W-:Y:S02]  /*47c70*/  FADD R25, R29, R19 ;  /* 0x000000131d197221 */ /* 0x000fe40000000000 */
[----:B------:R-:W-:Y:S02]  /*47c80*/  FADD R23, R6, R17 ;  /* 0x0000001106177221 */ /* 0x000fe40000000000 */
[----:B------:R-:W-:Y:S02]  /*47c90*/  FADD R24, R3, R18 ;  /* 0x0000001203187221 */ /* 0x000fe40000000000 */
[----:B------:R-:W-:Y:S01]  /*47ca0*/  FADD R22, R27, R16 ;  /* 0x000000101b167221 */ /* 0x000fe20000000000 */
[----:B------:R-:W0:Y:S04]  /*47cb0*/  SHFL.BFLY PT, R29, R28, 0x2, 0x1f ;  /* 0x0c401f001c1d7f89 */ /* 0x000e2800000e0000 */
[----:B------:R-:W1:Y:S04]  /*47cc0*/  SHFL.BFLY PT, R27, R26, 0x2, 0x1f ;  /* 0x0c401f001a1b7f89 */ /* 0x000e6800000e0000 */
[----:B------:R-:W2:Y:S04]  /*47cd0*/  SHFL.BFLY PT, R16, R25, 0x2, 0x1f ;  /* 0x0c401f0019107f89 */ /* 0x000ea800000e0000 */
[----:B------:R-:W3:Y:S04]  /*47ce0*/  SHFL.BFLY PT, R17, R24, 0x2, 0x1f ;  /* 0x0c401f0018117f89 */ /* 0x000ee800000e0000 */
[----:B------:R-:W3:Y:S04]  /*47cf0*/  SHFL.BFLY PT, R18, R23, 0x2, 0x1f ;  /* 0x0c401f0017127f89 */ /* 0x000ee800000e0000 */
[----:B------:R-:W3:Y:S04]  /*47d00*/  SHFL.BFLY PT, R15, R20, 0x2, 0x1f ;  /* 0x0c401f00140f7f89 */ /* 0x000ee800000e0000 */
[----:B------:R-:W3:Y:S04]  /*47d10*/  SHFL.BFLY PT, R19, R22, 0x2, 0x1f ;  /* 0x0c401f0016137f89 */ /* 0x000ee800000e0000 */
[----:B------:R-:W3:Y:S04]  /*47d20*/  SHFL.BFLY PT, R14, R21, 0x2, 0x1f ;  /* 0x0c401f00150e7f89 */ /* 0x000ee800000e0000 */
[----:B------:R-:W4:Y:S01]  /*47d30*/  S2R R0, SR_TID.X ;  /* 0x0000000000007919 */ /* 0x000f220000002100 */
[----:B0-----:R-:W-:-:S02]  /*47d40*/  FADD R29, R28, R29 ;  /* 0x0000001d1c1d7221 */ /* 0x001fc40000000000 */
[----:B-1----:R-:W-:Y:S02]  /*47d50*/  FADD R27, R26, R27 ;  /* 0x0000001b1a1b7221 */ /* 0x002fe40000000000 */
[----:B--2---:R-:W-:Y:S02]  /*47d60*/  FADD R16, R25, R16 ;  /* 0x0000001019107221 */ /* 0x004fe40000000000 */
[----:B---3--:R-:W-:Y:S02]  /*47d70*/  FADD R17, R24, R17 ;  /* 0x0000001118117221 */ /* 0x008fe40000000000 */
[----:B------:R-:W-:Y:S02]  /*47d80*/  FADD R18, R23, R18 ;  /* 0x0000001217127221 */ /* 0x000fe40000000000 */
[----:B------:R-:W-:Y:S02]  /*47d90*/  FADD R15, R20, R15 ;  /* 0x0000000f140f7221 */ /* 0x000fe40000000000 */
[----:B------:R-:W-:-:S02]  /*47da0*/  FADD R19, R22, R19 ;  /* 0x0000001316137221 */ /* 0x000fc40000000000 */
[----:B------:R-:W-:Y:S01]  /*47db0*/  FADD R14, R21, R14 ;  /* 0x0000000e150e7221 */ /* 0x000fe20000000000 */
[----:B------:R-:W0:Y:S04]  /*47dc0*/  SHFL.BFLY PT, R20, R29, 0x1, 0x1f ;  /* 0x0c201f001d147f89 */ /* 0x000e2800000e0000 */
[----:B----4-:R1:W-:Y:S04]  /*47dd0*/  STL [R1+0x2fd8], R5 ;  /* 0x002fd80501007387 */ /* 0x0103e80000100800 */
[----:B-1----:R-:W2:Y:S04]  /*47de0*/  LDL.LU R5, [R1+0xec] ;  /* 0x0000ec0001057983 */ /* 0x002ea80000300800 */
[----:B------:R-:W1:Y:S04]  /*47df0*/  SHFL.BFLY PT, R21, R27, 0x1, 0x1f ;  /* 0x0c201f001b157f89 */ /* 0x000e6800000e0000 */
[----:B------:R-:W3:Y:S04]  /*47e00*/  SHFL.BFLY PT, R22, R16, 0x1, 0x1f ;  /* 0x0c201f0010167f89 */ /* 0x000ee800000e0000 */
[----:B------:R-:W4:Y:S04]  /*47e10*/  SHFL.BFLY PT, R23, R17, 0x1, 0x1f ;  /* 0x0c201f0011177f89 */ /* 0x000f2800000e0000 */
[----:B------:R-:W4:Y:S04]  /*47e20*/  SHFL.BFLY PT, R24, R18, 0x1, 0x1f ;  /* 0x0c201f0012187f89 */ /* 0x000f2800000e0000 */
[----:B------:R-:W4:Y:S04]  /*47e30*/  SHFL.BFLY PT, R25, R19, 0x1, 0x1f ;  /* 0x0c201f0013197f89 */ /* 0x000f2800000e0000 */
[----:B------:R-:W4:Y:S04]  /*47e40*/  SHFL.BFLY PT, R26, R14, 0x1, 0x1f ;  /* 0x0c201f000e1a7f89 */ /* 0x000f2800000e0000 */
[----:B------:R-:W4:Y:S01]  /*47e50*/  SHFL.BFLY PT, R28, R15, 0x1, 0x1f ;  /* 0x0c201f000f1c7f89 */ /* 0x000f2200000e0000 */
[----:B0-----:R-:W-:-:S02]  /*47e60*/  FADD R20, R29, R20 ;  /* 0x000000141d147221 */ /* 0x001fc40000000000 */
[----:B------:R-:W2:Y:S02]  /*47e70*/  LDL.LU R6, [R1+0x78] ;  /* 0x0000780001067983 */ /* 0x000ea40000300800 */
[----:B------:R-:W2:Y:S01]  /*47e80*/  LDL.LU R3, [R1+0x6c] ;  /* 0x00006c0001037983 */ /* 0x000ea20000300800 */
[----:B------:R-:W2:Y:S04]  /*47e90*/  LDL.LU R13, [R1+0x70] ;  /* 0x00007000010d7983 */ /* 0x000ea80000300800 */
[----:B------:R-:W-:Y:S01]  /*47ea0*/  @!P0 STS [R9], R20 ;  /* 0x0000001409008388 */ /* 0x000fe20000000800 */
[----:B------:R-:W2:Y:S02]  /*47eb0*/  LDL.LU R4, [R1+0x64] ;  /* 0x0000640001047983 */ /* 0x000ea40000300800 */
[----:B------:R-:W2:Y:S02]  /*47ec0*/  LDL.LU R7, [R1+0x68] ;  /* 0x0000680001077983 */ /* 0x000ea40000300800 */
[----:B------:R-:W2:Y:S01]  /*47ed0*/  LDL.LU R8, [R1+0x5c] ;  /* 0x00005c0001087983 */ /* 0x000ea20000300800 */
[----:B------:R-:W2:Y:S01]  /*47ee0*/  LDL.LU R11, [R1+0x60] ;  /* 0x00006000010b7983 */ /* 0x000ea20000300800 */
[----:B------:R-:W2:Y:S02]  /*47ef0*/  LDL.LU R10, [R1+0x4c] ;  /* 0x00004c00010a7983 */ /* 0x000ea40000300800 */
[----:B------:R-:W2:Y:S02]  /*47f00*/  LDL.LU R2, [R1+0x50] ;  /* 0x0000500001027983 */ /* 0x000ea40000300800 */
[----:B-1----:R-:W-:-:S02]  /*47f10*/  FADD R21, R27, R21 ;  /* 0x000000151b157221 */ /* 0x002fc40000000000 */
[----:B---3--:R-:W-:Y:S02]  /*47f20*/  FADD R16, R16, R22 ;  /* 0x0000001610107221 */ /* 0x008fe40000000000 */
[----:B----4-:R-:W-:Y:S02]  /*47f30*/  FADD R17, R17, R23 ;  /* 0x0000001711117221 */ /* 0x010fe40000000000 */
[----:B------:R-:W-:Y:S02]  /*47f40*/  FADD R18, R18, R24 ;  /* 0x0000001812127221 */ /* 0x000fe40000000000 */
[----:B------:R-:W-:Y:S02]  /*47f50*/  FADD R19, R19, R25 ;  /* 0x0000001913137221 */ /* 0x000fe40000000000 */
[----:B------:R-:W-:Y:S01]  /*47f60*/  FADD R14, R14, R26 ;  /* 0x0000001a0e0e7221 */ /* 0x000fe20000000000 */
[----:B------:R-:W-:Y:S01]  /*47f70*/  @!P0 STS [R9+0x80], R21 ;  /* 0x0000801509008388 */ /* 0x000fe20000000800 */
[----:B------:R-:W-:-:S02]  /*47f80*/  FADD R15, R15, R28 ;  /* 0x0000001c0f0f7221 */ /* 0x000fc40000000000 */
[----:B------:R-:W-:Y:S02]  /*47f90*/  @!P0 STS [R9+0x100], R16 ;  /* 0x0001001009008388 */ /* 0x000fe40000000800 */
[----:B------:R-:W-:Y:S01]  /*47fa0*/  @!P0 STS [R9+0x180], R17 ;  /* 0x0001801109008388 */ /* 0x000fe20000000800 */
[----:B------:R0:W-:Y:S01]  /*47fb0*/  @!P0 STS [R9+0x200], R18 ;  /* 0x0002001209008388 */ /* 0x0001e20000000800 */
[----:B------:R-:W-:Y:S02]  /*47fc0*/  @!P0 STS [R9+0x280], R19 ;  /* 0x0002801309008388 */ /* 0x000fe40000000800 */
[----:B------:R-:W-:Y:S02]  /*47fd0*/  @!P0 STS [R9+0x300], R14 ;  /* 0x0003000e09008388 */ /* 0x000fe40000000800 */
[----:B------:R1:W-:Y:S01]  /*47fe0*/  @!P0 STS [R9+0x380], R15 ;  /* 0x0003800f09008388 */ /* 0x0003e20000000800 */
[----:B0-----:R-:W-:Y:S01]  /*47ff0*/  LOP3.LUT R18, R0, 0x7f, RZ, 0xc0, !PT ;  /* 0x0000007f00127812 */ /* 0x001fe200078ec0ff */
[----:B------:R-:W-:Y:S06]  /*48000*/  BAR.SYNC.DEFER_BLOCKING 0x0 ;  /* 0x0000000000007b1d */ /* 0x000fec0000010000 */
[----:B------:R-:W3:Y:S01]  /*48010*/  LDL.LU R0, [R1+0x44] ;  /* 0x0000440001007983 */ /* 0x000ee20000300800 */
[----:B-1----:R-:W3:Y:S02]  /*48020*/  LDL.LU R9, [R1+0x48] ;  /* 0x0000480001097983 */ /* 0x002ee40000300800 */
[----:B------:R-:W4:Y:S02]  /*48030*/  LDL.LU R19, [R1+0x2c] ;  /* 0x00002c0001137983 */ /* 0x000f240000300800 */
[----:B------:R-:W4:Y:S01]  /*48040*/  LDL.LU R21, [R1+0x30] ;  /* 0x0000300001157983 */ /* 0x000f220000300800 */
[----:B------:R-:W3:Y:S01]  /*48050*/  LDL.LU R20, [R1+0x24] ;  /* 0x0000240001147983 */ /* 0x000ee20000300800 */
[----:B------:R-:W3:Y:S02]  /*48060*/  LDL.LU R28, [R1+0x28] ;  /* 0x00002800011c7983 */ /* 0x000ee40000300800 */
[----:B------:R-:W3:Y:S02]  /*48070*/  LDL.LU R26, [R1+0x1c] ;  /* 0x00001c00011a7983 */ /* 0x000ee40000300800 */
[----:B------:R-:W3:Y:S01]  /*48080*/  LDL.LU R25, [R1+0x20] ;  /* 0x0000200001197983 */ /* 0x000ee20000300800 */
[----:B------:R-:W3:Y:S01]  /*48090*/  LDL.LU R24, [R1+0x14] ;  /* 0x0000140001187983 */ /* 0x000ee20000300800 */
[----:B------:R-:W3:Y:S02]  /*480a0*/  LDL.LU R23, [R1+0x18] ;  /* 0x0000180001177983 */ /* 0x000ee40000300800 */
[----:B------:R-:W3:Y:S02]  /*480b0*/  LDL.LU R22, [R1+0xc] ;  /* 0x00000c0001167983 */ /* 0x000ee40000300800 */
[----:B------:R-:W3:Y:S01]  /*480c0*/  LDL.LU R27, [R1+0x10] ;  /* 0x00001000011b7983 */ /* 0x000ee20000300800 */
[----:B------:R-:W3:Y:S04]  /*480d0*/  LDL.LU R29, [R1+0x4] ;  /* 0x00000400011d7983 */ /* 0x000ee80000300800 */
[----:B------:R-:W0:Y:S04]  /*480e0*/  LDS R16, [R18.X4] ;  /* 0x0000000012107984 */ /* 0x000e280000004800 */
[----:B------:R-:W1:Y:S01]  /*480f0*/  LDS R14, [R18.X4+0x200] ;  /* 0x00020000120e7984 */ /* 0x000e620000004800 */
[----:B--2---:R-:W-:-:S03]  /*48100*/  F2FP.PACK_AB R12, R5, R12 ;  /* 0x0000000c050c723e */ /* 0x004fc600000000ff */
[----:B------:R-:W2:Y:S02]  /*48110*/  LDL.LU R5, [R1+0x2fd8] ;  /* 0x002fd80001057983 */ /* 0x000ea40000300800 */
[----:B------:R0:W-:Y:S02]  /*48120*/  STL [R1+0x69c], R12 ;  /* 0x00069c0c01007387 */ /* 0x0001e40000100800 */
[----:B0-----:R-:W2:Y:S02]  /*48130*/  LDL.LU R12, [R1+0x2fd4] ;  /* 0x002fd400010c7983 */ /* 0x001ea40000300800 */
[----:B--2---:R-:W-:Y:S02]  /*48140*/  F2FP.PACK_AB R12, R5, R12 ;  /* 0x0000000c050c723e */ /* 0x004fe400000000ff */
[----:B------:R-:W2:Y:S03]  /*48150*/  LDL.LU R5, [R1+0x2fd0] ;  /* 0x002fd00001057983 */ /* 0x000ea60000300800 */
[----:B------:R0:W-:Y:S02]  /*48160*/  STL [R1+0x698], R12 ;  /* 0x0006980c01007387 */ /* 0x0001e40000100800 */
[----:B0-----:R-:W2:Y:S02]  /*48170*/  LDL.LU R12, [R1+0x2fcc] ;  /* 0x002fcc00010c7983 */ /* 0x001ea40000300800 */
[----:B--2---:R-:W-:-:S02]  /*48180*/  F2FP.PACK_AB R12, R5, R12 ;  /* 0x0000000c050c723e */ /* 0x004fc400000000ff */
[----:B------:R-:W2:Y:S03]  /*48190*/  LDL.LU R5, [R1+0x2fc8] ;  /* 0x002fc80001057983 */ /* 0x000ea60000300800 */
        /* <DEDUP_REMOVED lines=9> */
[----:B0-----:R-:W2:Y:S04]  /*48230*/  LDL.LU R12, [R1+0x2fb4] ;  /* 0x002fb400010c7983 */ /* 0x001ea80000300800 */
[----:B------:R-:W0:Y:S04]  /*48240*/  SHFL.BFLY PT, R17, R16, 0x2, 0x1f ;  /* 0x0c401f0010117f89 */ /* 0x000e2800000e0000 */
[----:B-1----:R-:W1:Y:S01]  /*48250*/  SHFL.BFLY PT, R15, R14, 0x2, 0x1f ;  /* 0x0c401f000e0f7f89 */ /* 0x002e6200000e0000 */
[----:B--2---:R-:W-:-:S03]  /*48260*/  F2FP.PACK_AB R12, R5, R12 ;  /* 0x0000000c050c723e */ /* 0x004fc600000000ff */
[----:B------:R-:W2:Y:S02]  /*48270*/  LDL.LU R5, [R1+0x2fb0] ;  /* 0x002fb00001057983 */ /* 0x000ea40000300800 */
[----:B------:R0:W-:Y:S02]  /*48280*/  STL [R1+0x680], R12 ;  /* 0x0006800c01007387 */ /* 0x0001e40000100800 */
[----:B0-----:R-:W2:Y:S01]  /*48290*/  LDL.LU R12, [R1+0x2fac] ;  /* 0x002fac00010c7983 */ /* 0x001ea20000300800 */
[----:B------:R-:W-:Y:S02]  /*482a0*/  FADD R17, R16, R17 ;  /* 0x0000001110117221 */ /* 0x000fe40000000000 */
[----:B------:R-:W3:Y:S02]  /*482b0*/  LDL.LU R16, [R1+0x90] ;  /* 0x0000900001107983 */ /* 0x000ee40000300800 */
[----:B-1----:R-:W-:Y:S02]  /*482c0*/  FADD R15, R14, R15 ;  /* 0x0000000f0e0f7221 */ /* 0x002fe40000000000 */
[----:B------:R-:W3:Y:S01]  /*482d0*/  LDL.LU R14, [R1+0x8c] ;  /* 0x00008c00010e7983 */ /* 0x000ee20000300800 */
[----:B--2---:R-:W-:-:S03]  /*482e0*/  F2FP.PACK_AB R12, R5, R12 ;  /* 0x0000000c050c723e */ /* 0x004fc600000000ff */
[----:B------:R-:W2:Y:S02]  /*482f0*/  LDL.LU R5, [R1+0x2fa8] ;  /* 0x002fa80001057983 */ /* 0x000ea40000300800 */
[----:B------:R0:W-:Y:S02]  /*48300*/  STL [R1+0x674], R12 ;  /* 0x0006740c01007387 */ /* 0x0001e40000100800 */
[----:B0-----:R-:W2:Y:S02]  /*48310*/  LDL.LU R12, [R1+0x2fa4] ;  /* 0x002fa400010c7983 */ /* 0x001ea40000300800 */
[----:B--2---:R-:W-:Y:S02]  /*48320*/  F2FP.PACK_AB R12, R5, R12 ;  /* 0x0000000c050c723e */ /* 0x004fe400000000ff */
[----:B------:R-:W2:Y:S03]  /*48330*/  LDL.LU R5, [R1+0x2fa0] ;  /* 0x002fa00001057983 */ /* 0x000ea60000300800 */
[----:B------:R0:W-:Y:S02]  /*48340*/  STL [R1+0x670], R12 ;  /* 0x0006700c01007387 */ /* 0x0001e40000100800 */
[----:B0-----:R-:W2:Y:S01]  /*48350*/  LDL.LU R12, [R1+0x2f9c] ;  /* 0x002f9c00010c7983 */ /* 0x001ea20000300800 */
[----:B---3--:R-:W-:-:S05]  /*48360*/  F2FP.PACK_AB R16, R14, R16 ;  /* 0x000000100e10723e */ /* 0x008fca00000000ff */
[----:B------:R-:W-:Y:S01]  /*48370*/  STL [R1+0x66c], R16 ;  /* 0x00066c1001007387 */ /* 0x000fe20000100800 */
[----:B--2---:R-:W-:-:S03]  /*48380*/  F2FP.PACK_AB R12, R5, R12 ;  /* 0x0000000c050c723e */ /* 0x004fc600000000ff */
[----:B------:R-:W2:Y:S02]  /*48390*/  LDL.LU R5, [R1+0x2f98] ;  /* 0x002f980001057983 */ /* 0x000ea40000300800 */
[----:B------:R0:W-:Y:S02]  /*483a0*/  STL [R1+0x664], R12 ;  /* 0x0006640c01007387 */ /* 0x0001e40000100800 */
[----:B0-----:R-:W2:Y:S02]  /*483b0*/  LDL.LU R12, [R1+0x2f94] ;  /* 0x002f9400010c7983 */ /* 0x001ea40000300800 */
[----:B--2---:R-:W-:Y:S02]  /*483c0*/  F2FP.PACK_AB R12, R5, R12 ;  /* 0x0000000c050c723e */ /* 0x004fe400000000ff */
[----:B------:R-:W2:Y:S03]  /*483d0*/  LDL.LU R5, [R1+0x2f90] ;  /* 0x002f900001057983 */ /* 0x000ea60000300800 */
[----:B------:R0:W-:Y:S01]  /*483e0*/  STL [R1+0x660], R12 ;  /* 0x0006600c01007387 */ /* 0x0001e20000100800 */
[----:B------:R-:W-:-:S02]  /*483f0*/  F2FP.PACK_AB R13, R3, R13 ;  /* 0x0000000d030d723e */ /* 0x000fc400000000ff */
[----:B------:R-:W-:Y:S01]  /*48400*/  F2FP.PACK_AB R7, R4, R7 ;  /* 0x000000070407723e */ /* 0x000fe200000000ff */
[----:B0-----:R-:W3:Y:S01]  /*48410*/  LDL.LU R12, [R1+0x2f8c] ;  /* 0x002f8c00010c7983 */ /* 0x001ee20000300800 */
[----:B------:R-:W-:Y:S02]  /*48420*/  F2FP.PACK_AB R11, R8, R11 ;  /* 0x0000000b080b723e */ /* 0x000fe400000000ff */
[----:B--2---:R-:W-:Y:S02]  /*48430*/  F2FP.PACK_AB R6, R5, R6 ;  /* 0x000000060506723e */ /* 0x004fe400000000ff */
[----:B------:R-:W2:Y:S03]  /*48440*/  LDL.LU R5, [R1+0x2f88] ;  /* 0x002f880001057983 */ /* 0x000ea60000300800 */
[----:B------:R0:W-:Y:S02]  /*48450*/  STL [R1+0x658], R6 ;  /* 0x0006580601007387 */ /* 0x0001e40000100800 */
[----:B0-----:R-:W2:Y:S01]  /*48460*/  LDL.LU R6, [R1+0x2f84] ;  /* 0x002f840001067983 */ /* 0x001ea20000300800 */
[----:B------:R-:W2:Y:S02]  /*48470*/  LDL.LU R3, [R1+0x2f80] ;  /* 0x002f800001037983 */ /* 0x000ea40000300800 */
[----:B------:R0:W-:Y:S02]  /*48480*/  STL [R1+0x654], R13 ;  /* 0x0006540d01007387 */ /* 0x0001e40000100800 */
[----:B0-----:R-:W3:Y:S01]  /*48490*/  LDL.LU R13, [R1+0x2f7c] ;  /* 0x002f7c00010d7983 */ /* 0x001ee20000300800 */
[----:B------:R-:W2:Y:S02]  /*484a0*/  LDL.LU R4, [R1+0x2f78] ;  /* 0x002f780001047983 */ /* 0x000ea40000300800 */
[----:B------:R0:W-:Y:S02]  /*484b0*/  STL [R1+0x64c], R7 ;  /* 0x00064c0701007387 */ /* 0x0001e40000100800 */
[----:B0-----:R-:W2:Y:S01]  /*484c0*/  LDL.LU R7, [R1+0x2f74] ;  /* 0x002f740001077983 */ /* 0x001ea20000300800 */
[----:B------:R-:W2:Y:S02]  /*484d0*/  LDL.LU R8, [R1+0x2f70] ;  /* 0x002f700001087983 */ /* 0x000ea40000300800 */
[----:B------:R0:W-:Y:S01]  /*484e0*/  STL [R1+0x648], R11 ;  /* 0x0006480b01007387 */ /* 0x0001e20000100800 */
[----:B------:R-:W-:-:S02]  /*484f0*/  F2FP.PACK_AB R2, R10, R2 ;  /* 0x000000020a02723e */ /* 0x000fc400000000ff */
[----:B------:R-:W-:Y:S01]  /*48500*/  F2FP.PACK_AB R9, R0, R9 ;  /* 0x000000090009723e */ /* 0x000fe200000000ff */
[----:B0-----:R-:W3:Y:S01]  /*48510*/  LDL.LU R11, [R1+0x2f6c] ;  /* 0x002f6c00010b7983 */ /* 0x001ee20000300800 */
[----:B--2---:R-:W-:-:S03]  /*48520*/  F2FP.PACK_AB R8, R3, R8 ;  /* 0x000000080308723e */ /* 0x004fc600000000ff */
[----:B------:R-:W2:Y:S02]  /*48530*/  LDL.LU R3, [R1+0x2f68] ;  /* 0x002f680001037983 */ /* 0x000ea40000300800 */
[----:B------:R0:W-:Y:S02]  /*48540*/  STL [R1+0x644], R8 ;  /* 0x0006440801007387 */ /* 0x0001e40000100800 */
[----:B0-----:R-:W2:Y:S01]  /*48550*/  LDL.LU R8, [R1+0x2f64] ;  /* 0x002f640001087983 */ /* 0x001ea20000300800 */
[----:B------:R-:W3:Y:S02]  /*48560*/  LDL.LU R10, [R1+0x2f60] ;  /* 0x002f6000010a7983 */ /* 0x000ee40000300800 */
[----:B------:R0:W-:Y:S02]  /*48570*/  STL [R1+0x63c], R2 ;  /* 0x00063c0201007387 */ /* 0x0001e40000100800 */
[----:B0-----:R-:W2:Y:S01]  /*48580*/  LDL.LU R2, [R1+0x2f5c] ;  /* 0x002f5c0001027983 */ /* 0x001ea20000300800 */
[----:B------:R-:W2:Y:S02]  /*48590*/  LDL.LU R0, [R1+0x2f58] ;  /* 0x002f580001007983 */ /* 0x000ea40000300800 */
[----:B------:R0:W-:Y:S01]  /*485a0*/  STL [R1+0x638], R9 ;  /* 0x0006380901007387 */ /* 0x0001e20000100800 */
[----:B------:R-:W-:Y:S01]  /*485b0*/  F2FP.PACK_AB R7, R6, R7 ;  /* 0x000000070607723e */ /* 0x000fe200000000ff */
[----:B0-----:R-:W3:Y:S01]  /*485c0*/  LDL.LU R9, [R1+0x2f54] ;  /* 0x002f540001097983 */ /* 0x001ee20000300800 */
[----:B--2---:R-:W-:-:S03]  /*485d0*/  F2FP.PACK_AB R0, R8, R0 ;  /* 0x000000000800723e */ /* 0x004fc600000000ff */
[----:B------:R-:W3:Y:S02]  /*485e0*/  LDL.LU R8, [R1+0x2f50] ;  /* 0x002f500001087983 */ /* 0x000ee40000300800 */
[----:B------:R0:W-:Y:S02]  /*485f0*/  STL [R1+0x630], R0 ;  /* 0x0006300001007387 */ /* 0x0001e40000100800 */
[----:B0-----:R-:W2:Y:S01]  /*48600*/  LDL.LU R0, [R1+0x2f4c] ;  /* 0x002f4c0001007983 */ /* 0x001ea20000300800 */
[----:B------:R-:W3:Y:S02]  /*48610*/  LDL.LU R6, [R1+0x2f48] ;  /* 0x002f480001067983 */ /* 0x000ee40000300800 */
[----:B------:R0:W-:Y:S02]  /*48620*/  STL [R1+0x62c], R7 ;  /* 0x00062c0701007387 */ /* 0x0001e40000100800 */
[----:B0-----:R-:W3:Y:S01]  /*48630*/  LDL.LU R7, [R1+0x2f44] ;  /* 0x002f440001077983 */ /* 0x001ee20000300800 */
[----:B----4-:R-:W-:Y:S01]  /*48640*/  F2FP.PACK_AB R21, R19, R21 ;  /* 0x000000151315723e */ /* 0x010fe200000000ff */
[----:B------:R-:W-:Y:S01]  /*48650*/  F2FP.PACK_AB R19, R20, R28 ;  /* 0x0000001c1413723e */ /* 0x000fe200000000ff */
[----:B------:R-:W-:-:S03]  /*48660*/  F2FP.PACK_AB R20, R26, R25 ;  /* 0x000000191a14723e */ /* 0x000fc600000000ff */
[----:B------:R0:W-:Y:S01]  /*48670*/  STL [R1+0x624], R21 ;  /* 0x0006241501007387 */ /* 0x0001e20000100800 */
[----:B------:R1:W-:Y:S02]  /*48680*/  STL [R1+0x620], R19 ;  /* 0x0006201301007387 */ /* 0x0003e40000100800 */
[----:B------:R2:W-:Y:S01]  /*48690*/  STL [R1+0x61c], R20 ;  /* 0x00061c1401007387 */ /* 0x0005e20000100800 */
[----:B0-----:R-:W-:Y:S02]  /*486a0*/  F2FP.PACK_AB R21, R24, R23 ;  /* 0x000000171815723e */ /* 0x001fe400000000ff */
[----:B-1----:R-:W-:-:S03]  /*486b0*/  F2FP.PACK_AB R19, R22, R27 ;  /* 0x0000001b1613723e */ /* 0x002fc600000000ff */
[----:B------:R-:W-:Y:S04]  /*486c0*/  STL [R1+0x614], R21 ;  /* 0x0006141501007387 */ /* 0x000fe80000100800 */
[----:B------:R-:W-:Y:S04]  /*486d0*/  SHFL.BFLY PT, R14, R17, 0x1, 0x1f ;  /* 0x0c201f00110e7f89 */ /* 0x000fe800000e0000 */
[----:B------:R-:W0:Y:S01]  /*486e0*/  SHFL.BFLY PT, R16, R15, 0x1, 0x1f ;  /* 0x0c201f000f107f89 */ /* 0x000e2200000e0000 */
[----:B--2---:R-:W-:-:S03]  /*486f0*/  F2FP.PACK_AB R20, R29, R0 ;  /* 0x000000001d14723e */ /* 0x004fc600000000ff */
[----:B------:R-:W2:Y:S01]  /*48700*/  LDL.LU R0, [R1+0x2f40] ;  /* 0x002f400001007983 */ /* 0x000ea20000300800 */
[----:B------:R1:W-:Y:S02]  /*48710*/  STL [R1+0x610], R19 ;  /* 0x0006101301007387 */ /* 0x0003e40000100800 */
[----:B-1----:R-:W-:Y:S01]  /*48720*/  F2FP.PACK_AB R19, R3, R2 ;  /* 0x000000020313723e */ /* 0x002fe200000000ff */
[----:B------:R-:W-:Y:S01]  /*48730*/  F2FP.PACK_AB R3, R5, R4 ;  /* 0x000000040503723e */ /* 0x000fe200000000ff */
[----:B------:R-:W4:Y:S01]  /*48740*/  LDL.LU R2, [R1+0x2f3c] ;  /* 0x002f3c0001027983 */ /* 0x000f220000300800 */
[----:B------:R1:W-:Y:S02]  /*48750*/  STL [R1+0x608], R20 ;  /* 0x0006081401007387 */ /* 0x0003e40000100800 */
[----:B------:R-:W4:Y:S02]  /*48760*/  LDL.64 R4, [R1+0x7f8] ;  /* 0x0007f80001047983 */ /* 0x000f240000100a00 */
[----:B------:R-:W-:Y:S01]  /*48770*/  STL [R1+0x604], R19 ;  /* 0x0006041301007387 */ /* 0x000fe20000100800 */
[----:B------:R-:W2:Y:S01]  /*48780*/  LDL.64 R26, [R1+0x1ee8] ;  /* 0x001ee800011a7983 */ /* 0x000ea20000100a00 */
[----:B---3--:R-:W-:Y:S01]  /*48790*/  F2FP.PACK_AB R6, R7, R6 ;  /* 0x000000060706723e */ /* 0x008fe200000000ff */
[----:B------:R3:W-:Y:S02]  /*487a0*/  STL [R1+0x5fc], R3 ;  /* 0x0005fc0301007387 */ /* 0x0007e40000100800 */
[----:B------:R-:W2:Y:S02]  /*487b0*/  LDL.64 R24, [R1+0x1ee0] ;  /* 0x001ee00001187983 */ /* 0x000ea40000100a00 */
[----:B------:R0:W-:Y:S01]  /*487c0*/  STL [R1+0x5f8], R6 ;  /* 0x0005f80601007387 */ /* 0x0001e20000100800 */
[----:B-1----:R-:W2:Y:S01]  /*487d0*/  LDL.64 R20, [R1+0x1ed8] ;  /* 0x001ed80001147983 */ /* 0x002ea20000100a00 */
[----:B---3--:R-:W-:-:S05]  /*487e0*/  F2FP.PACK_AB R3, R9, R8 ;  /* 0x000000080903723e */ /* 0x008fca00000000ff */
[----:B------:R1:W-:Y:S01]  /*487f0*/  STL [R1+0x5f4], R3 ;  /* 0x0005f40301007387 */ /* 0x0003e20000100800 */
[----:B------:R-:W3:Y:S02]  /*48800*/  LDL.64 R22, [R1+0x1ec8] ;  /* 0x001ec80001167983 */ /* 0x000ee40000100a00 */
[----:B------:R-:W3:Y:S02]  /*48810*/  LDL.64 R28, [R1+0x1ed0] ;  /* 0x001ed000011c7983 */ /* 0x000ee40000100a00 */
[----:B0-----:R-:W-:Y:S01]  /*48820*/  FADD R6, R15, R16 ;  /* 0x000000100f067221 */ /* 0x001fe20000000000 */
[----:B-1----:R-:W-:-:S05]  /*48830*/  F2FP.PACK_AB R3, R11, R10 ;  /* 0x0000000a0b03723e */ /* 0x002fca00000000ff */
[----:B------:R0:W-:Y:S02]  /*48840*/  STL [R1+0x5ec], R3 ;  /* 0x0005ec0301007387 */ /* 0x0001e40000100800 */
[----:B0-----:R-:W-:-:S05]  /*48850*/  FADD R3, R17, R14 ;  /* 0x0000000e11037221 */ /* 0x001fca0000000000 */
[----:B------:R-:W-:Y:S01]  /*48860*/  @!P0 STS [R18.X4], R3 ;  /* 0x0000000312008388 */ /* 0x000fe20000004800 */
[----:B------:R0:W-:Y:S02]  /*48870*/  @!P0 STS [R18.X4+0x200], R6 ;  /* 0x0002000612008388 */ /* 0x0001e40000004800 */
[----:B------:R-:W-:Y:S01]  /*48880*/  BAR.SYNC.DEFER_BLOCKING 0x0 ;  /* 0x0000000000007b1d */ /* 0x000fe20000010000 */
[----:B------:R-:W-:-:S05]  /*48890*/  F2FP.PACK_AB R7, R12, R13 ;  /* 0x0000000d0c07723e */ /* 0x000fca00000000ff */
[----:B------:R2:W-:Y:S01]  /*488a0*/  STL [R1+0x5e4], R7 ;  /* 0x0005e40701007387 */ /* 0x0005e20000100800 */
[----:B0-----:R-:W3:Y:S02]  /*488b0*/  LDL.64 R18, [R1+0x1ec0] ;  /* 0x001ec00001127983 */ /* 0x001ee40000100a00 */
[----:B------:R-:W3:Y:S02]  /*488c0*/  LDL.64 R16, [R1+0x1eb0] ;  /* 0x001eb00001107983 */ /* 0x000ee40000100a00 */
[----:B----4-:R-:W-:-:S05]  /*488d0*/  IMAD.WIDE R4, R2, 0x2, R4 ;  /* 0x0000000202047825 */ /* 0x010fca00078e0204 */
[----:B------:R0:W4:Y:S01]  /*488e0*/  LDG.E.U16 R15, [R4.64] ;  /* 0x00000004040f7981 */ /* 0x000122000c1e1500 */
[----:B--2---:R-:W-:-:S04]  /*488f0*/  IMAD.WIDE R6, R2, 0x2, R24 ;  /* 0x0000000202067825 */ /* 0x004fc800078e0218 */
[----:B------:R-:W2:Y:S02]  /*48900*/  LDL.64 R24, [R1+0x1ea8] ;  /* 0x001ea80001187983 */ /* 0x000ea40000100a00 */
[----:B------:R-:W2:Y:S01]  /*48910*/  LDG.E.U16 R7, [R6.64] ;  /* 0x0000000406077981 */ /* 0x000ea2000c1e1500 */
[----:B0-----:R-:W-:-:S03]  /*48920*/  IMAD.WIDE R4, R2, 0x2, R26 ;  /* 0x0000000202047825 */ /* 0x001fc600078e021a */
[----:B------:R-:W2:Y:S01]  /*48930*/  LDL.64 R26, [R1+0x1eb8] ;  /* 0x001eb800011a7983 */ /* 0x000ea20000100a00 */
[----:B---3--:R-:W-:-:S03]  /*48940*/  IMAD.WIDE R12, R2, 0x2, R22 ;  /* 0x00000002020c7825 */ /* 0x008fc600078e0216 */
[----:B------:R0:W3:Y:S01]  /*48950*/  LDG.E.U16 R23, [R4.64] ;  /* 0x0000000404177981 */ /* 0x0000e2000c1e1500 */
[----:B------:R-:W-:-:S04]  /*48960*/  IMAD.WIDE R8, R2, 0x2, R20 ;  /* 0x0000000202087825 */ /* 0x000fc800078e0214 */
[----:B------:R-:W3:Y:S02]  /*48970*/  LDL.64 R20, [R1+0x1ea0] ;  /* 0x001ea00001147983 */ /* 0x000ee40000100a00 */
[C---:B------:R-:W-:Y:S02]  /*48980*/  IMAD.WIDE R10, R2.reuse, 0x2, R28 ;  /* 0x00000002020a7825 */ /* 0x040fe400078e021c */
[----:B------:R1:W3:Y:S04]  /*48990*/  LDG.E.U16 R29, [R12.64] ;  /* 0x000000040c1d7981 */ /* 0x0002e8000c1e1500 */
[----:B------:R0:W3:Y:S04]  /*489a0*/  LDG.E.U16 R3, [R8.64] ;  /* 0x0000000408037981 */ /* 0x0000e8000c1e1500 */
[----:B------:R2:W3:Y:S01]  /*489b0*/  LDG.E.U16 R28, [R10.64] ;  /* 0x000000040a1c7981 */ /* 0x0004e2000c1e1500 */
[----:B0-----:R-:W-:-:S03]  /*489c0*/  IMAD.WIDE R4, R2, 0x2, R18 ;  /* 0x0000000202047825 */ /* 0x001fc600078e0212 */
[----:B----4-:R0:W-:Y:S01]  /*489d0*/  STL [R1+0xe90], R15 ;  /* 0x000e900f01007387 */ /* 0x0101e20000100800 */
[----:B--2---:R-:W-:-:S03]  /*489e0*/  IMAD.WIDE R10, R2, 0x2, R24 ;  /* 0x00000002020a7825 */ /* 0x004fc600078e0218 */
[----:B------:R-:W2:Y:S04]  /*489f0*/  LDG.E.U16 R25, [R4.64] ;  /* 0x0000000404197981 */ /* 0x000ea8000c1e1500 */
[----:B0-----:R-:W4:Y:S04]  /*48a00*/  LDL.64 R14, [R1+0x1e98] ;  /* 0x001e9800010e7983 */ /* 0x001f280000100a00 */
[----:B---3--:R0:W-:Y:S01]  /*48a10*/  STL [R1+0xe8c], R23 ;  /* 0x000e8c1701007387 */ /* 0x0081e20000100800 */
[----:B------:R-:W3:Y:S03]  /*48a20*/  LDL.64 R18, [R1+0x1e88] ;  /* 0x001e880001127983 */ /* 0x000ee60000100a00 */
[----:B0-----:R-:W3:Y:S01]  /*48a30*/  LDL.64 R22, [R1+0x1e90] ;  /* 0x001e900001167983 */ /* 0x001ee20000100a00 */
[----:B------:R0:W-:Y:S02]  /*48a40*/  STL [R1+0xe88], R7 ;  /* 0x000e880701007387 */ /* 0x0001e40000100800 */
[----:B0-----:R-:W-:-:S02]  /*48a50*/  IMAD.WIDE R6, R2, 0x2, R26 ;  /* 0x0000000202067825 */ /* 0x001fc400078e021a */
[----:B------:R-:W3:Y:S04]  /*48a60*/  LDL.64 R26, [R1+0x1e80] ;  /* 0x001e8000011a7983 */ /* 0x000ee80000100a00 */
[----:B------:R-:W3:Y:S01]  /*48a70*/  LDG.E.U16 R7, [R6.64] ;  /* 0x0000000406077981 */ /* 0x000ee2000c1e1500 */
[----:B------:R-:W-:-:S04]  /*48a80*/  IMAD.WIDE R8, R2, 0x2, R16 ;  /* 0x0000000202087825 */ /* 0x000fc800078e0210 */
[----:B------:R-:W3:Y:S02]  /*48a90*/  LDL.64 R16, [R1+0x1e78] ;  /* 0x001e780001107983 */ /* 0x000ee40000100a00 */
[----:B------:R0:W-:Y:S02]  /*48aa0*/  STL [R1+0xe84], R3 ;  /* 0x000e840301007387 */ /* 0x0001e40000100800 */
[C---:B-1----:R-:W-:Y:S01]  /*48ab0*/  IMAD.WIDE R12, R2.reuse, 0x2, R20 ;  /* 0x00000002020c7825 */ /* 0x042fe200078e0214 */
[----:B------:R1:W-:Y:S03]  /*48ac0*/  STL [R1+0xe80], R28 ;  /* 0x000e801c01007387 */ /* 0x0003e60000100800 */
[----:B------:R-:W3:Y:S02]  /*48ad0*/  LDL.64 R20, [R1+0x1e70] ;  /* 0x001e700001147983 */ /* 0x000ee40000100a00 */
[----:B------:R1:W-:Y:S01]  /*48ae0*/  STL [R1+0xe7c], R29 ;  /* 0x000e7c1d01007387 */ /* 0x0003e20000100800 */
[----:B0-----:R0:W3:Y:S04]  /*48af0*/  LDG.E.U16 R3, [R8.64] ;  /* 0x0000000408037981 */ /* 0x0010e8000c1e1500 */
[----:B-1----:R3:W3:Y:S04]  /*48b00*/  LDG.E.U16 R28, [R10.64] ;  /* 0x000000040a1c7981 */ /* 0x0026e8000c1e1500 */
[----:B------:R1:W3:Y:S04]  /*48b10*/  LDG.E.U16 R29, [R12.64] ;  /* 0x000000040c1d7981 */ /* 0x0002e8000c1e1500 */
[----:B--2---:R2:W-:Y:S01]  /*48b20*/  STL [R1+0xe78], R25 ;  /* 0x000e781901007387 */ /* 0x0045e20000100800 */
[----:B----4-:R-:W-:-:S03]  /*48b30*/  IMAD.WIDE R4, R2, 0x2, R14 ;  /* 0x0000000202047825 */ /* 0x010fc600078e020e */
[----:B------:R-:W4:Y:S04]  /*48b40*/  LDL.64 R14, [R1+0x1e60] ;  /* 0x001e6000010e7983 */ /* 0x000f280000100a00 */
[----:B--2---:R-:W2:Y:S01]  /*48b50*/  LDL.64 R24, [R1+0x1e68] ;  /* 0x001e680001187983 */ /* 0x004ea20000100a00 */
[----:B---3--:R-:W-:-:S03]  /*48b60*/  IMAD.WIDE R10, R2, 0x2, R26 ;  /* 0x00000002020a7825 */ /* 0x008fc600078e021a */
[----:B------:R3:W2:Y:S04]  /*48b70*/  LDG.E.U16 R27, [R4.64] ;  /* 0x00000004041b7981 */ /* 0x0006a8000c1e1500 */
[----:B------:R0:W-:Y:S02]  /*48b80*/  STL [R1+0xe74], R7 ;  /* 0x000e740701007387 */ /* 0x0001e40000100800 */
[C---:B0-----:R-:W-:Y:S02]  /*48b90*/  IMAD.WIDE R6, R2.reuse, 0x2, R22 ;  /* 0x0000000202067825 */ /* 0x041fe400078e0216 */
[----:B------:R-:W4:Y:S04]  /*48ba0*/  LDL.64 R22, [R1+0x1e58] ;  /* 0x001e580001167983 */ /* 0x000f280000100a00 */
[----:B------:R-:W4:Y:S01]  /*48bb0*/  LDG.E.U16 R7, [R6.64] ;  /* 0x0000000406077981 */ /* 0x000f22000c1e1500 */
[----:B------:R-:W-:-:S04]  /*48bc0*/  IMAD.WIDE R8, R2, 0x2, R18 ;  /* 0x0000000202087825 */ /* 0x000fc800078e0212 */
[----:B------:R-:W4:Y:S02]  /*48bd0*/  LDL.64 R18, [R1+0x1e50] ;  /* 0x001e500001127983 */ /* 0x000f240000100a00 */
[----:B------:R0:W-:Y:S02]  /*48be0*/  STL [R1+0xe70], R3 ;  /* 0x000e700301007387 */ /* 0x0001e40000100800 */
[C---:B-1----:R-:W-:Y:S01]  /*48bf0*/  IMAD.WIDE R12, R2.reuse, 0x2, R16 ;  /* 0x00000002020c7825 */ /* 0x042fe200078e0210 */
[----:B------:R1:W-:Y:S03]  /*48c00*/  STL [R1+0xe6c], R28 ;  /* 0x000e6c1c01007387 */ /* 0x0003e60000100800 */
[----:B------:R-:W4:Y:S02]  /*48c10*/  LDL.64 R16, [R1+0x1e48] ;  /* 0x001e480001107983 */ /* 0x000f240000100a00 */
[----:B------:R1:W-:Y:S02]  /*48c20*/  STL [R1+0xe68], R29 ;  /* 0x000e681d01007387 */ /* 0x0003e40000100800 */
[C---:B---3--:R-:W-:Y:S01]  /*48c30*/  IMAD.WIDE R4, R2.reuse, 0x2, R20 ;  /* 0x0000000202047825 */ /* 0x048fe200078e0214 */
[----:B0-----:R0:W4:Y:S04]  /*48c40*/  LDG.E.U16 R3, [R8.64] ;  /* 0x0000000408037981 */ /* 0x001128000c1e1500 */
[----:B-1----:R4:W4:Y:S04]  /*48c50*/  LDG.E.U16 R28, [R10.64] ;  /* 0x000000040a1c7981 */ /* 0x002928000c1e1500 */
[----:B------:R1:W4:Y:S04]  /*48c60*/  LDG.E.U16 R29, [R12.64] ;  /* 0x000000040c1d7981 */ /* 0x000328000c1e1500 */
[----:B--2---:R2:W-:Y:S01]  /*48c70*/  STL [R1+0xe64], R27 ;  /* 0x000e641b01007387 */ /* 0x0045e20000100800 */
[----:B------:R-:W3:Y:S03]  /*48c80*/  LDL.64 R20, [R1+0x1e38] ;  /* 0x001e380001147983 */ /* 0x000ee60000100a00 */
[----:B--2---:R-:W2:Y:S01]  /*48c90*/  LDL.64 R26, [R1+0x1e40] ;  /* 0x001e4000011a7983 */ /* 0x004ea20000100a00 */
[----:B----4-:R-:W-:-:S03]  /*48ca0*/  IMAD.WIDE R10, R2, 0x2, R22 ;  /* 0x00000002020a7825 */ /* 0x010fc600078e0216 */
[----:B------:R4:W2:Y:S04]  /*48cb0*/  LDG.E.U16 R23, [R4.64] ;  /* 0x0000000404177981 */ /* 0x0008a8000c1e1500 */
[----:B------:R0:W-:Y:S02]  /*48cc0*/  STL [R1+0xe60], R7 ;  /* 0x000e600701007387 */ /* 0x0001e40000100800 */
[C---:B0-----:R-:W-:Y:S02]  /*48cd0*/  IMAD.WIDE R6, R2.reuse, 0x2, R24 ;  /* 0x0000000202067825 */ /* 0x041fe400078e0218 */
        /* <DEDUP_REMOVED lines=8> */
[----:B------:R1:W-:Y:S02]  /*48d60*/  STL [R1+0xe54], R29 ;  /* 0x000e541d01007387 */ /* 0x0003e40000100800 */
[C---:B----4-:R-:W-:Y:S01]  /*48d70*/  IMAD.WIDE R4, R2.reuse, 0x2, R16 ;  /* 0x0000000202047825 */ /* 0x050fe200078e0210 */
[----:B0-----:R0:W3:Y:S04]  /*48d80*/  LDG.E.U16 R3, [R8.64] ;  /* 0x0000000408037981 */ /* 0x0010e8000c1e1500 */
[----:B-1----:R3:W3:Y:S04]  /*48d90*/  LDG.E.U16 R28, [R10.64] ;  /* 0x000000040a1c7981 */ /* 0x0026e8000c1e1500 */
[----:B------:R1:W3:Y:S04]  /*48da0*/  LDG.E.U16 R29, [R12.64] ;  /* 0x000000040c1d7981 */ /* 0x0002e8000c1e1500 */
[----:B--2---:R2:W-:Y:S01]  /*48db0*/  STL [R1+0xe50], R23 ;  /* 0x000e501701007387 */ /* 0x0045e20000100800 */
[----:B------:R-:W4:Y:S03]  /*48dc0*/  LDL.64 R16, [R1+0x1e10] ;  /* 0x001e100001107983 */ /* 0x000f260000100a00 */
        /* <DEDUP_REMOVED lines=852> */
[----:B------:R-:W4:Y:S01]  /*4c310*/  LDL.64 R16, [R1+0x1768] ;  /* 0x0017680001107983 */ /* 0x000f220000100a00 */
[----:B0-----:R0:W4:Y:S01]  /*4c320*/  LDG.E.U16 R3, [R8.64] ;  /* 0x0000000408037981 */ /* 0x001122000c1e1500 */
[----:B------:R0:W-:Y:S02]  /*4c330*/  STL [R1+0x67c], R29 ;  /* 0x00067c1d01007387 */ /* 0x0001e40000100800 */
[C---:B---3--:R-:W-:Y:S01]  /*4c340*/  IMAD.WIDE R4, R2.reuse, 0x2, R20 ;  /* 0x0000000202047825 */ /* 0x048fe200078e0214 */
[----:B-1----:R4:W3:Y:S04]  /*4c350*/  LDG.E.U16 R28, [R10.64] ;  /* 0x000000040a1c7981 */ /* 0x0028e8000c1e1500 */
[----:B0-----:R0:W3:Y:S04]  /*4c360*/  LDG.E.U16 R29, [R12.64] ;  /* 0x000000040c1d7981 */ /* 0x0010e8000c1e1500 */
[----:B--2---:R1:W-:Y:S01]  /*4c370*/  STL [R1+0x678], R25 ;  /* 0x0006781901007387 */ /* 0x0043e20000100800 */
[----:B------:R-:W2:Y:S03]  /*4c380*/  LDL.64 R20, [R1+0x1758] ;  /* 0x0017580001147983 */ /* 0x000ea60000100a00 */
[----:B-1----:R-:W2:Y:S01]  /*4c390*/  LDL.64 R24, [R1+0x1760] ;  /* 0x0017600001187983 */ /* 0x002ea20000100a00 */
[----:B----4-:R-:W-:-:S03]  /*4c3a0*/  IMAD.WIDE R10, R2, 0x2, R26 ;  /* 0x00000002020a7825 */ /* 0x010fc600078e021a */
[----:B------:R1:W4:Y:S04]  /*4c3b0*/  LDG.E.U16 R27, [R4.64] ;  /* 0x00000004041b7981 */ /* 0x000328000c1e1500 */
[----:B------:R0:W-:Y:S02]  /*4c3c0*/  STL [R1+0x668], R7 ;  /* 0x0006680701007387 */ /* 0x0001e40000100800 */
[C---:B0-----:R-:W-:Y:S02]  /*4c3d0*/  IMAD.WIDE R6, R2.reuse, 0x2, R22 ;  /* 0x0000000202067825 */ /* 0x041fe400078e0216 */
[----:B------:R-:W2:Y:S04]  /*4c3e0*/  LDL.64 R22, [R1+0x1750] ;  /* 0x0017500001167983 */ /* 0x000ea80000100a00 */
[----:B------:R-:W2:Y:S01]  /*4c3f0*/  LDG.E.U16 R7, [R6.64] ;  /* 0x0000000406077981 */ /* 0x000ea2000c1e1500 */
[----:B------:R-:W-:-:S04]  /*4c400*/  IMAD.WIDE R8, R2, 0x2, R14 ;  /* 0x0000000202087825 */ /* 0x000fc800078e020e */
[----:B------:R-:W2:Y:S02]  /*4c410*/  LDL.64 R14, [R1+0x1748] ;  /* 0x00174800010e7983 */ /* 0x000ea40000100a00 */
[----:B------:R0:W-:Y:S02]  /*4c420*/  STL [R1+0x65c], R3 ;  /* 0x00065c0301007387 */ /* 0x0001e40000100800 */
[----:B0-----:R0:W2:Y:S01]  /*4c430*/  LDG.E.U16 R3, [R8.64] ;  /* 0x0000000408037981 */ /* 0x0010a2000c1e1500 */
[----:B------:R-:W-:-:S03]  /*4c440*/  IMAD.WIDE R12, R2, 0x2, R18 ;  /* 0x00000002020c7825 */ /* 0x000fc600078e0212 */
[----:B---3--:R3:W-:Y:S01]  /*4c450*/  STL [R1+0x650], R28 ;  /* 0x0006501c01007387 */ /* 0x0087e20000100800 */
[----:B------:R-:W2:Y:S02]  /*4c460*/  LDL.64 R18, [R1+0x1740] ;  /* 0x0017400001127983 */ /* 0x000ea40000100a00 */
[----:B------:R0:W-:Y:S02]  /*4c470*/  STL [R1+0x640], R29 ;  /* 0x0006401d01007387 */ /* 0x0001e40000100800 */
[C---:B-1----:R-:W-:Y:S01]  /*4c480*/  IMAD.WIDE R4, R2.reuse, 0x2, R16 ;  /* 0x0000000202047825 */ /* 0x042fe200078e0210 */
[----:B---3--:R2:W3:Y:S04]  /*4c490*/  LDG.E.U16 R28, [R10.64] ;  /* 0x000000040a1c7981 */ /* 0x0084e8000c1e1500 */
[----:B0-----:R0:W3:Y:S04]  /*4c4a0*/  LDG.E.U16 R29, [R12.64] ;  /* 0x000000040c1d7981 */ /* 0x0010e8000c1e1500 */
[----:B----4-:R1:W-:Y:S01]  /*4c4b0*/  STL [R1+0x634], R27 ;  /* 0x0006341b01007387 */ /* 0x0103e20000100800 */
[----:B------:R-:W4:Y:S03]  /*4c4c0*/  LDL.64 R16, [R1+0x1730] ;  /* 0x0017300001107983 */ /* 0x000f260000100a00 */
[----:B-1----:R-:W4:Y:S01]  /*4c4d0*/  LDL.64 R26, [R1+0x1738] ;  /* 0x00173800011a7983 */ /* 0x002f220000100a00 */
[----:B--2---:R-:W-:-:S03]  /*4c4e0*/  IMAD.WIDE R10, R2, 0x2, R22 ;  /* 0x00000002020a7825 */ /* 0x004fc600078e0216 */
        /* <DEDUP_REMOVED lines=8> */
[----:B0-----:R0:W4:Y:S01]  /*4c570*/  LDG.E.U16 R3, [R8.64] ;  /* 0x0000000408037981 */ /* 0x001122000c1e1500 */
[----:B------:R-:W-:-:S03]  /*4c580*/  IMAD.WIDE R12, R2, 0x2, R14 ;  /* 0x00000002020c7825 */ /* 0x000fc600078e020e */
[----:B---3--:R3:W-:Y:S01]  /*4c590*/  STL [R1+0x60c], R28 ;  /* 0x00060c1c01007387 */ /* 0x0087e20000100800 */
[----:B------:R-:W4:Y:S02]  /*4c5a0*/  LDL.64 R14, [R1+0x1718] ;  /* 0x00171800010e7983 */ /* 0x000f240000100a00 */
[----:B------:R0:W-:Y:S02]  /*4c5b0*/  STL [R1+0x600], R29 ;  /* 0x0006001d01007387 */ /* 0x0001e40000100800 */
[C---:B-1----:R-:W-:Y:S01]  /*4c5c0*/  IMAD.WIDE R4, R2.reuse, 0x2, R18 ;  /* 0x0000000202047825 */ /* 0x042fe200078e0212 */
[----:B---3--:R4:W3:Y:S04]  /*4c5d0*/  LDG.E.U16 R28, [R10.64] ;  /* 0x000000040a1c7981 */ /* 0x0088e8000c1e1500 */
        /* <DEDUP_REMOVED lines=794> */
[----:B------:R-:W-:-:S04]  /*4f780*/  IMAD.WIDE R12, R2, 0x2, R14 ;  /* 0x00000002020c7825 */ /* 0x000fc800078e020e */
[----:B------:R-:W4:Y:S02]  /*4f790*/  LDL.64 R14, [R1+0x10e0] ;  /* 0x0010e000010e7983 */ /* 0x000f240000100a00 */
[----:B---3--:R3:W-:Y:S01]  /*4f7a0*/  STL [R1+0x2d0], R28 ;  /* 0x0002d01c01007387 */ /* 0x0087e20000100800 */
[----:B------:R0:W-:Y:S01]  /*4f7b0*/  STL [R1+0x2cc], R29 ;  /* 0x0002cc1d01007387 */ /* 0x0001e20000100800 */
[----:B-1----:R-:W-:-:S03]  /*4f7c0*/  IMAD.WIDE R4, R2, 0x2, R18 ;  /* 0x0000000202047825 */ /* 0x002fc600078e0212 */
[----:B---3--:R4:W3:Y:S04]  /*4f7d0*/  LDG.E.U16 R28, [R10.64] ;  /* 0x000000040a1c7981 */ /* 0x0088e8000c1e1500 */
[----:B0-----:R0:W3:Y:S04]  /*4f7e0*/  LDG.E.U16 R29, [R12.64] ;  /* 0x000000040c1d7981 */ /* 0x0010e8000c1e1500 */
[----:B--2---:R1:W-:Y:S01]  /*4f7f0*/  STL [R1+0x2c8], R25 ;  /* 0x0002c81901007387 */ /* 0x0043e20000100800 */
[----:B------:R-:W2:Y:S03]  /*4f800*/  LDL.64 R18, [R1+0x10d0] ;  /* 0x0010d00001127983 */ /* 0x000ea60000100a00 */
[----:B-1----:R-:W2:Y:S01]  /*4f810*/  LDL.64 R24, [R1+0x10d8] ;  /* 0x0010d80001187983 */ /* 0x002ea20000100a00 */
[----:B----4-:R-:W-:-:S03]  /*4f820*/  IMAD.WIDE R10, R2, 0x2, R26 ;  /* 0x00000002020a7825 */ /* 0x010fc600078e021a */
[----:B------:R1:W4:Y:S04]  /*4f830*/  LDG.E.U16 R27, [R4.64] ;  /* 0x00000004041b7981 */ /* 0x000328000c1e1500 */
[----:B------:R1:W-:Y:S01]  /*4f840*/  STL [R1+0x2c4], R7 ;  /* 0x0002c40701007387 */ /* 0x0003e20000100800 */
[----:B------:R-:W-:-:S04]  /*4f850*/  IMAD.WIDE R8, R2, 0x2, R16 ;  /* 0x0000000202087825 */ /* 0x000fc800078e0210 */
[----:B0-----:R-:W-:-:S04]  /*4f860*/  IMAD.WIDE R12, R2, 0x2, R20 ;  /* 0x00000002020c7825 */ /* 0x001fc800078e0214 */
[----:B------:R-:W4:Y:S01]  /*4f870*/  LDL.64 R16, [R1+0x10c0] ;  /* 0x0010c00001107983 */ /* 0x000f220000100a00 */
[----:B-1----:R0:W4:Y:S01]  /*4f880*/  LDG.E.U16 R5, [R10.64] ;  /* 0x000000040a057981 */ /* 0x002122000c1e1500 */
[----:B------:R-:W-:-:S04]  /*4f890*/  IMAD.WIDE R6, R2, 0x2, R22 ;  /* 0x0000000202067825 */ /* 0x000fc800078e0216 */
[----:B------:R-:W4:Y:S01]  /*4f8a0*/  LDL.64 R22, [R1+0x10c8] ;  /* 0x0010c80001167983 */ /* 0x000f220000100a00 */
[----:B------:R2:W4:Y:S04]  /*4f8b0*/  LDG.E.U16 R4, [R8.64] ;  /* 0x0000000408047981 */ /* 0x000528000c1e1500 */
[----:B------:R-:W4:Y:S04]  /*4f8c0*/  LDG.E.U16 R7, [R6.64] ;  /* 0x0000000406077981 */ /* 0x000f28000c1e1500 */
[----:B------:R1:W-:Y:S04]  /*4f8d0*/  STL [R1+0x2c0], R3 ;  /* 0x0002c00301007387 */ /* 0x0003e80000100800 */
[----:B-1----:R1:W4:Y:S04]  /*4f8e0*/  LDG.E.U16 R3, [R12.64] ;  /* 0x000000040c037981 */ /* 0x002328000c1e1500 */
[----:B---3--:R-:W-:Y:S01]  /*4f8f0*/  STL [R1+0x1c8], R29 ;  /* 0x0001c81d01007387 */ /* 0x008fe20000100800 */
[----:B------:R3:W-:Y:S02]  /*4f900*/  STL [R1+0x1cc], R28 ;  /* 0x0001cc1c01007387 */ /* 0x0007e40000100800 */
[----:B------:R-:W4:Y:S02]  /*4f910*/  LDL.64 R20, [R1+0x10b0] ;  /* 0x0010b00001147983 */ /* 0x000f240000100a00 */
[C---:B-1----:R-:W-:Y:S01]  /*4f920*/  IMAD.WIDE R12, R2.reuse, 0x2, R14 ;  /* 0x00000002020c7825 */ /* 0x042fe200078e020e */
[----:B---3--:R-:W3:Y:S04]  /*4f930*/  LDL.64 R28, [R1+0x10b8] ;  /* 0x0010b800011c7983 */ /* 0x008ee80000100a00 */
[----:B------:R-:W3:Y:S04]  /*4f940*/  LDL.64 R14, [R1+0x10a8] ;  /* 0x0010a800010e7983 */ /* 0x000ee80000100a00 */
[----:B------:R-:W3:Y:S01]  /*4f950*/  LDG.E.U16 R13, [R12.64] ;  /* 0x000000040c0d7981 */ /* 0x000ee2000c1e1500 */
[----:B--2---:R-:W-:-:S06]  /*4f960*/  IMAD.WIDE R8, R2, 0x2, R18 ;  /* 0x0000000202087825 */ /* 0x004fcc00078e0212 */
[----:B------:R-:W2:Y:S01]  /*4f970*/  LDG.E.U16 R9, [R8.64] ;  /* 0x0000000408097981 */ /* 0x000ea2000c1e1500 */
[----:B0-----:R-:W-:-:S03]  /*4f980*/  IMAD.WIDE R10, R2, 0x2, R24 ;  /* 0x00000002020a7825 */ /* 0x001fc600078e0218 */
[----:B----4-:R0:W-:Y:S01]  /*4f990*/  STL [R1+0x1c4], R27 ;  /* 0x0001c41b01007387 */ /* 0x0101e20000100800 */
[----:B------:R-:W4:Y:S03]  /*4f9a0*/  LDL.64 R18, [R1+0x1098] ;  /* 0x0010980001127983 */ /* 0x000f260000100a00 */
[----:B------:R-:W2:Y:S04]  /*4f9b0*/  LDG.E.U16 R11, [R10.64] ;  /* 0x000000040a0b7981 */ /* 0x000ea8000c1e1500 */
[----:B0-----:R-:W4:Y:S04]  /*4f9c0*/  LDL.64 R26, [R1+0x10a0] ;  /* 0x0010a000011a7983 */ /* 0x001f280000100a00 */
[----:B------:R0:W-:Y:S02]  /*4f9d0*/  STL [R1+0x1c0], R7 ;  /* 0x0001c00701007387 */ /* 0x0001e40000100800 */
[----:B0-----:R-:W-:-:S06]  /*4f9e0*/  IMAD.WIDE R6, R2, 0x2, R22 ;  /* 0x0000000202067825 */ /* 0x001fcc00078e0216 */
[----:B------:R-:W4:Y:S04]  /*4f9f0*/  LDG.E.U16 R7, [R6.64] ;  /* 0x0000000406077981 */ /* 0x000f28000c1e1500 */
[----:B------:R-:W-:Y:S01]  /*4fa00*/  STL [R1+0x1a8], R5 ;  /* 0x0001a80501007387 */ /* 0x000fe20000100800 */
[----:B------:R0:W-:Y:S02]  /*4fa10*/  STL [R1+0x1ac], R4 ;  /* 0x0001ac0401007387 */ /* 0x0001e40000100800 */
[C---:B0-----:R-:W-:Y:S02]  /*4fa20*/  IMAD.WIDE R4, R2.reuse, 0x2, R16 ;  /* 0x0000000202047825 */ /* 0x041fe400078e0210 */
[----:B------:R-:W4:Y:S02]  /*4fa30*/  LDL.64 R16, [R1+0x1090] ;  /* 0x0010900001107983 */ /* 0x000f240000100a00 */
[----:B------:R0:W-:Y:S02]  /*4fa40*/  STL [R1+0x1a4], R3 ;  /* 0x0001a40301007387 */ /* 0x0001e40000100800 */
[----:B------:R-:W4:Y:S02]  /*4fa50*/  LDL.64 R24, [R1+0x1088] ;  /* 0x0010880001187983 */ /* 0x000f240000100a00 */
[----:B------:R-:W4:Y:S01]  /*4fa60*/  LDL.64 R22, [R1+0x1080] ;  /* 0x0010800001167983 */ /* 0x000f220000100a00 */
[----:B0-----:R0:W4:Y:S04]  /*4fa70*/  LDG.E.U16 R3, [R4.64] ;  /* 0x0000000404037981 */ /* 0x001128000c1e1500 */
[----:B---3--:R1:W-:Y:S02]  /*4fa80*/  STL [R1+0x1a0], R13 ;  /* 0x0001a00d01007387 */ /* 0x0083e40000100800 */
[----:B-1----:R-:W-:-:S05]  /*4fa90*/  IMAD.WIDE R12, R2, 0x2, R28 ;  /* 0x00000002020c7825 */ /* 0x002fca00078e021c */
[----:B------:R1:W3:Y:S04]  /*4faa0*/  LDG.E.U16 R29, [R12.64] ;  /* 0x000000040c1d7981 */ /* 0x0002e8000c1e1500 */
[----:B--2---:R2:W-:Y:S01]  /*4fab0*/  STL [R1+0x19c], R11 ;  /* 0x00019c0b01007387 */ /* 0x0045e20000100800 */
[----:B------:R0:W-:Y:S02]  /*4fac0*/  STL [R1+0x198], R9 ;  /* 0x0001980901007387 */ /* 0x0001e40000100800 */
[----:B--2---:R-:W-:-:S04]  /*4fad0*/  IMAD.WIDE R10, R2, 0x2, R20 ;  /* 0x00000002020a7825 */ /* 0x004fc800078e0214 */
[C---:B0-----:R-:W-:Y:S01]  /*4fae0*/  IMAD.WIDE R8, R2.reuse, 0x2, R14 ;  /* 0x0000000202087825 */ /* 0x041fe200078e020e */
[----:B------:R-:W2:Y:S04]  /*4faf0*/  LDL.64 R20, [R1+0x1078] ;  /* 0x0010780001147983 */ /* 0x000ea80000100a00 */
[----:B------:R-:W2:Y:S04]  /*4fb00*/  LDL.64 R14, [R1+0x1070] ;  /* 0x00107000010e7983 */ /* 0x000ea80000100a00 */
[----:B----4-:R0:W-:Y:S02]  /*4fb10*/  STL [R1+0x194], R7 ;  /* 0x0001940701007387 */ /* 0x0101e40000100800 */
[----:B0-----:R-:W-:-:S02]  /*4fb20*/  IMAD.WIDE R6, R2, 0x2, R26 ;  /* 0x0000000202067825 */ /* 0x001fc400078e021a */
[----:B------:R0:W4:Y:S04]  /*4fb30*/  LDG.E.U16 R27, [R8.64] ;  /* 0x00000004081b7981 */ /* 0x000128000c1e1500 */
[----:B------:R0:W4:Y:S04]  /*4fb40*/  LDG.E.U16 R26, [R10.64] ;  /* 0x000000040a1a7981 */ /* 0x000128000c1e1500 */
[----:B------:R-:W4:Y:S01]  /*4fb50*/  LDG.E.U16 R7, [R6.64] ;  /* 0x0000000406077981 */ /* 0x000f22000c1e1500 */
[----:B------:R-:W-:-:S03]  /*4fb60*/  IMAD.WIDE R4, R2, 0x2, R18 ;  /* 0x0000000202047825 */ /* 0x000fc600078e0212 */
[----:B------:R0:W-:Y:S01]  /*4fb70*/  STL [R1+0x190], R3 ;  /* 0x0001900301007387 */ /* 0x0001e20000100800 */
[----:B-1----:R-:W-:-:S04]  /*4fb80*/  IMAD.WIDE R12, R2, 0x2, R16 ;  /* 0x00000002020c7825 */ /* 0x002fc800078e0210 */
[----:B------:R-:W4:Y:S02]  /*4fb90*/  LDL.64 R18, [R1+0x1068] ;  /* 0x0010680001127983 */ /* 0x000f240000100a00 */
[----:B------:R-:W4:Y:S02]  /*4fba0*/  LDL.64 R16, [R1+0x1060] ;  /* 0x0010600001107983 */ /* 0x000f240000100a00 */
[----:B0-----:R-:W-:-:S04]  /*4fbb0*/  IMAD.WIDE R10, R2, 0x2, R24 ;  /* 0x00000002020a7825 */ /* 0x001fc800078e0218 */
[C---:B------:R-:W-:Y:S01]  /*4fbc0*/  IMAD.WIDE R8, R2.reuse, 0x2, R22 ;  /* 0x0000000202087825 */ /* 0x040fe200078e0216 */
[----:B------:R-:W4:Y:S04]  /*4fbd0*/  LDG.E.U16 R13, [R12.64] ;  /* 0x000000040c0d7981 */ /* 0x000f28000c1e1500 */
[----:B------:R2:W4:Y:S04]  /*4fbe0*/  LDG.E.U16 R3, [R4.64] ;  /* 0x0000000404037981 */ /* 0x000528000c1e1500 */
[----:B------:R-:W4:Y:S04]  /*4fbf0*/  LDG.E.U16 R11, [R10.64] ;  /* 0x000000040a0b7981 */ /* 0x000f28000c1e1500 */
[----:B------:R-:W4:Y:S04]  /*4fc00*/  LDG.E.U16 R9, [R8.64] ;  /* 0x0000000408097981 */ /* 0x000f28000c1e1500 */
[----:B---3--:R0:W-:Y:S04]  /*4fc10*/  STL [R1+0x18c], R29 ;  /* 0x00018c1d01007387 */ /* 0x0081e80000100800 */
[----:B0-----:R-:W3:Y:S01]  /*4fc20*/  LDL.64 R28, [R1+0x1058] ;  /* 0x00105800011c7983 */ /* 0x001ee20000100a00 */
[----:B--2---:R-:W-:-:S03]  /*4fc30*/  IMAD.WIDE R4, R2, 0x2, R14 ;  /* 0x0000000202047825 */ /* 0x004fc600078e020e */
[----:B----4-:R-:W-:Y:S01]  /*4fc40*/  STL [R1+0x184], R27 ;  /* 0x0001841b01007387 */ /* 0x010fe20000100800 */
[----:B------:R0:W-:Y:S02]  /*4fc50*/  STL [R1+0x188], R26 ;  /* 0x0001881a01007387 */ /* 0x0001e40000100800 */
[----:B------:R-:W2:Y:S01]  /*4fc60*/  LDL.64 R24, [R1+0x1048] ;  /* 0x0010480001187983 */ /* 0x000ea20000100a00 */
[----:B0-----:R-:W4:Y:S01]  /*4fc70*/  LDL.64 R26, [R1+0x1050] ;  /* 0x00105000011a7983 */ /* 0x001f220000100a00 */
[----:B------:R0:W-:Y:S02]  /*4fc80*/  STL [R1+0x180], R7 ;  /* 0x0001800701007387 */ /* 0x0001e40000100800 */
[----:B------:R-:W4:Y:S02]  /*4fc90*/  LDL.64 R22, [R1+0xef8] ;  /* 0x000ef80001167983 */ /* 0x000f240000100a00 */
[----:B------:R-:W4:Y:S02]  /*4fca0*/  LDL.64 R14, [R1+0x1040] ;  /* 0x00104000010e7983 */ /* 0x000f240000100a00 */
[----:B0-----:R-:W-:-:S02]  /*4fcb0*/  IMAD.WIDE R6, R2, 0x2, R20 ;  /* 0x0000000202067825 */ /* 0x001fc400078e0214 */
[----:B------:R-:W4:Y:S04]  /*4fcc0*/  LDL.64 R20, [R1+0x1038] ;  /* 0x0010380001147983 */ /* 0x000f280000100a00 */
[----:B------:R-:W4:Y:S01]  /*4fcd0*/  LDG.E.U16 R7, [R6.64] ;  /* 0x0000000406077981 */ /* 0x000f22000c1e1500 */
[----:B------:R0:W-:Y:S03]  /*4fce0*/  STL [R1+0x17c], R3 ;  /* 0x00017c0301007387 */ /* 0x0001e60000100800 */
[----:B0-----:R2:W4:Y:S01]  /*4fcf0*/  LDG.E.U16 R3, [R4.64] ;  /* 0x0000000404037981 */ /* 0x001522000c1e1500 */
[----:B------:R0:W-:Y:S02]  /*4fd00*/  STL [R1+0x178], R13 ;  /* 0x0001780d01007387 */ /* 0x0001e40000100800 */
[----:B------:R1:W-:Y:S02]  /*4fd10*/  STL [R1+0x174], R11 ;  /* 0x0001740b01007387 */ /* 0x0003e40000100800 */
[----:B0-----:R-:W-:-:S04]  /*4fd20*/  IMAD.WIDE R12, R2, 0x2, R18 ;  /* 0x00000002020c7825 */ /* 0x001fc800078e0212 */
[C---:B-1----:R-:W-:Y:S01]  /*4fd30*/  IMAD.WIDE R10, R2.reuse, 0x2, R16 ;  /* 0x00000002020a7825 */ /* 0x042fe200078e0210 */
[----:B------:R-:W4:Y:S04]  /*4fd40*/  LDL.64 R18, [R1+0x1030] ;  /* 0x0010300001127983 */ /* 0x000f280000100a00 */
[----:B------:R-:W4:Y:S01]  /*4fd50*/  LDL.64 R16, [R1+0x1028] ;  /* 0x0010280001107983 */ /* 0x000f220000100a00 */
[----:B------:R3:W-:Y:S02]  /*4fd60*/  STL [R1+0x170], R9 ;  /* 0x0001700901007387 */ /* 0x0007e40000100800 */
[----:B---3--:R-:W-:-:S04]  /*4fd70*/  IMAD.WIDE R8, R2, 0x2, R28 ;  /* 0x0000000202087825 */ /* 0x008fc800078e021c */
[C---:B--2---:R-:W-:Y:S02]  /*4fd80*/  IMAD.WIDE R4, R2.reuse, 0x2, R24 ;  /* 0x0000000202047825 */ /* 0x044fe400078e0218 */
[----:B------:R0:W2:Y:S04]  /*4fd90*/  LDG.E.U16 R25, [R8.64] ;  /* 0x0000000408197981 */ /* 0x0000a8000c1e1500 */
[----:B------:R1:W3:Y:S04]  /*4fda0*/  LDG.E.U16 R24, [R10.64] ;  /* 0x000000040a187981 */ /* 0x0002e8000c1e1500 */
[----:B----4-:R4:W-:Y:S02]  /*4fdb0*/  STL [R1+0x16c], R7 ;  /* 0x00016c0701007387 */ /* 0x0109e40000100800 */
[----:B----4-:R-:W-:-:S02]  /*4fdc0*/  IMAD.WIDE R6, R2, 0x2, R26 ;  /* 0x0000000202067825 */ /* 0x010fc400078e021a */
[----:B------:R4:W2:Y:S04]  /*4fdd0*/  LDG.E.U16 R27, [R12.64] ;  /* 0x000000040c1b7981 */ /* 0x0008a8000c1e1500 */
[----:B------:R-:W3:Y:S04]  /*4fde0*/  LDG.E.U16 R7, [R6.64] ;  /* 0x0000000406077981 */ /* 0x000ee8000c1e1500 */
[----:B------:R4:W-:Y:S01]  /*4fdf0*/  STL [R1+0x168], R3 ;  /* 0x0001680301007387 */ /* 0x0009e20000100800 */
[----:B-1----:R-:W-:-:S04]  /*4fe00*/  IMAD.WIDE R10, R2, 0x2, R14 ;  /* 0x00000002020a7825 */ /* 0x002fc800078e020e */
[----:B------:R-:W3:Y:S02]  /*4fe10*/  LDL.64 R14, [R1+0x1018] ;  /* 0x00101800010e7983 */ /* 0x000ee40000100a00 */
[----:B------:R-:W3:Y:S02]  /*4fe20*/  LDL.64 R28, [R1+0x1010] ;  /* 0x00101000011c7983 */ /* 0x000ee40000100a00 */
[----:B----4-:R-:W-:-:S04]  /*4fe30*/  IMAD.WIDE R12, R2, 0x2, R22 ;  /* 0x00000002020c7825 */ /* 0x010fc800078e0216 */
[C---:B0-----:R-:W-:Y:S01]  /*4fe40*/  IMAD.WIDE R8, R2.reuse, 0x2, R20 ;  /* 0x0000000202087825 */ /* 0x041fe200078e0214 */
[----:B------:R-:W4:Y:S04]  /*4fe50*/  LDG.E.U16 R11, [R10.64] ;  /* 0x000000040a0b7981 */ /* 0x000f28000c1e1500 */
[----:B------:R0:W4:Y:S04]  /*4fe60*/  LDG.E.U16 R3, [R4.64] ;  /* 0x0000000404037981 */ /* 0x000128000c1e1500 */
[----:B------:R1:W4:Y:S04]  /*4fe70*/  LDG.E.U16 R21, [R12.64] ;  /* 0x000000040c157981 */ /* 0x000328000c1e1500 */
[----:B------:R-:W4:Y:S01]  /*4fe80*/  LDG.E.U16 R9, [R8.64] ;  /* 0x0000000408097981 */ /* 0x000f22000c1e1500 */
[----:B0-----:R-:W-:-:S03]  /*4fe90*/  IMAD.WIDE R4, R2, 0x2, R16 ;  /* 0x0000000202047825 */ /* 0x001fc600078e0210 */
[----:B--2---:R0:W-:Y:S04]  /*4fea0*/  STL [R1+0x164], R27 ;  /* 0x0001641b01007387 */ /* 0x0041e80000100800 */
[----:B0-----:R-:W2:Y:S01]  /*4feb0*/  LDL.64 R26, [R1+0x1008] ;  /* 0x00100800011a7983 */ /* 0x001ea20000100a00 */
[----:B------:R-:W-:Y:S02]  /*4fec0*/  STL [R1+0x15c], R25 ;  /* 0x00015c1901007387 */ /* 0x000fe40000100800 */
[----:B---3--:R0:W-:Y:S02]  /*4fed0*/  STL [R1+0x160], R24 ;  /* 0x0001601801007387 */ /* 0x0081e40000100800 */
[----:B0-----:R-:W3:Y:S01]  /*4fee0*/  LDL.64 R24, [R1+0x1000] ;  /* 0x0010000001187983 */ /* 0x001ee20000100a00 */
[----:B------:R0:W-:Y:S02]  /*4fef0*/  STL [R1+0x158], R7 ;  /* 0x0001580701007387 */ /* 0x0001e40000100800 */
[----:B-1----:R-:W2:Y:S02]  /*4ff00*/  LDL.64 R12, [R1+0x1020] ;  /* 0x00102000010c7983 */ /* 0x002ea40000100a00 */
[----:B------:R-:W3:Y:S02]  /*4ff10*/  LDL.64 R16, [R1+0xff0] ;  /* 0x000ff00001107983 */ /* 0x000ee40000100a00 */
[----:B0-----:R-:W-:-:S02]  /*4ff20*/  IMAD.WIDE R6, R2, 0x2, R18 ;  /* 0x0000000202067825 */ /* 0x001fc400078e0212 */
[----:B------:R-:W3:Y:S02]  /*4ff30*/  LDL.64 R18, [R1+0xff8] ;  /* 0x000ff80001127983 */ /* 0x000ee40000100a00 */
[----:B----4-:R0:W-:Y:S02]  /*4ff40*/  STL [R1+0x154], R3 ;  /* 0x0001540301007387 */ /* 0x0101e40000100800 */
[----:B------:R-:W4:Y:S01]  /*4ff50*/  LDL.64 R22, [R1+0xfc0] ;  /* 0x000fc00001167983 */ /* 0x000f220000100a00 */
[----:B------:R-:W4:Y:S04]  /*4ff60*/  LDG.E.U16 R7, [R6.64] ;  /* 0x0000000406077981 */ /* 0x000f28000c1e1500 */
[----:B0-----:R3:W4:Y:S01]  /*4ff70*/  LDG.E.U16 R3, [R4.64] ;  /* 0x0000000404037981 */ /* 0x001722000c1e1500 */
[----:B------:R0:W-:Y:S03]  /*4ff80*/  STL [R1+0x150], R21 ;  /* 0x0001501501007387 */ /* 0x0001e60000100800 */
[----:B0-----:R-:W4:Y:S01]  /*4ff90*/  LDL.64 R20, [R1+0xf80] ;  /* 0x000f800001147983 */ /* 0x001f220000100a00 */
[----:B------:R0:W-:Y:S02]  /*4ffa0*/  STL [R1+0x14c], R11 ;  /* 0x00014c0b01007387 */ /* 0x0001e40000100800 */
[----:B0-----:R-:W-:-:S02]  /*4ffb0*/  IMAD.WIDE R10, R2, 0x2, R14 ;  /* 0x00000002020a7825 */ /* 0x001fc400078e020e */
[----:B------:R-:W4:Y:S02]  /*4ffc0*/  LDL.64 R14, [R1+0xf40] ;  /* 0x000f4000010e7983 */ /* 0x000f240000100a00 */
[----:B------:R0:W-:Y:S02]  /*4ffd0*/  STL [R1+0x148], R9 ;  /* 0x0001480901007387 */ /* 0x0001e40000100800 */
[----:B0-----:R-:W-:-:S04]  /*4ffe0*/  IMAD.WIDE R8, R2, 0x2, R28 ;  /* 0x0000000202087825 */ /* 0x001fc800078e021c */
[----:B--2---:R-:W-:-:S04]  /*4fff0*/  IMAD.WIDE R12, R2, 0x2, R12 ;  /* 0x00000002020c7825 */ /* 0x004fc800078e020c */
[C---:B---3--:R-:W-:Y:S02]  /*50000*/  IMAD.WIDE R4, R2.reuse, 0x2, R24 ;  /* 0x0000000202047825 */ /* 0x048fe400078e0218 */
[----:B------:R0:W2:Y:S04]  /*50010*/  LDG.E.U16 R25, [R10.64] ;  /* 0x000000040a197981 */ /* 0x0000a8000c1e1500 */
[----:B------:R1:W3:Y:S04]  /*50020*/  LDG.E.U16 R24, [R12.64] ;  /* 0x000000040c187981 */ /* 0x0002e8000c1e1500 */
[----:B------:R0:W3:Y:S04]  /*50030*/  LDG.E.U16 R29, [R4.64] ;  /* 0x00000004041d7981 */ /* 0x0000e8000c1e1500 */
[----:B----4-:R4:W-:Y:S04]  /*50040*/  STL [R1+0x144], R7 ;  /* 0x0001440701007387 */ /* 0x0109e80000100800 */
[----:B------:R4:W-:Y:S02]  /*50050*/  STL [R1+0x140], R3 ;  /* 0x0001400301007387 */ /* 0x0009e40000100800 */
[----:B----4-:R-:W-:-:S04]  /*50060*/  IMAD.WIDE R6, R2, 0x2, R26 ;  /* 0x0000000202067825 */ /* 0x010fc800078e021a */
[----:B-1----:R-:W-:-:S04]  /*50070*/  IMAD.WIDE R12, R2, 0x2, R18 ;  /* 0x00000002020c7825 */ /* 0x002fc800078e0212 */
[C---:B0-----:R-:W-:Y:S01]  /*50080*/  IMAD.WIDE R10, R2.reuse, 0x2, R16 ;  /* 0x00000002020a7825 */ /* 0x041fe200078e0210 */
[----:B------:R-:W4:Y:S04]  /*50090*/  LDL.64 R18, [R1+0xfe8] ;  /* 0x000fe80001127983 */ /* 0x000f280000100a00 */
[----:B------:R0:W4:Y:S04]  /*500a0*/  LDG.E.U16 R28, [R6.64] ;  /* 0x00000004061c7981 */ /* 0x000128000c1e1500 */
[----:B------:R1:W4:Y:S04]  /*500b0*/  LDG.E.U16 R3, [R8.64] ;  /* 0x0000000408037981 */ /* 0x000328000c1e1500 */
[----:B------:R-:W4:Y:S04]  /*500c0*/  LDL.64 R16, [R1+0xfe0] ;  /* 0x000fe00001107983 */ /* 0x000f280000100a00 */
[----:B------:R-:W4:Y:S04]  /*500d0*/  LDL.64 R26, [R1+0xfd0] ;  /* 0x000fd000011a7983 */ /* 0x000f280000100a00 */
[----:B------:R-:W4:Y:S01]  /*500e0*/  LDG.E.U16 R11, [R10.64] ;  /* 0x000000040a0b7981 */ /* 0x000f22000c1e1500 */
[----:B-1----:R-:W-:-:S04]  /*500f0*/  IMAD.WIDE R8, R2, 0x2, R22 ;  /* 0x0000000202087825 */ /* 0x002fc800078e0216 */
[C---:B0-----:R-:W-:Y:S02]  /*50100*/  IMAD.WIDE R6, R2.reuse, 0x2, R20 ;  /* 0x0000000202067825 */ /* 0x041fe400078e0214 */
[----:B------:R0:W4:Y:S02]  /*50110*/  LDG.E.U16 R21, [R12.64] ;  /* 0x000000040c157981 */ /* 0x000124000c1e1500 */
[C---:B------:R-:W-:Y:S02]  /*50120*/  IMAD.WIDE R4, R2.reuse, 0x2, R14 ;  /* 0x0000000202047825 */ /* 0x040fe400078e020e */
[----:B--2---:R-:W-:Y:S02]  /*50130*/  STL [R1+0x138], R25 ;  /* 0x0001381901007387 */ /* 0x004fe40000100800 */
[----:B---3--:R1:W-:Y:S02]  /*50140*/  STL [R1+0x13c], R24 ;  /* 0x00013c1801007387 */ /* 0x0083e40000100800 */
[----:B-1----:R-:W2:Y:S04]  /*50150*/  LDL.64 R24, [R1+0xfc8] ;  /* 0x000fc80001187983 */ /* 0x002ea80000100a00 */
[----:B----4-:R1:W-:Y:S04]  /*50160*/  STL [R1+0x134], R3 ;  /* 0x0001340301007387 */ /* 0x0103e80000100800 */
[----:B-1----:R1:W3:Y:S04]  /*50170*/  LDG.E.U16 R3, [R8.64] ;  /* 0x0000000408037981 */ /* 0x0022e8000c1e1500 */
[----:B-1----:R-:W4:Y:S01]  /*50180*/  LDL.64 R8, [R1+0xfd8] ;  /* 0x000fd80001087983 */ /* 0x002f220000100a00 */
[----:B------:R1:W-:Y:S02]  /*50190*/  STL [R1+0x130], R28 ;  /* 0x0001301c01007387 */ /* 0x0003e40000100800 */
[----:B------:R-:W3:Y:S02]  /*501a0*/  LDL.64 R22, [R1+0xfb8] ;  /* 0x000fb80001167983 */ /* 0x000ee40000100a00 */
[----:B------:R-:W3:Y:S01]  /*501b0*/  LDL.64 R14, [R1+0xfb0] ;  /* 0x000fb000010e7983 */ /* 0x000ee20000100a00 */
[----:B------:R1:W-:Y:S01]  /*501c0*/  STL [R1+0x12c], R29 ;  /* 0x00012c1d01007387 */ /* 0x0003e20000100800 */
[----:B0-----:R-:W-:-:S03]  /*501d0*/  IMAD.WIDE R12, R2, 0x2, R18 ;  /* 0x00000002020c7825 */ /* 0x001fc600078e0212 */
[----:B-1----:R0:W3:Y:S04]  /*501e0*/  LDG.E.U16 R28, [R6.64] ;  /* 0x00000004061c7981 */ /* 0x0020e8000c1e1500 */
[----:B------:R2:W3:Y:S02]  /*501f0*/  LDG.E.U16 R29, [R4.64] ;  /* 0x00000004041d7981 */ /* 0x0004e4000c1e1500 */
[----:B--2---:R-:W-:-:S04]  /*50200*/  IMAD.WIDE R4, R2, 0x2, R24 ;  /* 0x0000000202047825 */ /* 0x004fc800078e0218 */
[C---:B----4-:R-:W-:Y:S01]  /*50210*/  IMAD.WIDE R8, R2.reuse, 0x2, R8 ;  /* 0x0000000202087825 */ /* 0x050fe200078e0208 */
[----:B---3--:R1:W-:Y:S03]  /*50220*/  STL [R1+0x2f04], R29 ;  /* 0x002f041d01007387 */ /* 0x0083e60000100800 */
[----:B------:R2:W-:Y:S01]  /*50230*/  STL [R1+0x128], R21 ;  /* 0x0001281501007387 */ /* 0x0005e20000100800 */
[----:B-1----:R1:W3:Y:S04]  /*50240*/  LDG.E.U16 R29, [R12.64] ;  /* 0x000000040c1d7981 */ /* 0x0022e8000c1e1500 */
[----:B--2---:R-:W2:Y:S01]  /*50250*/  LDL.64 R20, [R1+0xfa8] ;  /* 0x000fa80001147983 */ /* 0x004ea20000100a00 */
[----:B------:R4:W-:Y:S02]  /*50260*/  STL [R1+0x124], R11 ;  /* 0x0001240b01007387 */ /* 0x0009e40000100800 */
[----:B------:R-:W3:Y:S02]  /*50270*/  LDL.64 R18, [R1+0xfa0] ;  /* 0x000fa00001127983 */ /* 0x000ee40000100a00 */
[----:B----4-:R-:W-:-:S02]  /*50280*/  IMAD.WIDE R10, R2, 0x2, R16 ;  /* 0x00000002020a7825 */ /* 0x010fc400078e0210 */
[----:B------:R-:W4:Y:S04]  /*50290*/  LDL.64 R16, [R1+0xf98] ;  /* 0x000f980001107983 */ /* 0x000f280000100a00 */
[----:B------:R0:W4:Y:S01]  /*502a0*/  LDG.E.U16 R24, [R10.64] ;  /* 0x000000040a187981 */ /* 0x000122000c1e1500 */
[----:B------:R0:W-:Y:S03]  /*502b0*/  STL [R1+0xdc], R3 ;  /* 0x0000dc0301007387 */ /* 0x0001e60000100800 */
[----:B0-----:R2:W4:Y:S01]  /*502c0*/  LDG.E.U16 R3, [R8.64] ;  /* 0x0000000408037981 */ /* 0x001522000c1e1500 */
[----:B------:R-:W-:-:S04]  /*502d0*/  IMAD.WIDE R6, R2, 0x2, R26 ;  /* 0x0000000202067825 */ /* 0x000fc800078e021a */
[----:B-1----:R-:W-:-:S04]  /*502e0*/  IMAD.WIDE R12, R2, 0x2, R22 ;  /* 0x00000002020c7825 */ /* 0x002fc800078e0216 */
[C---:B------:R-:W-:Y:S01]  /*502f0*/  IMAD.WIDE R10, R2.reuse, 0x2, R14 ;  /* 0x00000002020a7825 */ /* 0x040fe200078e020e */
[----:B------:R4:W4:Y:S04]  /*50300*/  LDG.E.U16 R27, [R4.64] ;  /* 0x00000004041b7981 */ /* 0x000928000c1e1500 */
[----:B------:R3:W4:Y:S04]  /*50310*/  LDG.E.U16 R25, [R6.64] ;  /* 0x0000000406197981 */ /* 0x000728000c1e1500 */
[----:B------:R-:W4:Y:S01]  /*50320*/  LDL.64 R14, [R1+0xf90] ;  /* 0x000f9000010e7983 */ /* 0x000f220000100a00 */
[----:B------:R-:W4:Y:S02]  /*50330*/  LDL.LU R26, [R1+0xe94] ;  /* 0x000e9400011a7983 */ /* 0x000f240000300800 */
[----:B------:R-:W4:Y:S01]  /*50340*/  LDL R23, [R1+0x87c] ;  /* 0x00087c0001177983 */ /* 0x000f220000100800 */
[----:B------:R-:W4:Y:S01]  /*50350*/  LDG.E.U16 R13, [R12.64] ;  /* 0x000000040c0d7981 */ /* 0x000f22000c1e1500 */
[----:B--2---:R-:W-:-:S04]  /*50360*/  IMAD.WIDE R8, R2, 0x2, R20 ;  /* 0x0000000202087825 */ /* 0x004fc800078e0214 */
[C---:B---3--:R-:W-:Y:S01]  /*50370*/  IMAD.WIDE R6, R2.reuse, 0x2, R18 ;  /* 0x0000000202067825 */ /* 0x048fe200078e0212 */
[----:B------:R-:W2:Y:S04]  /*50380*/  LDL.64 R20, [R1+0xf88] ;  /* 0x000f880001147983 */ /* 0x000ea80000100a00 */
[----:B------:R-:W3:Y:S01]  /*50390*/  LDL.64 R18, [R1+0xf70] ;  /* 0x000f700001127983 */ /* 0x000ee20000100a00 */
[----:B----4-:R-:W-:-:S03]  /*503a0*/  IMAD.WIDE R4, R2, 0x2, R16 ;  /* 0x0000000202047825 */ /* 0x010fc600078e0210 */
[----:B------:R-:W4:Y:S01]  /*503b0*/  LDL.64 R16, [R1+0xf68] ;  /* 0x000f680001107983 */ /* 0x000f220000100a00 */
[----:B------:R0:W-:Y:S02]  /*503c0*/  STL [R1+0xbc], R28 ;  /* 0x0000bc1c01007387 */ /* 0x0001e40000100800 */
[----:B------:R1:W-:Y:S01]  /*503d0*/  STL [R1+0x120], R29 ;  /* 0x0001201d01007387 */ /* 0x0003e20000100800 */
[----:B0-----:R0:W3:Y:S04]  /*503e0*/  LDG.E.U16 R28, [R10.64] ;  /* 0x000000040a1c7981 */ /* 0x0010e8000c1e1500 */
[----:B-1----:R1:W3:Y:S04]  /*503f0*/  LDG.E.U16 R29, [R8.64] ;  /* 0x00000004081d7981 */ /* 0x0022e8000c1e1500 */
[----:B0-----:R-:W4:Y:S04]  /*50400*/  LDG.E.U16 R11, [R6.64] ;  /* 0x00000004060b7981 */ /* 0x001f28000c1e1500 */
[----:B-1----:R-:W4:Y:S01]  /*50410*/  LDL.64 R8, [R1+0xf78] ;  /* 0x000f780001087983 */ /* 0x002f220000100a00 */
[----:B------:R0:W-:Y:S02]  /*50420*/  STL [R1+0xec], R24 ;  /* 0x0000ec1801007387 */ /* 0x0001e40000100800 */
[C---:B------:R-:W-:Y:S01]  /*50430*/  IMAD.WIDE R14, R2.reuse, 0x2, R14 ;  /* 0x00000002020e7825 */ /* 0x040fe200078e020e */
[----:B------:R-:W1:Y:S05]  /*50440*/  LDS R10, [R0.X4] ;  /* 0x00000000000a7984 */ /* 0x000e6a0000004800 */
[----:B------:R-:W4:Y:S04]  /*50450*/  LDG.E.U16 R15, [R14.64] ;  /* 0x000000040e0f7981 */ /* 0x000f28000c1e1500 */
[----:B0-----:R-:W4:Y:S01]  /*50460*/  LDL.LU R24, [R1+0xe98] ;  /* 0x000e980001187983 */ /* 0x001f220000300800 */
[----:B------:R-:W4:Y:S02]  /*50470*/  LDL R22, [R1+0x878] ;  /* 0x0008780001167983 */ /* 0x000f240000100800 */
[----:B------:R0:W-:Y:S02]  /*50480*/  STL [R1+0xe8], R3 ;  /* 0x0000e80301007387 */ /* 0x0001e40000100800 */
[----:B0-----:R-:W4:Y:S01]  /*50490*/  LDG.E.U16 R3, [R4.64] ;  /* 0x0000000404037981 */ /* 0x001f22000c1e1500 */
[----:B------:R0:W-:Y:S03]  /*504a0*/  STL [R1+0xe4], R25 ;  /* 0x0000e41901007387 */ /* 0x0001e60000100800 */
[----:B0-----:R-:W4:Y:S01]  /*504b0*/  LDL.LU R25, [R1+0xe9c] ;  /* 0x000e9c0001197983 */ /* 0x001f220000300800 */
[----:B------:R0:W-:Y:S03]  /*504c0*/  STL [R1+0xe0], R27 ;  /* 0x0000e01b01007387 */ /* 0x0001e60000100800 */
[----:B0-----:R-:W4:Y:S01]  /*504d0*/  LDL R27, [R1+0x874] ;  /* 0x00087400011b7983 */ /* 0x001f220000100800 */
[----:B------:R2:W-:Y:S02]  /*504e0*/  STL [R1+0xd8], R13 ;  /* 0x0000d80d01007387 */ /* 0x0005e40000100800 */
[C---:B--2---:R-:W-:Y:S01]  /*504f0*/  IMAD.WIDE R12, R2.reuse, 0x2, R20 ;  /* 0x00000002020c7825 */ /* 0x044fe200078e0214 */
[----:B---3--:R-:W-:Y:S03]  /*50500*/  STL [R1+0xd0], R29 ;  /* 0x0000d01d01007387 */ /* 0x008fe60000100800 */
[----:B------:R0:W-:Y:S02]  /*50510*/  STL [R1+0xd4], R28 ;  /* 0x0000d41c01007387 */ /* 0x0001e40000100800 */
[----:B------:R-:W2:Y:S01]  /*50520*/  LDL.64 R20, [R1+0xf38] ;  /* 0x000f380001147983 */ /* 0x000ea20000100a00 */
[----:B0-----:R-:W3:Y:S01]  /*50530*/  LDL.64 R28, [R1+0xf50] ;  /* 0x000f5000011c7983 */ /* 0x001ee20000100a00 */
[----:B----4-:R0:W-:Y:S02]  /*50540*/  STL [R1+0xcc], R11 ;  /* 0x0000cc0b01007387 */ /* 0x0101e40000100800 */
[C---:B------:R-:W-:Y:S01]  /*50550*/  IMAD.WIDE R8, R2.reuse, 0x2, R8 ;  /* 0x0000000202087825 */ /* 0x040fe200078e0208 */
[----:B0-----:R0:W4:Y:S04]  /*50560*/  LDG.E.U16 R11, [R12.64] ;  /* 0x000000040c0b7981 */ /* 0x001128000c1e1500 */
[----:B0-----:R-:W2:Y:S01]  /*50570*/  LDL.64 R12, [R1+0xf60] ;  /* 0x000f6000010c7983 */ /* 0x001ea20000100a00 */
[----:B------:R0:W-:Y:S03]  /*50580*/  STL [R1+0xc8], R3 ;  /* 0x0000c80301007387 */ /* 0x0001e60000100800 */
[----:B0-----:R0:W3:Y:S01]  /*50590*/  LDG.E.U16 R3, [R8.64] ;  /* 0x0000000408037981 */ /* 0x0010e2000c1e1500 */
[----:B------:R-:W-:-:S04]  /*505a0*/  IMAD.WIDE R6, R2, 0x2, R18 ;  /* 0x0000000202067825 */ /* 0x000fc800078e0212 */
[----:B------:R-:W-:-:S04]  /*505b0*/  IMAD.WIDE R4, R2, 0x2, R16 ;  /* 0x0000000202047825 */ /* 0x000fc800078e0210 */
[----:B------:R-:W3:Y:S01]  /*505c0*/  LDL.64 R18, [R1+0xf48] ;  /* 0x000f480001127983 */ /* 0x000ee20000100a00 */
[----:B------:R-:W3:Y:S04]  /*505d0*/  LDL.64 R16, [R1+0xf30] ;  /* 0x000f300001107983 */ /* 0x000ee80000100a00 */
[----:B------:R-:W3:Y:S04]  /*505e0*/  LDG.E.U16 R7, [R6.64] ;  /* 0x0000000406077981 */ /* 0x000ee8000c1e1500 */
[----:B0-----:R-:W3:Y:S01]  /*505f0*/  LDL.64 R8, [R1+0xf58] ;  /* 0x000f580001087983 */ /* 0x001ee20000100a00 */
[----:B------:R0:W-:Y:S03]  /*50600*/  STL [R1+0xc4], R15 ;  /* 0x0000c40f01007387 */ /* 0x0001e60000100800 */
[----:B0-----:R-:W3:Y:S04]  /*50610*/  LDL.64 R14, [R1+0xf28] ;  /* 0x000f2800010e7983 */ /* 0x001ee80000100a00 */
[----:B----4-:R0:W-:Y:S04]  /*50620*/  STL [R1+0xc0], R11 ;  /* 0x0000c00b01007387 */ /* 0x0101e80000100800 */
[----:B0-----:R2:W4:Y:S02]  /*50630*/  LDG.E.U16 R11, [R4.64] ;  /* 0x00000004040b7981 */ /* 0x001524000c1e1500 */
[----:B--2---:R-:W-:-:S02]  /*50640*/  IMAD.WIDE R4, R2, 0x2, R20 ;  /* 0x0000000202047825 */ /* 0x004fc400078e0214 */
[----:B---3--:R0:W-:Y:S02]  /*50650*/  STL [R1+0xb8], R3 ;  /* 0x0000b80301007387 */ /* 0x0081e40000100800 */
[----:B0-----:R-:W-:Y:S02]  /*50660*/  FADD R3, -R23, R26 ;  /* 0x0000001a17037221 */ /* 0x001fe40000000100 */
[----:B------:R-:W2:Y:S04]  /*50670*/  LDG.E.U16 R23, [R4.64] ;  /* 0x0000000404177981 */ /* 0x000ea8000c1e1500 */
[----:B------:R0:W-:Y:S02]  /*50680*/  STL [R1+0xb4], R7 ;  /* 0x0000b40701007387 */ /* 0x0001e40000100800 */
[----:B0-----:R-:W-:-:S05]  /*50690*/  IMAD.WIDE R6, R2, 0x2, R28 ;  /* 0x0000000202067825 */ /* 0x001fca00078e021c */
[----:B------:R0:W3:Y:S02]  /*506a0*/  LDG.E.U16 R28, [R6.64] ;  /* 0x00000004061c7981 */ /* 0x0000e4000c1e1500 */
[----:B0-----:R-:W-:-:S04]  /*506b0*/  IMAD.WIDE R6, R2, 0x2, R16 ;  /* 0x0000000202067825 */ /* 0x001fc800078e0210 */
[----:B------:R-:W-:-:S05]  /*506c0*/  IMAD.WIDE R12, R2, 0x2, R12 ;  /* 0x00000002020c7825 */ /* 0x000fca00078e020c */
[----:B------:R0:W3:Y:S04]  /*506d0*/  LDG.E.U16 R21, [R12.64] ;  /* 0x000000040c157981 */ /* 0x0000e8000c1e1500 */
[----:B--2---:R-:W-:Y:S01]  /*506e0*/  STL [R1+0x2f08], R23 ;  /* 0x002f081701007387 */ /* 0x004fe20000100800 */
[----:B----4-:R2:W-:Y:S02]  /*506f0*/  STL [R1+0xb0], R11 ;  /* 0x0000b00b01007387 */ /* 0x0105e40000100800 */
[----:B--2---:R-:W-:Y:S02]  /*50700*/  FADD R11, -R22, R24 ;  /* 0x00000018160b7221 */ /* 0x004fe40000000100 */
[----:B------:R-:W2:Y:S01]  /*50710*/  LDG.E.U16 R22, [R6.64] ;  /* 0x0000000406167981 */ /* 0x000ea2000c1e1500 */
[----:B------:R-:W-:-:S03]  /*50720*/  IMAD.WIDE R8, R2, 0x2, R8 ;  /* 0x0000000202087825 */ /* 0x000fc600078e0208 */
[----:B------:R-:W1:Y:S01]  /*50730*/  LDL.LU R24, [R1+0xed4] ;  /* 0x000ed40001187983 */ /* 0x000e620000300800 */
[----:B------:R-:W4:Y:S03]  /*50740*/  LDL.LU R23, [R1+0xb40] ;  /* 0x000b400001177983 */ /* 0x000f260000300800 */
[----:B------:R0:W3:Y:S01]  /*50750*/  LDG.E.U16 R29, [R8.64] ;  /* 0x00000004081d7981 */ /* 0x0000e2000c1e1500 */
[----:B------:R-:W-:-:S04]  /*50760*/  IMAD.WIDE R4, R2, 0x2, R14 ;  /* 0x0000000202047825 */ /* 0x000fc800078e020e */
[----:B0-----:R-:W-:-:S05]  /*50770*/  IMAD.WIDE R8, R2, 0x2, R18 ;  /* 0x0000000202087825 */ /* 0x001fca00078e0212 */
[----:B------:R0:W4:Y:S04]  /*50780*/  LDG.E.U16 R26, [R8.64] ;  /* 0x00000004081a7981 */ /* 0x000128000c1e1500 */
[----:B--2---:R-:W-:Y:S01]  /*50790*/  STL [R1+0x2f0c], R22 ;  /* 0x002f0c1601007387 */ /* 0x004fe20000100800 */
[----:B------:R-:W2:Y:S02]  /*507a0*/  LDL.LU R20, [R1+0xb44] ;  /* 0x000b440001147983 */ /* 0x000ea40000300800 */
[----:B------:R-:W2:Y:S02]  /*507b0*/  LDL.LU R19, [R1+0xb30] ;  /* 0x000b300001137983 */ /* 0x000ea40000300800 */
[----:B------:R-:W2:Y:S01]  /*507c0*/  LDL.LU R18, [R1+0xb34] ;  /* 0x000b340001127983 */ /* 0x000ea20000300800 */
[----:B------:R-:W2:Y:S01]  /*507d0*/  LDL.LU R17, [R1+0xb50] ;  /* 0x000b500001117983 */ /* 0x000ea20000300800 */
[----:B------:R-:W2:Y:S02]  /*507e0*/  LDL.LU R16, [R1+0xb54] ;  /* 0x000b540001107983 */ /* 0x000ea40000300800 */
[----:B------:R-:W2:Y:S02]  /*507f0*/  LDL.LU R15, [R1+0xba0] ;  /* 0x000ba000010f7983 */ /* 0x000ea40000300800 */
[----:B0-----:R-:W2:Y:S01]  /*50800*/  LDL.LU R8, [R1+0xba4] ;  /* 0x000ba40001087983 */ /* 0x001ea20000300800 */
[----:B------:R-:W2:Y:S01]  /*50810*/  LDL.LU R14, [R1+0xb90] ;  /* 0x000b9000010e7983 */ /* 0x000ea20000300800 */
[----:B------:R-:W2:Y:S02]  /*50820*/  LDL.LU R13, [R1+0xb94] ;  /* 0x000b9400010d7983 */ /* 0x000ea40000300800 */
[----:B------:R-:W2:Y:S02]  /*50830*/  LDL.LU R12, [R1+0xb80] ;  /* 0x000b8000010c7983 */ /* 0x000ea40000300800 */
[----:B------:R-:W2:Y:S01]  /*50840*/  LDL.LU R9, [R1+0xb84] ;  /* 0x000b840001097983 */ /* 0x000ea20000300800 */
[----:B---3--:R0:W-:Y:S04]  /*50850*/  STL [R1+0xac], R21 ;  /* 0x0000ac1501007387 */ /* 0x0081e80000100800 */
[----:B0-----:R0:W3:Y:S01]  /*50860*/  LDG.E.U16 R21, [R4.64] ;  /* 0x0000000404157981 */ /* 0x0010e2000c1e1500 */
[----:B------:R-:W-:-:S06]  /*50870*/  FMUL R3, R3, 1.4426950216293334961 ;  /* 0x3fb8aa3b03037820 */ /* 0x000fcc0000400000 */
[----:B------:R-:W1:Y:S01]  /*50880*/  MUFU.EX2 R3, R3 ;  /* 0x0000000300037308 */ /* 0x000e620000000800 */
[----:B------:R-:W-:Y:S02]  /*50890*/  FMUL R7, R11, 1.4426950216293334961 ;  /* 0x3fb8aa3b0b077820 */ /* 0x000fe40000400000 */
[----:B------:R-:W-:-:S05]  /*508a0*/  FADD R6, -R27, R25 ;  /* 0x000000191b067221 */ /* 0x000fca0000000100 */
[----:B0-----:R4:W0:Y:S01]  /*508b0*/  MUFU.EX2 R4, R7 ;  /* 0x0000000700047308 */ /* 0x0018220000000800 */
[----:B------:R-:W-:Y:S02]  /*508c0*/  FMUL R5, R6, 1.4426950216293334961 ;  /* 0x3fb8aa3b06057820 */ /* 0x000fe40000400000 */
[C---:B-1----:R-:W-:Y:S02]  /*508d0*/  FFMA R24, R3.reuse, R24, R10 ;  /* 0x0000001803187223 */ /* 0x042fe4000000000a */
[C---:B----4-:R-:W-:Y:S02]  /*508e0*/  FMUL R7, R3.reuse, R23 ;  /* 0x0000001703077220 */ /* 0x050fe40000400000 */
[C---:B--2---:R-:W-:Y:S02]  /*508f0*/  FMUL R6, R3.reuse, R20 ;  /* 0x0000001403067220 */ /* 0x044fe40000400000 */
[C---:B------:R-:W-:Y:S01]  /*50900*/  FMUL R10, R3.reuse, R19 ;  /* 0x00000013030a7220 */ /* 0x040fe20000400000 */
[----:B---3--:R-:W-:Y:S01]  /*50910*/  STL [R1+0x2f10], R21 ;  /* 0x002f101501007387 */ /* 0x008fe20000100800 */
[----:B------:R-:W-:Y:S02]  /*50920*/  STL [R1+0xa8], R29 ;  /* 0x0000a81d01007387 */ /* 0x000fe40000100800 */
[----:B------:R-:W-:Y:S02]  /*50930*/  STL [R1+0xa4], R28 ;  /* 0x0000a41c01007387 */ /* 0x000fe40000100800 */
[----:B------:R-:W-:Y:S01]  /*50940*/  STL [R1+0xed4], R24 ;  /* 0x000ed41801007387 */ /* 0x000fe20000100800 */
[----:B------:R1:W-:Y:S01]  /*50950*/  STL [R1+0x2b0], R7 ;  /* 0x0002b00701007387 */ /* 0x0003e20000100800 */
[----:B------:R2:W-:Y:S02]  /*50960*/  STL [R1+0x2b4], R6 ;  /* 0x0002b40601007387 */ /* 0x0005e40000100800 */
[----:B------:R3:W-:Y:S02]  /*50970*/  STL [R1+0x2a0], R10 ;  /* 0x0002a00a01007387 */ /* 0x0007e40000100800 */
[----:B------:R-:W-:Y:S02]  /*50980*/  STL [R1+0xa0], R26 ;  /* 0x0000a01a01007387 */ /* 0x000fe40000100800 */
[----:B-1----:R-:W-:-:S02]  /*50990*/  FMUL R7, R3, R18 ;  /* 0x0000001203077220 */ /* 0x002fc40000400000 */
[C---:B--2---:R-:W-:Y:S02]  /*509a0*/  FMUL R6, R3.reuse, R17 ;  /* 0x0000001103067220 */ /* 0x044fe40000400000 */
[C---:B---3--:R-:W-:Y:S01]  /*509b0*/  FMUL R10, R3.reuse, R16 ;  /* 0x00000010030a7220 */ /* 0x048fe20000400000 */
[----:B------:R1:W-:Y:S02]  /*509c0*/  STL [R1+0x2a4], R7 ;  /* 0x0002a40701007387 */ /* 0x0003e40000100800 */
[----:B------:R2:W-:Y:S02]  /*509d0*/  STL [R1+0x290], R6 ;  /* 0x0002900601007387 */ /* 0x0005e40000100800 */
[----:B------:R-:W-:Y:S02]  /*509e0*/  STL [R1+0x294], R10 ;  /* 0x0002940a01007387 */ /* 0x000fe40000100800 */
[C---:B-1----:R-:W-:Y:S02]  /*509f0*/  FMUL R7, R3.reuse, R15 ;  /* 0x0000000f03077220 */ /* 0x042fe40000400000 */
[----:B--2---:R-:W-:-:S02]  /*50a00*/  FMUL R6, R3, R8 ;  /* 0x0000000803067220 */ /* 0x004fc40000400000 */
[----:B------:R-:W2:Y:S01]  /*50a10*/  LDL.LU R8, [R1+0xb70] ;  /* 0x000b700001087983 */ /* 0x000ea20000300800 */
[----:B------:R1:W-:Y:S03]  /*50a20*/  STL [R1+0x280], R7 ;  /* 0x0002800701007387 */ /* 0x0003e60000100800 */
[----:B-1----:R-:W3:Y:S01]  /*50a30*/  LDL.LU R7, [R1+0xb74] ;  /* 0x000b740001077983 */ /* 0x002ee20000300800 */
[C---:B------:R-:W-:Y:S02]  /*50a40*/  FMUL R10, R3.reuse, R14 ;  /* 0x0000000e030a7220 */ /* 0x040fe40000400000 */
[----:B------:R1:W-:Y:S02]  /*50a50*/  STL [R1+0x284], R6 ;  /* 0x0002840601007387 */ /* 0x0003e40000100800 */
[----:B------:R-:W4:Y:S01]  /*50a60*/  LDL.LU R19, [R1+0xb60] ;  /* 0x000b600001137983 */ /* 0x000f220000300800 */
[----:B------:R0:W-:Y:S01]  /*50a70*/  STL [R1+0x270], R10 ;  /* 0x0002700a01007387 */ /* 0x0001e20000100800 */
[----:B-1----:R-:W-:-:S02]  /*50a80*/  FMUL R6, R3, R13 ;  /* 0x0000000d03067220 */ /* 0x002fc40000400000 */
[----:B0-----:R-:W-:-:S03]  /*50a90*/  FMUL R10, R3, R12 ;  /* 0x0000000c030a7220 */ /* 0x001fc60000400000 */
[----:B------:R0:W-:Y:S01]  /*50aa0*/  STL [R1+0x274], R6 ;  /* 0x0002740601007387 */ /* 0x0001e20000100800 */
[----:B------:R-:W4:Y:S03]  /*50ab0*/  LDL.LU R18, [R1+0xb64] ;  /* 0x000b640001127983 */ /* 0x000f260000300800 */
[----:B------:R1:W-:Y:S01]  /*50ac0*/  STL [R1+0x260], R10 ;  /* 0x0002600a01007387 */ /* 0x0003e20000100800 */
[----:B------:R-:W4:Y:S02]  /*50ad0*/  LDL.LU R17, [R1+0xbb0] ;  /* 0x000bb00001117983 */ /* 0x000f240000300800 */
[----:B0-----:R-:W-:-:S05]  /*50ae0*/  FMUL R6, R3, R9 ;  /* 0x0000000903067220 */ /* 0x001fca0000400000 */
[----:B------:R0:W-:Y:S01]  /*50af0*/  STL [R1+0x264], R6 ;  /* 0x0002640601007387 */ /* 0x0001e20000100800 */
[----:B------:R-:W4:Y:S02]  /*50b00*/  LDL.LU R16, [R1+0xbb4] ;  /* 0x000bb40001107983 */ /* 0x000f240000300800 */
[----:B------:R-:W4:Y:S02]  /*50b10*/  LDL.LU R11, [R1+0xbc0] ;  /* 0x000bc000010b7983 */ /* 0x000f240000300800 */
[----:B------:R-:W4:Y:S01]  /*50b20*/  LDL.LU R9, [R1+0xbc4] ;  /* 0x000bc40001097983 */ /* 0x000f220000300800 */
[----:B------:R-:W4:Y:S01]  /*50b30*/  LDL.LU R15, [R1+0xbd0] ;  /* 0x000bd000010f7983 */ /* 0x000f220000300800 */
[----:B------:R-:W4:Y:S02]  /*50b40*/  LDL.LU R14, [R1+0xbd4] ;  /* 0x000bd400010e7983 */ /* 0x000f240000300800 */
[----:B-1----:R-:W4:Y:S01]  /*50b50*/  LDL.LU R10, [R1+0xbe0] ;  /* 0x000be000010a7983 */ /* 0x002f220000300800 */
[----:B0-----:R-:W4:Y:S01]  /*50b60*/  LDL.LU R6, [R1+0xbe4] ;  /* 0x000be40001067983 */ /* 0x001f220000300800 */
[----:B------:R-:W4:Y:S02]  /*50b70*/  LDL.LU R24, [R1+0xebc] ;  /* 0x000ebc0001187983 */ /* 0x000f240000300800 */
[----:B------:R-:W4:Y:S02]  /*50b80*/  LDL R27, [R1+0x870] ;  /* 0x00087000011b7983 */ /* 0x000f240000100800 */
[----:B------:R-:W4:Y:S02]  /*50b90*/  LDL.LU R13, [R1+0xbf0] ;  /* 0x000bf000010d7983 */ /* 0x000f240000300800 */
[----:B--2---:R-:W-:-:S05]  /*50ba0*/  FMUL R8, R3, R8 ;  /* 0x0000000803087220 */ /* 0x004fca0000400000 */
[----:B------:R0:W-:Y:S01]  /*50bb0*/  STL [R1+0x250], R8 ;  /* 0x0002500801007387 */ /* 0x0001e20000100800 */
[----:B------:R-:W2:Y:S02]  /*50bc0*/  LDL.LU R12, [R1+0xbf4] ;  /* 0x000bf400010c7983 */ /* 0x000ea40000300800 */
[----:B---3--:R-:W-:-:S05]  /*50bd0*/  FMUL R7, R3, R7 ;  /* 0x0000000703077220 */ /* 0x008fca0000400000 */
[----:B------:R1:W-:Y:S01]  /*50be0*/  STL [R1+0x254], R7 ;  /* 0x0002540701007387 */ /* 0x0003e20000100800 */
[----:B0-----:R-:W3:Y:S03]  /*50bf0*/  LDL.LU R8, [R1+0xc00] ;  /* 0x000c000001087983 */ /* 0x001ee60000300800 */
[----:B-1----:R-:W3:Y:S01]  /*50c00*/  LDL.LU R7, [R1+0xc04] ;  /* 0x000c040001077983 */ /* 0x002ee20000300800 */
[C---:B----4-:R-:W-:Y:S02]  /*50c10*/  FMUL R21, R3.reuse, R19 ;  /* 0x0000001303157220 */ /* 0x050fe40000400000 */
[C---:B------:R-:W-:Y:S02]  /*50c20*/  FMUL R20, R3.reuse, R18 ;  /* 0x0000001203147220 */ /* 0x040fe40000400000 */
[C---:B------:R-:W-:Y:S01]  /*50c30*/  FMUL R19, R3.reuse, R17 ;  /* 0x0000001103137220 */ /* 0x040fe20000400000 */
[----:B------:R-:W-:Y:S02]  /*50c40*/  STL [R1+0x240], R21 ;  /* 0x0002401501007387 */ /* 0x000fe40000100800 */
[----:B------:R-:W-:Y:S02]  /*50c50*/  STL [R1+0x244], R20 ;  /* 0x0002441401007387 */ /* 0x000fe40000100800 */
[----:B------:R-:W-:Y:S01]  /*50c60*/  STL [R1+0x230], R19 ;  /* 0x0002301301007387 */ /* 0x000fe20000100800 */
[----:B------:R-:W-:-:S02]  /*50c70*/  FMUL R18, R3, R16 ;  /* 0x0000001003127220 */ /* 0x000fc40000400000 */
[C---:B------:R-:W-:Y:S02]  /*50c80*/  FMUL R17, R3.reuse, R11 ;  /* 0x0000000b03117220 */ /* 0x040fe40000400000 */
[C---:B------:R-:W-:Y:S01]  /*50c90*/  FMUL R16, R3.reuse, R9 ;  /* 0x0000000903107220 */ /* 0x040fe20000400000 */
[----:B------:R-:W-:Y:S01]  /*50ca0*/  STL [R1+0x234], R18 ;  /* 0x0002341201007387 */ /* 0x000fe20000100800 */
[----:B------:R-:W2:Y:S02]  /*50cb0*/  LDL.LU R11, [R1+0xc20] ;  /* 0x000c2000010b7983 */ /* 0x000ea40000300800 */
[----:B------:R0:W-:Y:S02]  /*50cc0*/  STL [R1+0x220], R17 ;  /* 0x0002201101007387 */ /* 0x0001e40000100800 */
[----:B------:R-:W2:Y:S01]  /*50cd0*/  LDL.LU R9, [R1+0xc24] ;  /* 0x000c240001097983 */ /* 0x000ea20000300800 */
[----:B------:R1:W-:Y:S01]  /*50ce0*/  STL [R1+0x224], R16 ;  /* 0x0002241001007387 */ /* 0x0003e20000100800 */
[----:B0-----:R-:W-:-:S02]  /*50cf0*/  FMUL R17, R3, R15 ;  /* 0x0000000f03117220 */ /* 0x001fc40000400000 */
[C---:B-1----:R-:W-:Y:S02]  /*50d00*/  FMUL R16, R3.reuse, R14 ;  /* 0x0000000e03107220 */ /* 0x042fe40000400000 */
[C---:B------:R-:W-:Y:S01]  /*50d10*/  FMUL R15, R3.reuse, R10 ;  /* 0x0000000a030f7220 */ /* 0x040fe20000400000 */
[----:B------:R-:W-:Y:S02]  /*50d20*/  STL [R1+0x90], R17 ;  /* 0x0000901101007387 */ /* 0x000fe40000100800 */
[----:B------:R0:W-:Y:S02]  /*50d30*/  STL [R1+0x94], R16 ;  /* 0x0000941001007387 */ /* 0x0001e40000100800 */
[----:B------:R-:W2:Y:S02]  /*50d40*/  LDL.LU R10, [R1+0xc10] ;  /* 0x000c1000010a7983 */ /* 0x000ea40000300800 */
[C---:B------:R-:W-:Y:S01]  /*50d50*/  FMUL R14, R3.reuse, R6 ;  /* 0x00000006030e7220 */ /* 0x040fe20000400000 */
[----:B------:R1:W-:Y:S01]  /*50d60*/  STL [R1+0x80], R15 ;  /* 0x0000800f01007387 */ /* 0x0003e20000100800 */
[----:B------:R-:W2:Y:S02]  /*50d70*/  LDL.LU R6, [R1+0xc14] ;  /* 0x000c140001067983 */ /* 0x000ea40000300800 */
[C---:B------:R-:W-:Y:S01]  /*50d80*/  FMUL R13, R3.reuse, R13 ;  /* 0x0000000d030d7220 */ /* 0x040fe20000400000 */
[----:B------:R0:W-:Y:S04]  /*50d90*/  STL [R1+0x84], R14 ;  /* 0x0000840e01007387 */ /* 0x0001e80000100800 */
[----:B------:R0:W-:Y:S02]  /*50da0*/  STL [R1+0x70], R13 ;  /* 0x0000700d01007387 */ /* 0x0001e40000100800 */
[----:B--2---:R-:W-:-:S05]  /*50db0*/  FMUL R12, R3, R12 ;  /* 0x0000000c030c7220 */ /* 0x004fca0000400000 */
[----:B------:R2:W-:Y:S01]  /*50dc0*/  STL [R1+0x74], R12 ;  /* 0x0000740c01007387 */ /* 0x0005e20000100800 */
[----:B0-----:R-:W4:Y:S02]  /*50dd0*/  LDL.LU R16, [R1+0xb48] ;  /* 0x000b480001107983 */ /* 0x001f240000300800 */
[----:B---3--:R-:W-:-:S05]  /*50de0*/  FMUL R8, R3, R8 ;  /* 0x0000000803087220 */ /* 0x008fca0000400000 */
[----:B------:R-:W-:Y:S01]  /*50df0*/  STL [R1+0x60], R8 ;  /* 0x0000600801007387 */ /* 0x000fe20000100800 */
[----:B-1----:R-:W3:Y:S02]  /*50e00*/  LDL.LU R15, [R1+0xb4c] ;  /* 0x000b4c00010f7983 */ /* 0x002ee40000300800 */
[----:B------:R-:W0:Y:S04]  /*50e10*/  LDS R8, [R0.X4+0x80] ;  /* 0x0000800000087984 */ /* 0x000e280000004800 */
[----:B------:R-:W-:-:S05]  /*50e20*/  FMUL R7, R3, R7 ;  /* 0x0000000703077220 */ /* 0x000fca0000400000 */
[----:B------:R-:W-:Y:S01]  /*50e30*/  STL [R1+0x64], R7 ;  /* 0x0000640701007387 */ /* 0x000fe20000100800 */
[----:B------:R-:W3:Y:S02]  /*50e40*/  LDL.LU R14, [R1+0xb38] ;  /* 0x000b3800010e7983 */ /* 0x000ee40000300800 */
[----:B------:R-:W3:Y:S02]  /*50e50*/  LDL.LU R13, [R1+0xb3c] ;  /* 0x000b3c00010d7983 */ /* 0x000ee40000300800 */
[----:B------:R-:W3:Y:S01]  /*50e60*/  LDL.LU R18, [R1+0xb58] ;  /* 0x000b580001127983 */ /* 0x000ee20000300800 */
[----:B------:R-:W1:Y:S01]  /*50e70*/  LDS R7, [R0.X4+0x100] ;  /* 0x0001000000077984 */ /* 0x000e620000004800 */
[C---:B--2---:R-:W-:Y:S02]  /*50e80*/  FMUL R11, R3.reuse, R11 ;  /* 0x0000000b030b7220 */ /* 0x044fe40000400000 */
[----:B------:R-:W-:-:S03]  /*50e90*/  FMUL R9, R3, R9 ;  /* 0x0000000903097220 */ /* 0x000fc60000400000 */
[----:B------:R-:W-:Y:S01]  /*50ea0*/  STL [R1+0x50], R11 ;  /* 0x0000500b01007387 */ /* 0x000fe20000100800 */
[----:B------:R-:W2:Y:S02]  /*50eb0*/  LDL.LU R17, [R1+0xb5c] ;  /* 0x000b5c0001117983 */ /* 0x000ea40000300800 */
[----:B------:R0:W-:Y:S02]  /*50ec0*/  STL [R1+0x54], R9 ;  /* 0x0000540901007387 */ /* 0x0001e40000100800 */
[----:B------:R-:W2:Y:S01]  /*50ed0*/  LDL.LU R12, [R1+0xba8] ;  /* 0x000ba800010c7983 */ /* 0x000ea20000300800 */
[----:B0-----:R-:W2:Y:S01]  /*50ee0*/  LDL.LU R9, [R1+0xbac] ;  /* 0x000bac0001097983 */ /* 0x001ea20000300800 */
[C---:B------:R-:W-:Y:S02]  /*50ef0*/  FMUL R10, R3.reuse, R10 ;  /* 0x0000000a030a7220 */ /* 0x040fe40000400000 */
[----:B------:R-:W-:-:S03]  /*50f00*/  FMUL R3, R3, R6 ;  /* 0x0000000603037220 */ /* 0x000fc60000400000 */
[----:B------:R0:W-:Y:S01]  /*50f10*/  STL [R1+0x40], R10 ;  /* 0x0000400a01007387 */ /* 0x0001e20000100800 */
[----:B------:R-:W2:Y:S02]  /*50f20*/  LDL.LU R11, [R1+0xb98] ;  /* 0x000b9800010b7983 */ /* 0x000ea40000300800 */
[----:B------:R1:W-:Y:S01]  /*50f30*/  STL [R1+0x44], R3 ;  /* 0x0000440301007387 */ /* 0x0003e20000100800 */
[----:B0-----:R-:W2:Y:S01]  /*50f40*/  LDL.LU R10, [R1+0xb9c] ;  /* 0x000b9c00010a7983 */ /* 0x001ea20000300800 */
[----:B-1----:R4:W0:Y:S02]  /*50f50*/  MUFU.EX2 R3, R5 ;  /* 0x0000000500037308 */ /* 0x0028240000000800 */
[----:B----4-:R-:W-:-:S05]  /*50f60*/  FMUL R5, R4, R16 ;  /* 0x0000001004057220 */ /* 0x010fca0000400000 */
[----:B------:R1:W-:Y:S01]  /*50f70*/  STL [R1+0x2b8], R5 ;  /* 0x0002b80501007387 */ /* 0x0003e20000100800 */
[----:B---3--:R-:W-:-:S05]  /*50f80*/  FMUL R15, R4, R15 ;  /* 0x0000000f040f7220 */ /* 0x008fca0000400000 */
[----:B------:R3:W-:Y:S01]  /*50f90*/  STL [R1+0x2bc], R15 ;  /* 0x0002bc0f01007387 */ /* 0x0007e20000100800 */
[----:B------:R-:W4:Y:S02]  /*50fa0*/  LDL.LU R16, [R1+0xb88] ;  /* 0x000b880001107983 */ /* 0x000f240000300800 */
[C---:B------:R-:W-:Y:S02]  /*50fb0*/  FMUL R14, R4.reuse, R14 ;  /* 0x0000000e040e7220 */ /* 0x040fe40000400000 */
[----:B-1----:R-:W-:-:S03]  /*50fc0*/  FMUL R5, R4, R13 ;  /* 0x0000000d04057220 */ /* 0x002fc60000400000 */
[----:B------:R1:W-:Y:S01]  /*50fd0*/  STL [R1+0x2a8], R14 ;  /* 0x0002a80e01007387 */ /* 0x0003e20000100800 */
[----:B---3--:R-:W3:Y:S02]  /*50fe0*/  LDL.LU R15, [R1+0xb8c] ;  /* 0x000b8c00010f7983 */ /* 0x008ee40000300800 */
[----:B------:R0:W-:Y:S01]  /*50ff0*/  STL [R1+0x2ac], R5 ;  /* 0x0002ac0501007387 */ /* 0x0001e20000100800 */
[----:B-1----:R-:W3:Y:S01]  /*51000*/  LDL.LU R14, [R1+0xb78] ;  /* 0x000b7800010e7983 */ /* 0x002ee20000300800 */
[----:B------:R-:W3:Y:S02]  /*51010*/  LDL.LU R13, [R1+0xb7c] ;  /* 0x000b7c00010d7983 */ /* 0x000ee40000300800 */
[C---:B0-----:R-:W-:Y:S02]  /*51020*/  FMUL R5, R4.reuse, R18 ;  /* 0x0000001204057220 */ /* 0x041fe40000400000 */
[C---:B--2---:R-:W-:Y:S02]  /*51030*/  FMUL R17, R4.reuse, R17 ;  /* 0x0000001104117220 */ /* 0x044fe40000400000 */
[C---:B------:R-:W-:Y:S01]  /*51040*/  FMUL R12, R4.reuse, R12 ;  /* 0x0000000c040c7220 */ /* 0x040fe20000400000 */
[----:B------:R0:W-:Y:S02]  /*51050*/  STL [R1+0x298], R5 ;  /* 0x0002980501007387 */ /* 0x0001e40000100800 */
[----:B------:R-:W-:Y:S02]  /*51060*/  STL [R1+0x29c], R17 ;  /* 0x00029c1101007387 */ /* 0x000fe40000100800 */
[----:B------:R-:W2:Y:S01]  /*51070*/  LDL.LU R19, [R1+0xb68] ;  /* 0x000b680001137983 */ /* 0x000ea20000300800 */
[----:B------:R1:W-:Y:S01]  /*51080*/  STL [R1+0x288], R12 ;  /* 0x0002880c01007387 */ /* 0x0003e20000100800 */
[----:B------:R-:W2:Y:S02]  /*51090*/  LDL.LU R18, [R1+0xb6c] ;  /* 0x000b6c0001127983 */ /* 0x000ea40000300800 */
[----:B0-----:R-:W-:-:S05]  /*510a0*/  FMUL R5, R4, R9 ;  /* 0x0000000904057220 */ /* 0x001fca0000400000 */
[----:B------:R0:W-:Y:S01]  /*510b0*/  STL [R1+0x28c], R5 ;  /* 0x00028c0501007387 */ /* 0x0001e20000100800 */
[----:B-1----:R-:W2:Y:S02]  /*510c0*/  LDL.LU R12, [R1+0xbb8] ;  /* 0x000bb800010c7983 */ /* 0x002ea40000300800 */
[C---:B------:R-:W-:Y:S02]  /*510d0*/  FMUL R11, R4.reuse, R11 ;  /* 0x0000000b040b7220 */ /* 0x040fe40000400000 */
[----:B------:R-:W2:Y:S01]  /*510e0*/  LDL.LU R9, [R1+0xbbc] ;  /* 0x000bbc0001097983 */ /* 0x000ea20000300800 */
[----:B------:R-:W2:Y:S02]  /*510f0*/  LDL.LU R17, [R1+0xbc8] ;  /* 0x000bc80001117983 */ /* 0x000ea40000300800 */
[----:B------:R1:W-:Y:S02]  /*51100*/  STL [R1+0x278], R11 ;  /* 0x0002780b01007387 */ /* 0x0003e40000100800 */
[C---:B0-----:R-:W-:Y:S01]  /*51110*/  FMUL R5, R4.reuse, R10 ;  /* 0x0000000a04057220 */ /* 0x041fe20000400000 */
[----:B-1----:R-:W2:Y:S04]  /*51120*/  LDL.LU R11, [R1+0xbcc] ;  /* 0x000bcc00010b7983 */ /* 0x002ea80000300800 */
[----:B------:R0:W-:Y:S02]  /*51130*/  STL [R1+0x27c], R5 ;  /* 0x00027c0501007387 */ /* 0x0001e40000100800 */
[----:B------:R-:W2:Y:S01]  /*51140*/  LDL.LU R10, [R1+0xbd8] ;  /* 0x000bd800010a7983 */ /* 0x000ea20000300800 */
[----:B0-----:R-:W2:Y:S01]  /*51150*/  LDL.LU R5, [R1+0xbdc] ;  /* 0x000bdc0001057983 */ /* 0x001ea20000300800 */
[----:B----4-:R-:W-:-:S02]  /*51160*/  FMUL R16, R4, R16 ;  /* 0x0000001004107220 */ /* 0x010fc40000400000 */
[----:B---3--:R-:W-:-:S03]  /*51170*/  FMUL R15, R4, R15 ;  /* 0x0000000f040f7220 */ /* 0x008fc60000400000 */
[----:B------:R0:W-:Y:S04]  /*51180*/  STL [R1+0x268], R16 ;  /* 0x0002681001007387 */ /* 0x0001e80000100800 */
[----:B------:R1:W-:Y:S01]  /*51190*/  STL [R1+0x26c], R15 ;  /* 0x00026c0f01007387 */ /* 0x0003e20000100800 */
[C---:B------:R-:W-:Y:S02]  /*511a0*/  FMUL R14, R4.reuse, R14 ;  /* 0x0000000e040e7220 */ /* 0x040fe40000400000 */
[C---:B------:R-:W-:Y:S01]  /*511b0*/  FMUL R13, R4.reuse, R13 ;  /* 0x0000000d040d7220 */ /* 0x040fe20000400000 */
[----:B0-----:R-:W3:Y:S02]  /*511c0*/  LDL.LU R16, [R1+0xbe8] ;  /* 0x000be80001107983 */ /* 0x001ee40000300800 */
[----:B------:R0:W-:Y:S02]  /*511d0*/  STL [R1+0x258], R14 ;  /* 0x0002580e01007387 */ /* 0x0001e40000100800 */
[----:B-1----:R-:W4:Y:S01]  /*511e0*/  LDL.LU R15, [R1+0xbec] ;  /* 0x000bec00010f7983 */ /* 0x002f220000300800 */
[----:B------:R1:W-:Y:S03]  /*511f0*/  STL [R1+0x25c], R13 ;  /* 0x00025c0d01007387 */ /* 0x0003e60000100800 */
[----:B0-----:R-:W4:Y:S01]  /*51200*/  LDL.LU R14, [R1+0xbf8] ;  /* 0x000bf800010e7983 */ /* 0x001f220000300800 */
[----:B--2---:R-:W-:-:S03]  /*51210*/  FMUL R21, R4, R19 ;  /* 0x0000001304157220 */ /* 0x004fc60000400000 */
[----:B-1----:R-:W2:Y:S01]  /*51220*/  LDL.LU R13, [R1+0xbfc] ;  /* 0x000bfc00010d7983 */ /* 0x002ea20000300800 */
[----:B------:R-:W-:-:S03]  /*51230*/  FMUL R20, R4, R18 ;  /* 0x0000001204147220 */ /* 0x000fc60000400000 */
[----:B------:R-:W-:Y:S04]  /*51240*/  STL [R1+0x248], R21 ;  /* 0x0002481501007387 */ /* 0x000fe80000100800 */
[----:B------:R-:W-:Y:S01]  /*51250*/  STL [R1+0x24c], R20 ;  /* 0x00024c1401007387 */ /* 0x000fe20000100800 */
[----:B------:R-:W-:-:S03]  /*51260*/  FMUL R19, R4, R12 ;  /* 0x0000000c04137220 */ /* 0x000fc60000400000 */
[----:B------:R-:W2:Y:S01]  /*51270*/  LDL.LU R12, [R1+0xc08] ;  /* 0x000c0800010c7983 */ /* 0x000ea20000300800 */
[----:B------:R-:W-:-:S03]  /*51280*/  FMUL R18, R4, R9 ;  /* 0x0000000904127220 */ /* 0x000fc60000400000 */
[----:B------:R0:W-:Y:S01]  /*51290*/  STL [R1+0x238], R19 ;  /* 0x0002381301007387 */ /* 0x0001e20000100800 */
[----:B------:R-:W2:Y:S02]  /*512a0*/  LDL.LU R9, [R1+0xc0c] ;  /* 0x000c0c0001097983 */ /* 0x000ea40000300800 */
[C---:B------:R-:W-:Y:S01]  /*512b0*/  FMUL R17, R4.reuse, R17 ;  /* 0x0000001104117220 */ /* 0x040fe20000400000 */
[----:B------:R-:W-:Y:S04]  /*512c0*/  STL [R1+0x23c], R18 ;  /* 0x00023c1201007387 */ /* 0x000fe80000100800 */
[----:B------:R-:W-:Y:S01]  /*512d0*/  STL [R1+0x228], R17 ;  /* 0x0002281101007387 */ /* 0x000fe20000100800 */
[C---:B------:R-:W-:Y:S02]  /*512e0*/  FMUL R11, R4.reuse, R11 ;  /* 0x0000000b040b7220 */ /* 0x040fe40000400000 */
[----:B------:R-:W-:-:S03]  /*512f0*/  FMUL R10, R4, R10 ;  /* 0x0000000a040a7220 */ /* 0x000fc60000400000 */
[----:B------:R1:W-:Y:S01]  /*51300*/  STL [R1+0x22c], R11 ;  /* 0x00022c0b01007387 */ /* 0x0003e20000100800 */
[----:B0-----:R-:W2:Y:S02]  /*51310*/  LDL.LU R19, [R1+0xc28] ;  /* 0x000c280001137983 */ /* 0x001ea40000300800 */
[----:B------:R0:W-:Y:S02]  /*51320*/  STL [R1+0x98], R10 ;  /* 0x0000980a01007387 */ /* 0x0001e40000100800 */
[C---:B------:R-:W-:Y:S01]  /*51330*/  FMUL R5, R4.reuse, R5 ;  /* 0x0000000504057220 */ /* 0x040fe20000400000 */
[----:B-1----:R-:W2:Y:S04]  /*51340*/  LDL.LU R11, [R1+0xc2c] ;  /* 0x000c2c00010b7983 */ /* 0x002ea80000300800 */
[----:B------:R1:W-:Y:S02]  /*51350*/  STL [R1+0x9c], R5 ;  /* 0x00009c0501007387 */ /* 0x0003e40000100800 */
[----:B0-----:R-:W2:Y:S01]  /*51360*/  LDL.LU R10, [R1+0xc18] ;  /* 0x000c1800010a7983 */ /* 0x001ea20000300800 */
[----:B-1----:R-:W2:Y:S01]  /*51370*/  LDL.LU R5, [R1+0xc1c] ;  /* 0x000c1c0001057983 */ /* 0x002ea20000300800 */
[----:B---3--:R-:W-:-:S02]  /*51380*/  FMUL R16, R4, R16 ;  /* 0x0000001004107220 */ /* 0x008fc40000400000 */
[----:B----4-:R-:W-:-:S03]  /*51390*/  FMUL R15, R4, R15 ;  /* 0x0000000f040f7220 */ /* 0x010fc60000400000 */
[----:B------:R0:W-:Y:S01]  /*513a0*/  STL [R1+0x88], R16 ;  /* 0x0000881001007387 */ /* 0x0001e20000100800 */
[----:B------:R-:W-:-:S03]  /*513b0*/  FMUL R14, R4, R14 ;  /* 0x0000000e040e7220 */ /* 0x000fc60000400000 */
[----:B------:R1:W-:Y:S01]  /*513c0*/  STL [R1+0x8c], R15 ;  /* 0x00008c0f01007387 */ /* 0x0003e20000100800 */
[----:B------:R-:W3:Y:S03]  /*513d0*/  LDL.LU R18, [R1+0xed8] ;  /* 0x000ed80001127983 */ /* 0x000ee60000300800 */
[----:B------:R4:W-:Y:S01]  /*513e0*/  STL [R1+0x78], R14 ;  /* 0x0000780e01007387 */ /* 0x0009e20000100800 */
[----:B------:R-:W3:Y:S02]  /*513f0*/  LDL.LU R17, [R1+0xedc] ;  /* 0x000edc0001117983 */ /* 0x000ee40000300800 */
[----:B--2---:R-:W-:-:S05]  /*51400*/  FMUL R13, R4, R13 ;  /* 0x0000000d040d7220 */ /* 0x004fca0000400000 */
[----:B------:R2:W-:Y:S01]  /*51410*/  STL [R1+0x7c], R13 ;  /* 0x00007c0d01007387 */ /* 0x0005e20000100800 */
[----:B0-----:R-:W3:Y:S02]  /*51420*/  LDL.LU R16, [R1+0x7c0] ;  /* 0x0007c00001107983 */ /* 0x001ee40000300800 */
[----:B-1----:R-:W3:Y:S02]  /*51430*/  LDL.LU R15, [R1+0x7c4] ;  /* 0x0007c400010f7983 */ /* 0x002ee40000300800 */
[----:B----4-:R-:W4:Y:S02]  /*51440*/  LDL.LU R14, [R1+0x7d0] ;  /* 0x0007d000010e7983 */ /* 0x010f240000300800 */
[C---:B------:R-:W-:Y:S02]  /*51450*/  FMUL R12, R4.reuse, R12 ;  /* 0x0000000c040c7220 */ /* 0x040fe40000400000 */
[----:B------:R-:W-:-:S03]  /*51460*/  FMUL R9, R4, R9 ;  /* 0x0000000904097220 */ /* 0x000fc60000400000 */
[----:B------:R0:W-:Y:S01]  /*51470*/  STL [R1+0x68], R12 ;  /* 0x0000680c01007387 */ /* 0x0001e20000100800 */
[----:B--2---:R-:W2:Y:S02]  /*51480*/  LDL.LU R13, [R1+0x7d4] ;  /* 0x0007d400010d7983 */ /* 0x004ea40000300800 */
[----:B------:R1:W-:Y:S01]  /*51490*/  STL [R1+0x6c], R9 ;  /* 0x00006c0901007387 */ /* 0x0003e20000100800 */
[----:B0-----:R-:W2:Y:S01]  /*514a0*/  LDL.LU R12, [R1+0x7e0] ;  /* 0x0007e000010c7983 */ /* 0x001ea20000300800 */
[----:B-1----:R-:W2:Y:S02]  /*514b0*/  LDL.LU R9, [R1+0x7e4] ;  /* 0x0007e40001097983 */ /* 0x002ea40000300800 */
[----:B------:R-:W-:-:S05]  /*514c0*/  FMUL R19, R4, R19 ;  /* 0x0000001304137220 */ /* 0x000fca0000400000 */
[----:B------:R-:W-:Y:S01]  /*514d0*/  STL [R1+0x58], R19 ;  /* 0x0000581301007387 */ /* 0x000fe20000100800 */
[C---:B------:R-:W-:Y:S02]  /*514e0*/  FMUL R11, R4.reuse, R11 ;  /* 0x0000000b040b7220 */ /* 0x040fe40000400000 */
[----:B------:R-:W-:-:S03]  /*514f0*/  FMUL R10, R4, R10 ;  /* 0x0000000a040a7220 */ /* 0x000fc60000400000 */
[----:B------:R0:W-:Y:S04]  /*51500*/  STL [R1+0x5c], R11 ;  /* 0x00005c0b01007387 */ /* 0x0001e80000100800 */
[----:B0-----:R-:W2:Y:S01]  /*51510*/  LDL.LU R11, [R1+0x800] ;  /* 0x00080000010b7983 */ /* 0x001ea20000300800 */
[----:B------:R0:W-:Y:S03]  /*51520*/  STL [R1+0x48], R10 ;  /* 0x0000480a01007387 */ /* 0x0001e60000100800 */
[----:B0-----:R-:W2:Y:S01]  /*51530*/  LDL.LU R10, [R1+0x804] ;  /* 0x00080400010a7983 */ /* 0x001ea20000300800 */
[----:B------:R-:W-:-:S05]  /*51540*/  FMUL R5, R4, R5 ;  /* 0x0000000504057220 */ /* 0x000fca0000400000 */
[----:B------:R0:W-:Y:S04]  /*51550*/  STL [R1+0x4c], R5 ;  /* 0x00004c0501007387 */ /* 0x0001e80000100800 */
[----:B0-----:R-:W2:Y:S01]  /*51560*/  LDL.LU R5, [R1+0x810] ;  /* 0x0008100001057983 */ /* 0x001ea20000300800 */
[----:B---3--:R-:W-:Y:S02]  /*51570*/  FFMA R18, R4, R18, R8 ;  /* 0x0000001204127223 */ /* 0x008fe40000000008 */
[----:B------:R-:W-:-:S03]  /*51580*/  FFMA R17, R3, R17, R7 ;  /* 0x0000001103117223 */ /* 0x000fc60000000007 */
[----:B------:R-:W-:Y:S04]  /*51590*/  STL [R1+0xed8], R18 ;  /* 0x000ed81201007387 */ /* 0x000fe80000100800 */
[----:B------:R-:W-:Y:S01]  /*515a0*/  STL [R1+0xedc], R17 ;  /* 0x000edc1101007387 */ /* 0x000fe20000100800 */
[----:B------:R-:W3:Y:S02]  /*515b0*/  LDL.LU R4, [R1+0x814] ;  /* 0x0008140001047983 */ /* 0x000ee40000300800 */
[C---:B------:R-:W-:Y:S02]  /*515c0*/  FMUL R8, R3.reuse, R16 ;  /* 0x0000001003087220 */ /* 0x040fe40000400000 */
[----:B------:R-:W-:-:S03]  /*515d0*/  FMUL R7, R3, R15 ;  /* 0x0000000f03077220 */ /* 0x000fc60000400000 */
[----:B------:R4:W-:Y:S02]  /*515e0*/  STL [R1+0x30], R8 ;  /* 0x0000300801007387 */ /* 0x0009e40000100800 */
[----:B------:R2:W-:Y:S02]  /*515f0*/  STL [R1+0x34], R7 ;  /* 0x0000340701007387 */ /* 0x0005e40000100800 */
[C---:B----4-:R-:W-:Y:S02]  /*51600*/  FMUL R8, R3.reuse, R14 ;  /* 0x0000000e03087220 */ /* 0x050fe40000400000 */
[C---:B--2---:R-:W-:Y:S01]  /*51610*/  FMUL R7, R3.reuse, R13 ;  /* 0x0000000d03077220 */ /* 0x044fe20000400000 */
[----:B------:R-:W2:Y:S02]  /*51620*/  LDL.LU R14, [R1+0x820] ;  /* 0x00082000010e7983 */ /* 0x000ea40000300800 */
[----:B------:R0:W-:Y:S02]  /*51630*/  STL [R1+0x20], R8 ;  /* 0x0000200801007387 */ /* 0x0001e40000100800 */
[----:B------:R1:W-:Y:S01]  /*51640*/  STL [R1+0x24], R7 ;  /* 0x0000240701007387 */ /* 0x0003e20000100800 */
[----:B------:R-:W4:Y:S02]  /*51650*/  LDL.LU R13, [R1+0x824] ;  /* 0x00082400010d7983 */ /* 0x000f240000300800 */
[----:B0-----:R-:W-:-:S02]  /*51660*/  FMUL R8, R3, R12 ;  /* 0x0000000c03087220 */ /* 0x001fc40000400000 */
[----:B-1----:R-:W-:-:S03]  /*51670*/  FMUL R7, R3, R9 ;  /* 0x0000000903077220 */ /* 0x002fc60000400000 */
[----:B------:R0:W-:Y:S04]  /*51680*/  STL [R1+0x10], R8 ;  /* 0x0000100801007387 */ /* 0x0001e80000100800 */
[----:B0-----:R-:W4:Y:S01]  /*51690*/  LDL.LU R8, [R1+0x8a0] ;  /* 0x0008a00001087983 */ /* 0x001f220000300800 */
[----:B------:R0:W-:Y:S02]  /*516a0*/  STL [R1+0x14], R7 ;  /* 0x0000140701007387 */ /* 0x0001e40000100800 */
[----:B------:R-:W4:Y:S02]  /*516b0*/  LDL.LU R9, [R1+0x8a4] ;  /* 0x0008a40001097983 */ /* 0x000f240000300800 */
[----:B------:R-:W4:Y:S02]  /*516c0*/  LDL.LU R12, [R1+0x8d0] ;  /* 0x0008d000010c7983 */ /* 0x000f240000300800 */
[----:B------:R-:W-:-:S02]  /*516d0*/  FMUL R15, R3, R11 ;  /* 0x0000000b030f7220 */ /* 0x000fc40000400000 */
[----:B------:R-:W4:Y:S03]  /*516e0*/  LDL.LU R11, [R1+0x8d4] ;  /* 0x0008d400010b7983 */ /* 0x000f260000300800 */
[----:B------:R-:W-:Y:S02]  /*516f0*/  STL [R1], R15 ;  /* 0x0000000f01007387 */ /* 0x000fe40000100800 */
[----:B0-----:R-:W-:Y:S02]  /*51700*/  FMUL R7, R3, R10 ;  /* 0x0000000a03077220 */ /* 0x001fe40000400000 */
[----:B------:R-:W4:Y:S03]  /*51710*/  LDL.LU R10, [R1+0x900] ;  /* 0x00090000010a7983 */ /* 0x000f260000300800 */
[----:B------:R0:W-:Y:S02]  /*51720*/  STL [R1+0x4], R7 ;  /* 0x0000040701007387 */ /* 0x0001e40000100800 */
[----:B0-----:R-:W4:Y:S01]  /*51730*/  LDL.LU R7, [R1+0x904] ;  /* 0x0009040001077983 */ /* 0x001f220000300800 */
[----:B------:R-:W-:-:S02]  /*51740*/  FADD R6, -R27, R24 ;  /* 0x000000181b067221 */ /* 0x000fc40000000100 */
[----:B------:R-:W-:-:S05]  /*51750*/  FMUL R24, R3, R5 ;  /* 0x0000000503187220 */ /* 0x000fca0000400000 */
[----:B------:R-:W-:Y:S01]  /*51760*/  STL [R1+0x2f14], R24 ;  /* 0x002f141801007387 */ /* 0x000fe20000100800 */
[----:B------:R-:W4:Y:S02]  /*51770*/  LDL.LU R5, [R1+0x930] ;  /* 0x0009300001057983 */ /* 0x000f240000300800 */
[C---:B---3--:R-:W-:Y:S02]  /*51780*/  FMUL R25, R3.reuse, R4 ;  /* 0x0000000403197220 */ /* 0x048fe40000400000 */
[----:B------:R-:W3:Y:S01]  /*51790*/  LDL.LU R4, [R1+0x934] ;  /* 0x0009340001047983 */ /* 0x000ee20000300800 */
[----:B------:R-:W3:Y:S02]  /*517a0*/  LDL.LU R26, [R1+0xec0] ;  /* 0x000ec000011a7983 */ /* 0x000ee40000300800 */
[----:B------:R-:W3:Y:S02]  /*517b0*/  LDL R27, [R1+0x86c] ;  /* 0x00086c00011b7983 */ /* 0x000ee40000100800 */
[----:B------:R-:W-:Y:S02]  /*517c0*/  STL [R1+0x2f18], R25 ;  /* 0x002f181901007387 */ /* 0x000fe40000100800 */
[----:B--2---:R-:W-:-:S02]  /*517d0*/  FMUL R16, R3, R14 ;  /* 0x0000000e03107220 */ /* 0x004fc40000400000 */
[----:B----4-:R-:W-:-:S03]  /*517e0*/  FMUL R17, R3, R13 ;  /* 0x0000000d03117220 */ /* 0x010fc60000400000 */
[----:B------:R-:W-:Y:S04]  /*517f0*/  STL [R1+0x2f1c], R16 ;  /* 0x002f1c1001007387 */ /* 0x000fe80000100800 */
[----:B------:R-:W-:Y:S01]  /*51800*/  STL [R1+0x2f20], R17 ;  /* 0x002f201101007387 */ /* 0x000fe20000100800 */
[C---:B------:R-:W-:Y:S02]  /*51810*/  FMUL R8, R3.reuse, R8 ;  /* 0x0000000803087220 */ /* 0x040fe40000400000 */
[C---:B------:R-:W-:Y:S02]  /*51820*/  FMUL R9, R3.reuse, R9 ;  /* 0x0000000903097220 */ /* 0x040fe40000400000 */
[C---:B------:R-:W-:Y:S01]  /*51830*/  FMUL R12, R3.reuse, R12 ;  /* 0x0000000c030c7220 */ /* 0x040fe20000400000 */
[----:B------:R-:W-:Y:S02]  /*51840*/  STL [R1+0x2f24], R8 ;  /* 0x002f240801007387 */ /* 0x000fe40000100800 */
[----:B------:R0:W-:Y:S02]  /*51850*/  STL [R1+0x2f28], R9 ;  /* 0x002f280901007387 */ /* 0x0001e40000100800 */
[----:B------:R-:W-:Y:S02]  /*51860*/  STL [R1+0x210], R12 ;  /* 0x0002100c01007387 */ /* 0x000fe40000100800 */
[----:B0-----:R-:W-:-:S02]  /*51870*/  FMUL R9, R3, R11 ;  /* 0x0000000b03097220 */ /* 0x001fc40000400000 */
[----:B------:R-:W-:-:S03]  /*51880*/  FMUL R8, R3, R10 ;  /* 0x0000000a03087220 */ /* 0x000fc60000400000 */
[----:B------:R-:W-:Y:S01]  /*51890*/  STL [R1+0x214], R9 ;  /* 0x0002140901007387 */ /* 0x000fe20000100800 */
[----:B------:R-:W2:Y:S02]  /*518a0*/  LDL.LU R24, [R1+0x960] ;  /* 0x0009600001187983 */ /* 0x000ea40000300800 */
[----:B------:R-:W-:Y:S02]  /*518b0*/  STL [R1+0x200], R8 ;  /* 0x0002000801007387 */ /* 0x000fe40000100800 */
[----:B------:R-:W4:Y:S02]  /*518c0*/  LDL.LU R23, [R1+0x964] ;  /* 0x0009640001177983 */ /* 0x000f240000300800 */
[----:B------:R-:W-:-:S05]  /*518d0*/  FMUL R7, R3, R7 ;  /* 0x0000000703077220 */ /* 0x000fca0000400000 */
[----:B------:R0:W-:Y:S01]  /*518e0*/  STL [R1+0x204], R7 ;  /* 0x0002040701007387 */ /* 0x0001e20000100800 */
[----:B------:R-:W4:Y:S02]  /*518f0*/  LDL.LU R22, [R1+0x990] ;  /* 0x0009900001167983 */ /* 0x000f240000300800 */
[----:B------:R-:W4:Y:S02]  /*51900*/  LDL.LU R21, [R1+0x994] ;  /* 0x0009940001157983 */ /* 0x000f240000300800 */
[----:B------:R-:W4:Y:S01]  /*51910*/  LDL.LU R20, [R1+0x9b0] ;  /* 0x0009b00001147983 */ /* 0x000f220000300800 */
[----:B------:R-:W4:Y:S01]  /*51920*/  LDL.LU R19, [R1+0x9b4] ;  /* 0x0009b40001137983 */ /* 0x000f220000300800 */
[----:B------:R-:W4:Y:S02]  /*51930*/  LDL.LU R18, [R1+0x9d0] ;  /* 0x0009d00001127983 */ /* 0x000f240000300800 */
[----:B------:R-:W4:Y:S02]  /*51940*/  LDL.LU R17, [R1+0x9d4] ;  /* 0x0009d40001117983 */ /* 0x000f240000300800 */
[----:B------:R-:W4:Y:S01]  /*51950*/  LDL.LU R16, [R1+0x9e0] ;  /* 0x0009e00001107983 */ /* 0x000f220000300800 */
[----:B------:R-:W4:Y:S01]  /*51960*/  LDL.LU R15, [R1+0x9e4] ;  /* 0x0009e400010f7983 */ /* 0x000f220000300800 */
[----:B------:R-:W4:Y:S02]  /*51970*/  LDL.LU R14, [R1+0x9f0] ;  /* 0x0009f000010e7983 */ /* 0x000f240000300800 */
[----:B0-----:R-:W4:Y:S02]  /*51980*/  LDL.LU R7, [R1+0x9f4] ;  /* 0x0009f40001077983 */ /* 0x001f240000300800 */
[----:B------:R-:W4:Y:S02]  /*51990*/  LDL.64 R12, [R1+0xf20] ;  /* 0x000f2000010c7983 */ /* 0x000f240000100a00 */
[----:B------:R-:W-:-:S05]  /*519a0*/  FMUL R5, R3, R5 ;  /* 0x0000000503057220 */ /* 0x000fca0000400000 */
[----:B------:R-:W-:Y:S01]  /*519b0*/  STL [R1+0x1f0], R5 ;  /* 0x0001f00501007387 */ /* 0x000fe20000100800 */
[----:B------:R-:W4:Y:S02]  /*519c0*/  LDL.64 R10, [R1+0xf18] ;  /* 0x000f1800010a7983 */ /* 0x000f240000100a00 */
[----:B---3--:R-:W-:-:S05]  /*519d0*/  FMUL R4, R3, R4 ;  /* 0x0000000403047220 */ /* 0x008fca0000400000 */
[----:B------:R0:W-:Y:S01]  /*519e0*/  STL [R1+0x1f4], R4 ;  /* 0x0001f40401007387 */ /* 0x0001e20000100800 */
[----:B------:R-:W3:Y:S03]  /*519f0*/  LDL.64 R8, [R1+0xf10] ;  /* 0x000f100001087983 */ /* 0x000ee60000100a00 */
[----:B0-----:R-:W3:Y:S01]  /*51a00*/  LDL.64 R4, [R1+0xf08] ;  /* 0x000f080001047983 */ /* 0x001ee20000100a00 */
[C---:B--2---:R-:W-:Y:S02]  /*51a10*/  FMUL R24, R3.reuse, R24 ;  /* 0x0000001803187220 */ /* 0x044fe40000400000 */
[----:B----4-:R-:W-:-:S03]  /*51a20*/  FMUL R23, R3, R23 ;  /* 0x0000001703177220 */ /* 0x010fc60000400000 */
[----:B------:R-:W-:Y:S04]  /*51a30*/  STL [R1+0x1e0], R24 ;  /* 0x0001e01801007387 */ /* 0x000fe80000100800 */
[----:B------:R-:W-:Y:S01]  /*51a40*/  STL [R1+0x1e4], R23 ;  /* 0x0001e41701007387 */ /* 0x000fe20000100800 */
[C---:B------:R-:W-:Y:S02]  /*51a50*/  FMUL R22, R3.reuse, R22 ;  /* 0x0000001603167220 */ /* 0x040fe40000400000 */
[C---:B------:R-:W-:Y:S02]  /*51a60*/  FMUL R21, R3.reuse, R21 ;  /* 0x0000001503157220 */ /* 0x040fe40000400000 */
[C---:B------:R-:W-:Y:S01]  /*51a70*/  FMUL R20, R3.reuse, R20 ;  /* 0x0000001403147220 */ /* 0x040fe20000400000 */
[----:B------:R-:W-:Y:S02]  /*51a80*/  STL [R1+0x1d0], R22 ;  /* 0x0001d01601007387 */ /* 0x000fe40000100800 */
[----:B------:R-:W-:Y:S02]  /*51a90*/  STL [R1+0x1d4], R21 ;  /* 0x0001d41501007387 */ /* 0x000fe40000100800 */
[----:B------:R-:W-:Y:S02]  /*51aa0*/  STL [R1+0x1b0], R20 ;  /* 0x0001b01401007387 */ /* 0x000fe40000100800 */
[----:B------:R-:W0:Y:S01]  /*51ab0*/  LDS R20, [R0.X4+0x180] ;  /* 0x0001800000147984 */ /* 0x000e220000004800 */
[----:B------:R-:W-:-:S02]  /*51ac0*/  FMUL R19, R3, R19 ;  /* 0x0000001303137220 */ /* 0x000fc40000400000 */
[C---:B------:R-:W-:Y:S02]  /*51ad0*/  FMUL R18, R3.reuse, R18 ;  /* 0x0000001203127220 */ /* 0x040fe40000400000 */
[C---:B------:R-:W-:Y:S02]  /*51ae0*/  FMUL R17, R3.reuse, R17 ;  /* 0x0000001103117220 */ /* 0x040fe40000400000 */
[C---:B------:R-:W-:Y:S02]  /*51af0*/  FMUL R16, R3.reuse, R16 ;  /* 0x0000001003107220 */ /* 0x040fe40000400000 */
[C---:B------:R-:W-:Y:S01]  /*51b00*/  FMUL R15, R3.reuse, R15 ;  /* 0x0000000f030f7220 */ /* 0x040fe20000400000 */
[----:B------:R-:W-:Y:S01]  /*51b10*/  STL [R1+0x1b4], R19 ;  /* 0x0001b41301007387 */ /* 0x000fe20000100800 */
[C---:B------:R-:W-:Y:S02]  /*51b20*/  FMUL R14, R3.reuse, R14 ;  /* 0x0000000e030e7220 */ /* 0x040fe40000400000 */
[----:B------:R-:W-:Y:S02]  /*51b30*/  STL [R1+0x110], R18 ;  /* 0x0001101201007387 */ /* 0x000fe40000100800 */
[----:B------:R-:W-:Y:S01]  /*51b40*/  FMUL R7, R3, R7 ;  /* 0x0000000703077220 */ /* 0x000fe20000400000 */
[----:B------:R-:W-:Y:S01]  /*51b50*/  STL [R1+0x114], R17 ;  /* 0x0001141101007387 */ /* 0x000fe20000100800 */
[----:B------:R-:W-:Y:S02]  /*51b60*/  STL [R1+0x100], R16 ;  /* 0x0001001001007387 */ /* 0x000fe40000100800 */
[----:B------:R-:W-:Y:S02]  /*51b70*/  STL [R1+0x104], R15 ;  /* 0x0001040f01007387 */ /* 0x000fe40000100800 */
[----:B------:R1:W-:Y:S01]  /*51b80*/  STL [R1+0xf0], R14 ;  /* 0x0000f00e01007387 */ /* 0x0003e20000100800 */
[----:B------:R-:W-:Y:S01]  /*51b90*/  STL [R1+0xf4], R7 ;  /* 0x0000f40701007387 */ /* 0x000fe20000100800 */
[----:B------:R-:W-:Y:S02]  /*51ba0*/  STL [R1+0x2f2c], R2 ;  /* 0x002f2c0201007387 */ /* 0x000fe40000100800 */
[----:B------:R-:W-:-:S04]  /*51bb0*/  IMAD.WIDE R12, R2, 0x2, R12 ;  /* 0x00000002020c7825 */ /* 0x000fc800078e020c */
[----:B------:R-:W-:Y:S02]  /*51bc0*/  FMUL R6, R6, 1.4426950216293334961 ;  /* 0x3fb8aa3b06067820 */ /* 0x000fe40000400000 */
[----:B------:R-:W-:Y:S01]  /*51bd0*/  IMAD.WIDE R10, R2, 0x2, R10 ;  /* 0x00000002020a7825 */ /* 0x000fe200078e020a */
[----:B------:R-:W2:Y:S04]  /*51be0*/  LDS R15, [R0.X4+0x200] ;  /* 0x00020000000f7984 */ /* 0x000ea80000004800 */
[----:B------:R4:W2:Y:S01]  /*51bf0*/  LDG.E.U16 R13, [R12.64] ;  /* 0x000000040c0d7981 */ /* 0x0008a2000c1e1500 */
[----:B-1----:R-:W-:-:S03]  /*51c00*/  FADD R14, -R27, R26 ;  /* 0x0000001a1b0e7221 */ /* 0x002fc60000000100 */
[----:B------:R-:W2:Y:S01]  /*51c10*/  LDL.LU R27, [R1+0x7c8] ;  /* 0x0007c800011b7983 */ /* 0x000ea20000300800 */
[----:B------:R-:W2:Y:S02]  /*51c20*/  LDL.LU R25, [R1+0x7d8] ;  /* 0x0007d80001197983 */ /* 0x000ea40000300800 */
[----:B------:R-:W2:Y:S02]  /*51c30*/  LDL.LU R23, [R1+0x7e8] ;  /* 0x0007e80001177983 */ /* 0x000ea40000300800 */
[----:B------:R-:W2:Y:S01]  /*51c40*/  LDL.LU R21, [R1+0x808] ;  /* 0x0008080001157983 */ /* 0x000ea20000300800 */
[----:B------:R-:W2:Y:S01]  /*51c50*/  LDL.LU R19, [R1+0x818] ;  /* 0x0008180001137983 */ /* 0x000ea20000300800 */
[----:B------:R3:W1:Y:S03]  /*51c60*/  MUFU.EX2 R3, R6 ;  /* 0x0000000600037308 */ /* 0x0006660000000800 */
[----:B----4-:R4:W5:Y:S04]  /*51c70*/  LDG.E.U16 R12, [R10.64] ;  /* 0x000000040a0c7981 */ /* 0x010968000c1e1500 */
[----:B0-----:R0:W-:Y:S01]  /*51c80*/  STL [R1+0x2f30], R20 ;  /* 0x002f301401007387 */ /* 0x0011e20000100800 */
[----:B------:R-:W2:Y:S02]  /*51c90*/  LDL.LU R26, [R1+0x7cc] ;  /* 0x0007cc00011a7983 */ /* 0x000ea40000300800 */
[----:B------:R-:W2:Y:S02]  /*51ca0*/  LDL.LU R24, [R1+0x7dc] ;  /* 0x0007dc0001187983 */ /* 0x000ea40000300800 */
[----:B------:R-:W2:Y:S01]  /*51cb0*/  LDL.LU R22, [R1+0x7ec] ;  /* 0x0007ec0001167983 */ /* 0x000ea20000300800 */
[----:B0-----:R-:W2:Y:S01]  /*51cc0*/  LDL.LU R20, [R1+0x80c] ;  /* 0x00080c0001147983 */ /* 0x001ea20000300800 */
[----:B------:R-:W2:Y:S02]  /*51cd0*/  LDL.LU R18, [R1+0x81c] ;  /* 0x00081c0001127983 */ /* 0x000ea40000300800 */
[----:B------:R-:W2:Y:S02]  /*51ce0*/  LDL.LU R17, [R1+0x828] ;  /* 0x0008280001117983 */ /* 0x000ea40000300800 */
[----:B------:R-:W2:Y:S02]  /*51cf0*/  LDL.LU R16, [R1+0x82c] ;  /* 0x00082c0001107983 */ /* 0x000ea40000300800 */
[----:B---3--:R-:W-:-:S02]  /*51d00*/  IMAD.WIDE R6, R2, 0x2, R8 ;  /* 0x0000000202067825 */ /* 0x008fc400078e0208 */
[----:B------:R-:W3:Y:S02]  /*51d10*/  LDL.LU R9, [R1+0x8a8] ;  /* 0x0008a80001097983 */ /* 0x000ee40000300800 */
[----:B------:R-:W3:Y:S02]  /*51d20*/  LDL.LU R8, [R1+0x8ac] ;  /* 0x0008ac0001087983 */ /* 0x000ee40000300800 */
[----:B------:R1:W5:Y:S01]  /*51d30*/  LDG.E.U16 R6, [R6.64] ;  /* 0x0000000406067981 */ /* 0x000362000c1e1500 */
[----:B------:R-:W-:-:S03]  /*51d40*/  IMAD.WIDE R4, R2, 0x2, R4 ;  /* 0x0000000202047825 */ /* 0x000fc600078e0204 */
[----:B------:R-:W3:Y:S01]  /*51d50*/  LDL.LU R2, [R1+0x8d8] ;  /* 0x0008d80001027983 */ /* 0x000ee20000300800 */
[----:B------:R-:W3:Y:S03]  /*51d60*/  LDL.LU R0, [R1+0x8dc] ;  /* 0x0008dc0001007983 */ /* 0x000ee60000300800 */
[----:B------:R0:W5:Y:S01]  /*51d70*/  LDG.E.U16 R4, [R4.64] ;  /* 0x0000000404047981 */ /* 0x000162000c1e1500 */
[----:B--2---:R-:W-:Y:S03]  /*51d80*/  STL [R1+0x2f34], R15 ;  /* 0x002f340f01007387 */ /* 0x004fe60000100800 */
[----:B------:R-:W-:Y:S01]  /*51d90*/  STL [R1+0x2f38], R13 ;  /* 0x002f380d01007387 */ /* 0x000fe20000100800 */
[C---:B-1----:R-:W-:Y:S02]  /*51da0*/  FMUL R7, R3.reuse, R27 ;  /* 0x0000001b03077220 */ /* 0x042fe40000400000 */
[----:B----4-:R-:W-:-:S03]  /*51db0*/  FMUL R10, R3, R25 ;  /* 0x00000019030a7220 */ /* 0x010fc60000400000 */
[----:B------:R1:W-:Y:S01]  /*51dc0*/  STL [R1+0x38], R7 ;  /* 0x0000380701007387 */ /* 0x0003e20000100800 */
[C---:B0-----:R-:W-:Y:S02]  /*51dd0*/  FMUL R5, R3.reuse, R26 ;  /* 0x0000001a03057220 */ /* 0x041fe40000400000 */
[----:B-1----:R-:W-:-:S03]  /*51de0*/  FMUL R7, R3, R24 ;  /* 0x0000001803077220 */ /* 0x002fc60000400000 */
[----:B------:R0:W-:Y:S01]  /*51df0*/  STL [R1+0x3c], R5 ;  /* 0x00003c0501007387 */ /* 0x0001e20000100800 */
[----:B------:R1:W-:Y:S03]  /*51e00*/  STL [R1+0x28], R10 ;  /* 0x0000280a01007387 */ /* 0x0003e60000100800 */
[----:B------:R2:W-:Y:S01]  /*51e10*/  STL [R1+0x2c], R7 ;  /* 0x00002c0701007387 */ /* 0x0005e20000100800 */
[C---:B0-----:R-:W-:Y:S02]  /*51e20*/  FMUL R5, R3.reuse, R23 ;  /* 0x0000001703057220 */ /* 0x041fe40000400000 */
[C---:B-1----:R-:W-:Y:S02]  /*51e30*/  FMUL R10, R3.reuse, R22 ;  /* 0x00000016030a7220 */ /* 0x042fe40000400000 */
[C---:B--2---:R-:W-:Y:S01]  /*51e40*/  FMUL R7, R3.reuse, R21 ;  /* 0x0000001503077220 */ /* 0x044fe20000400000 */
[----:B------:R0:W-:Y:S02]  /*51e50*/  STL [R1+0x18], R5 ;  /* 0x0000180501007387 */ /* 0x0001e40000100800 */
[----:B------:R1:W-:Y:S02]  /*51e60*/  STL [R1+0x1c], R10 ;  /* 0x00001c0a01007387 */ /* 0x0003e40000100800 */
[----:B------:R-:W-:Y:S01]  /*51e70*/  STL [R1+0x8], R7 ;  /* 0x0000080701007387 */ /* 0x000fe20000100800 */
[----:B0-----:R-:W-:-:S05]  /*51e80*/  FMUL R5, R3, R20 ;  /* 0x0000001403057220 */ /* 0x001fca0000400000 */
[----:B------:R-:W-:Y:S01]  /*51e90*/  STL [R1+0xc], R5 ;  /* 0x00000c0501007387 */ /* 0x000fe20000100800 */
[----:B------:R-:W2:Y:S02]  /*51ea0*/  LDL.LU R13, [R1+0x908] ;  /* 0x00090800010d7983 */ /* 0x000ea40000300800 */
[C---:B---3--:R-:W-:Y:S02]  /*51eb0*/  FMUL R2, R3.reuse, R2 ;  /* 0x0000000203027220 */ /* 0x048fe40000400000 */
[----:B------:R-:W-:-:S03]  /*51ec0*/  FMUL R0, R3, R0 ;  /* 0x0000000003007220 */ /* 0x000fc60000400000 */
[----:B------:R0:W-:Y:S01]  /*51ed0*/  STL [R1+0x218], R2 ;  /* 0x0002180201007387 */ /* 0x0001e20000100800 */
[----:B------:R-:W3:Y:S02]  /*51ee0*/  LDL.LU R15, [R1+0x90c] ;  /* 0x00090c00010f7983 */ /* 0x000ee40000300800 */
[----:B------:R4:W-:Y:S02]  /*51ef0*/  STL [R1+0x21c], R0 ;  /* 0x00021c0001007387 */ /* 0x0009e40000100800 */
[----:B------:R-:W3:Y:S02]  /*51f00*/  LDL.LU R20, [R1+0x938] ;  /* 0x0009380001147983 */ /* 0x000ee40000300800 */
[C---:B-1----:R-:W-:Y:S02]  /*51f10*/  FMUL R10, R3.reuse, R9 ;  /* 0x00000009030a7220 */ /* 0x042fe40000400000 */
[C---:B------:R-:W-:Y:S02]  /*51f20*/  FMUL R11, R3.reuse, R8 ;  /* 0x00000008030b7220 */ /* 0x040fe40000400000 */
[C---:B------:R-:W-:Y:S01]  /*51f30*/  FMUL R27, R3.reuse, R18 ;  /* 0x00000012031b7220 */ /* 0x040fe20000400000 */
[----:B0-----:R-:W3:Y:S01]  /*51f40*/  LDL.LU R2, [R1+0x93c] ;  /* 0x00093c0001027983 */ /* 0x001ee20000300800 */
[----:B------:R-:W3:Y:S02]  /*51f50*/  LDL.LU R9, [R1+0x968] ;  /* 0x0009680001097983 */ /* 0x000ee40000300800 */
[----:B------:R-:W3:Y:S02]  /*51f60*/  LDL.LU R8, [R1+0x96c] ;  /* 0x00096c0001087983 */ /* 0x000ee40000300800 */
[----:B------:R-:W-:-:S02]  /*51f70*/  FMUL R18, R3, R17 ;  /* 0x0000001103127220 */ /* 0x000fc40000400000 */
[C---:B------:R-:W-:Y:S01]  /*51f80*/  FMUL R26, R3.reuse, R19 ;  /* 0x00000013031a7220 */ /* 0x040fe20000400000 */
[----:B------:R-:W3:Y:S01]  /*51f90*/  LDL.LU R17, [R1+0x998] ;  /* 0x0009980001117983 */ /* 0x000ee20000300800 */
[C---:B------:R-:W-:Y:S02]  /*51fa0*/  FMUL R19, R3.reuse, R16 ;  /* 0x0000001003137220 */ /* 0x040fe40000400000 */
[----:B------:R-:W3:Y:S02]  /*51fb0*/  LDL.LU R16, [R1+0x99c] ;  /* 0x00099c0001107983 */ /* 0x000ee40000300800 */
[----:B------:R-:W3:Y:S02]  /*51fc0*/  LDL.LU R25, [R1+0x9b8] ;  /* 0x0009b80001197983 */ /* 0x000ee40000300800 */
[----:B------:R-:W-:Y:S01]  /*51fd0*/  FMUL R14, R14, 1.4426950216293334961 ;  /* 0x3fb8aa3b0e0e7820 */ /* 0x000fe20000400000 */
[----:B------:R-:W3:Y:S01]  /*51fe0*/  LDL.LU R24, [R1+0x9bc] ;  /* 0x0009bc0001187983 */ /* 0x000ee20000300800 */
[----:B------:R-:W3:Y:S02]  /*51ff0*/  LDL.LU R21, [R1+0x9d8] ;  /* 0x0009d80001157983 */ /* 0x000ee40000300800 */
[----:B------:R-:W3:Y:S02]  /*52000*/  LDL.LU R22, [R1+0x9dc] ;  /* 0x0009dc0001167983 */ /* 0x000ee40000300800 */
[----:B------:R-:W3:Y:S01]  /*52010*/  LDL.LU R23, [R1+0x9e8] ;  /* 0x0009e80001177983 */ /* 0x000ee20000300800 */
[----:B------:R-:W3:Y:S01]  /*52020*/  LDL.LU R29, [R1+0x9ec] ;  /* 0x0009ec00011d7983 */ /* 0x000ee20000300800 */
[----:B------:R0:W1:Y:S01]  /*52030*/  MUFU.EX2 R28, R14 ;  /* 0x0000000e001c7308 */ /* 0x0000620000000800 */
[----:B----4-:R-:W4:Y:S02]  /*52040*/  LDL.LU R0, [R1+0x9f8] ;  /* 0x0009f80001007983 */ /* 0x010f240000300800 */
[----:B0-----:R-:W4:Y:S01]  /*52050*/  LDL.LU R14, [R1+0x9fc] ;  /* 0x0009fc00010e7983 */ /* 0x001f220000300800 */
[----:B------:R-:W4:Y:S02]  /*52060*/  LDL.LU R7, [R1+0xee0] ;  /* 0x000ee00001077983 */ /* 0x000f240000300800 */
[----:B------:R-:W1:Y:S02]  /*52070*/  LDL.LU R5, [R1+0xee4] ;  /* 0x000ee40001057983 */ /* 0x000e640000300800 */
[----:B--2---:R-:W-:-:S05]  /*52080*/  FMUL R13, R3, R13 ;  /* 0x0000000d030d7220 */ /* 0x004fca0000400000 */
[----:B------:R0:W-:Y:S04]  /*52090*/  STL [R1+0x208], R13 ;  /* 0x0002080d01007387 */ /* 0x0001e80000100800 */
[----:B0-----:R0:W5:Y:S01]  /*520a0*/  LDL.LU R13, [R1+0x2f38] ;  /* 0x002f3800010d7983 */ /* 0x0011620000300800 */
[C---:B---3--:R-:W-:Y:S02]  /*520b0*/  FMUL R15, R3.reuse, R15 ;  /* 0x0000000f030f7220 */ /* 0x048fe40000400000 */
[----:B------:R-:W-:-:S03]  /*520c0*/  FMUL R20, R3, R20 ;  /* 0x0000001403147220 */ /* 0x000fc60000400000 */
[----:B------:R2:W-:Y:S04]  /*520d0*/  STL [R1+0x20c], R15 ;  /* 0x00020c0f01007387 */ /* 0x0005e80000100800 */
[----:B--2---:R-:W1:Y:S01]  /*520e0*/  LDL.LU R15, [R1+0x2f34] ;  /* 0x002f3400010f7983 */ /* 0x004e620000300800 */
[----:B------:R2:W-:Y:S03]  /*520f0*/  STL [R1+0x1f8], R20 ;  /* 0x0001f81401007387 */ /* 0x0005e60000100800 */
[----:B--2---:R-:W2:Y:S01]  /*52100*/  LDL.LU R20, [R1+0x2f30] ;  /* 0x002f300001147983 */ /* 0x004ea20000300800 */
[C---:B------:R-:W-:Y:S02]  /*52110*/  FMUL R2, R3.reuse, R2 ;  /* 0x0000000203027220 */ /* 0x040fe40000400000 */
[----:B------:R-:W-:-:S02]  /*52120*/  FMUL R9, R3, R9 ;  /* 0x0000000903097220 */ /* 0x000fc40000400000 */
[C---:B------:R-:W-:Y:S02]  /*52130*/  FMUL R8, R3.reuse, R8 ;  /* 0x0000000803087220 */ /* 0x040fe40000400000 */
[C---:B------:R-:W-:Y:S01]  /*52140*/  FMUL R17, R3.reuse, R17 ;  /* 0x0000001103117220 */ /* 0x040fe20000400000 */
[----:B------:R3:W-:Y:S01]  /*52150*/  STL [R1+0x1fc], R2 ;  /* 0x0001fc0201007387 */ /* 0x0007e20000100800 */
[C---:B------:R-:W-:Y:S02]  /*52160*/  FMUL R16, R3.reuse, R16 ;  /* 0x0000001003107220 */ /* 0x040fe40000400000 */
[C---:B------:R-:W-:Y:S02]  /*52170*/  FMUL R25, R3.reuse, R25 ;  /* 0x0000001903197220 */ /* 0x040fe40000400000 */
[C---:B------:R-:W-:Y:S01]  /*52180*/  FMUL R24, R3.reuse, R24 ;  /* 0x0000001803187220 */ /* 0x040fe20000400000 */
[----:B---3--:R0:W5:Y:S01]  /*52190*/  LDL.LU R2, [R1+0x2f2c] ;  /* 0x002f2c0001027983 */ /* 0x0081620000300800 */
[----:B------:R3:W-:Y:S02]  /*521a0*/  STL [R1+0x1e8], R9 ;  /* 0x0001e80901007387 */ /* 0x0007e40000100800 */
[----:B------:R-:W-:-:S02]  /*521b0*/  FMUL R21, R3, R21 ;  /* 0x0000001503157220 */ /* 0x000fc40000400000 */
[C---:B------:R-:W-:Y:S01]  /*521c0*/  FMUL R22, R3.reuse, R22 ;  /* 0x0000001603167220 */ /* 0x040fe20000400000 */
[----:B---3--:R0:W5:Y:S01]  /*521d0*/  LDL.LU R9, [R1+0x2f28] ;  /* 0x002f280001097983 */ /* 0x0081620000300800 */
[----:B------:R3:W-:Y:S02]  /*521e0*/  STL [R1+0x1ec], R8 ;  /* 0x0001ec0801007387 */ /* 0x0007e40000100800 */
[C---:B------:R-:W-:Y:S01]  /*521f0*/  FMUL R23, R3.reuse, R23 ;  /* 0x0000001703177220 */ /* 0x040fe20000400000 */
[----:B---3--:R0:W5:Y:S01]  /*52200*/  LDL.LU R8, [R1+0x2f24] ;  /* 0x002f240001087983 */ /* 0x0081620000300800 */
[----:B------:R3:W-:Y:S02]  /*52210*/  STL [R1+0x1d8], R17 ;  /* 0x0001d81101007387 */ /* 0x0007e40000100800 */
[C---:B------:R-:W-:Y:S01]  /*52220*/  FMUL R29, R3.reuse, R29 ;  /* 0x0000001d031d7220 */ /* 0x040fe20000400000 */
[----:B---3--:R0:W5:Y:S01]  /*52230*/  LDL.LU R17, [R1+0x2f20] ;  /* 0x002f200001117983 */ /* 0x0081620000300800 */
[----:B------:R3:W-:Y:S02]  /*52240*/  STL [R1+0x1dc], R16 ;  /* 0x0001dc1001007387 */ /* 0x0007e40000100800 */
[C---:B----4-:R-:W-:Y:S01]  /*52250*/  FMUL R0, R3.reuse, R0 ;  /* 0x0000000003007220 */ /* 0x050fe20000400000 */
[----:B---3--:R0:W5:Y:S01]  /*52260*/  LDL.LU R16, [R1+0x2f1c] ;  /* 0x002f1c0001107983 */ /* 0x0081620000300800 */
[----:B------:R3:W-:Y:S02]  /*52270*/  STL [R1+0x1b8], R25 ;  /* 0x0001b81901007387 */ /* 0x0007e40000100800 */
[----:B------:R-:W-:Y:S01]  /*52280*/  FMUL R14, R3, R14 ;  /* 0x0000000e030e7220 */ /* 0x000fe20000400000 */
[----:B---3--:R0:W5:Y:S01]  /*52290*/  LDL.LU R25, [R1+0x2f18] ;  /* 0x002f180001197983 */ /* 0x0081620000300800 */
[----:B------:R3:W-:Y:S03]  /*522a0*/  STL [R1+0x1bc], R24 ;  /* 0x0001bc1801007387 */ /* 0x0007e60000100800 */
        /* <DEDUP_REMOVED lines=11> */
[----:B------:R0:W-:Y:S02]  /*52360*/  STL [R1+0xfc], R14 ;  /* 0x0000fc0e01007387 */ /* 0x0001e40000100800 */
[----:B-1----:R-:W-:-:S05]  /*52370*/  FFMA R5, R28, R5, R15 ;  /* 0x000000051c057223 */ /* 0x002fca000000000f */
[----:B------:R0:W-:Y:S01]  /*52380*/  STL [R1+0xee4], R5 ;  /* 0x000ee40501007387 */ /* 0x0001e20000100800 */
[----:B--2---:R-:W-:-:S05]  /*52390*/  FFMA R7, R3, R7, R20 ;  /* 0x0000000703077223 */ /* 0x004fca0000000014 */
[----:B------:R0:W-:Y:S02]  /*523a0*/  STL [R1+0xee0], R7 ;  /* 0x000ee00701007387 */ /* 0x0001e40000100800 */
[----:B------:R-:W2:Y:S04]  /*523b0*/  LDL.LU R3, [R1+0xe70] ;  /* 0x000e700001037983 */ /* 0x000ea80000300800 */
[----:B------:R-:W3:Y:S04]  /*523c0*/  LDL.LU R20, [R1+0xe50] ;  /* 0x000e500001147983 */ /* 0x000ee80000300800 */
[----:B0-----:R-:W4:Y:S04]  /*523d0*/  LDL.LU R5, [R1+0xe30] ;  /* 0x000e300001057983 */ /* 0x001f280000300800 */
[----:B------:R-:W2:Y:S04]  /*523e0*/  LDL.LU R14, [R1+0xdf0] ;  /* 0x000df000010e7983 */ /* 0x000ea80000300800 */
[----:B-----5:R0:W-:Y:S04]  /*523f0*/  STL [R1+0x543c], R22 ;  /* 0x00543c1601007387 */ /* 0x0201e80000100800 */
[----:B0-----:R-:W2:Y:S04]  /*52400*/  LDL.LU R22, [R1+0xe90] ;  /* 0x000e900001167983 */ /* 0x001ea80000300800 */
[----:B------:R-:W0:Y:S04]  /*52410*/  S2R R7, SR_TID.X ;  /* 0x0000000000077919 */ /* 0x000e280000002100 */
[----:B------:R-:W-:Y:S04]  /*52420*/  STL [R1+0x5438], R21 ;  /* 0x0054381501007387 */ /* 0x000fe80000100800 */
[----:B------:R1:W-:Y:S04]  /*52430*/  STL [R1+0x5434], R13 ;  /* 0x0054340d01007387 */ /* 0x0003e80000100800 */
[----:B-1----:R-:W3:Y:S04]  /*52440*/  LDL.LU R13, [R1+0xe10] ;  /* 0x000e1000010d7983 */ /* 0x002ee80000300800 */
[----:B------:R-:W-:Y:S01]  /*52450*/  STL [R1+0x5430], R12 ;  /* 0x0054300c01007387 */ /* 0x000fe20000100800 */
[----:B0-----:R-:W-:-:S03]  /*52460*/  LOP3.LUT R21, R7, 0x1c, RZ, 0xc0, !PT ;  /* 0x0000001c07157812 */ /* 0x001fc600078ec0ff */
[----:B------:R-:W-:Y:S04]  /*52470*/  STL [R1+0x542c], R6 ;  /* 0x00542c0601007387 */ /* 0x000fe80000100800 */
[----:B------:R0:W-:Y:S04]  /*52480*/  STL [R1+0x5428], R4 ;  /* 0x0054280401007387 */ /* 0x0001e80000100800 */
[----:B------:R-:W-:Y:S04]  /*52490*/  STL.64 [R1+0x52a0], R26 ;  /* 0x0052a01a01007387 */ /* 0x000fe80000100a00 */
[----:B------:R-:W-:Y:S04]  /*524a0*/  STL.64 [R1+0x5298], R24 ;  /* 0x0052981801007387 */ /* 0x000fe80000100a00 */
[----:B------:R-:W-:Y:S04]  /*524b0*/  STL.64 [R1+0x5290], R18 ;  /* 0x0052901201007387 */ /* 0x000fe80000100a00 */
[----:B------:R-:W-:Y:S04]  /*524c0*/  STL.64 [R1+0x5288], R16 ;  /* 0x0052881001007387 */ /* 0x000fe80000100a00 */
[----:B------:R-:W-:Y:S04]  /*524d0*/  STL.64 [R1+0x5280], R10 ;  /* 0x0052800a01007387 */ /* 0x000fe80000100a00 */
[----:B------:R-:W-:Y:S04]  /*524e0*/  STL.64 [R1+0x5278], R8 ;  /* 0x0052780801007387 */ /* 0x000fe80000100a00 */
[----:B------:R-:W-:Y:S04]  /*524f0*/  STL [R1+0x51f8], R28 ;  /* 0x0051f81c01007387 */ /* 0x000fe80000100800 */
[----:B------:R-:W-:Y:S04]  /*52500*/  STL [R1+0x307c], R0 ;  /* 0x00307c0001007387 */ /* 0x000fe80000100800 */
[----:B------:R-:W1:Y:S04]  /*52510*/  LDS R0, [R21.X4+0x280] ;  /* 0x0002800015007984 */ /* 0x000e680000004800 */
[----:B------:R-:W-:Y:S04]  /*52520*/  STL [R1+0x3078], R2 ;  /* 0x0030780201007387 */ /* 0x000fe80000100800 */
[----:B0-----:R-:W4:Y:S04]  /*52530*/  LDL.LU R4, [R1+0xdd0] ;  /* 0x000dd00001047983 */ /* 0x001f280000300800 */
[----:B------:R-:W4:Y:S04]  /*52540*/  LDL.LU R15, [R1+0xdb0] ;  /* 0x000db000010f7983 */ /* 0x000f280000300800 */
[----:B------:R-:W0:Y:S04]  /*52550*/  LDS R2, [R21.X4+0x300] ;  /* 0x0003000015027984 */ /* 0x000e280000004800 */
[----:B------:R-:W1:Y:S04]  /*52560*/  S2R R12, SR_TID.X ;  /* 0x00000000000c7919 */ /* 0x000e680000002100 */
[----:B-1----:R-:W-:Y:S04]  /*52570*/  STL [R1+0xe9c], R0 ;  /* 0x000e9c0001007387 */ /* 0x002fe80000100800 */
[----:B------:R1:W0:Y:S01]  /*52580*/  LDS R0, [R21.X4+0x380] ;  /* 0x0003800015007984 */ /* 0x0002220000004800 */
[----:B------:R-:W-:-:S04]  /*52590*/  LOP3.LUT R7, R12, 0x7f, RZ, 0xc0, !PT ;  /* 0x0000007f0c077812 */ /* 0x000fc800078ec0ff */
[----:B------:R-:W-:Y:S01]  /*525a0*/  SHF.L.U32 R27, R7, 0x1, RZ ;  /* 0x00000001071b7819 */ /* 0x000fe200000006ff */
[----:B------:R-:W-:Y:S06]  /*525b0*/  BAR.SYNC.DEFER_BLOCKING 0x0 ;  /* 0x0000000000007b1d */ /* 0x000fec0000010000 */
[----:B-1----:R-:W4:Y:S04]  /*525c0*/  LDL.LU R21, [R1+0xd90] ;  /* 0x000d900001157983 */ /* 0x002f280000300800 */
[----:B0-----:R-:W-:Y:S04]  /*525d0*/  STL [R1+0xe98], R2 ;  /* 0x000e980201007387 */ /* 0x001fe80000100800 */
[----:B------:R0:W-:Y:S04]  /*525e0*/  STL [R1+0xe94], R0 ;  /* 0x000e940001007387 */ /* 0x0001e80000100800 */
[----:B0-----:R-:W4:Y:S04]  /*525f0*/  LDL.LU R0, [R1+0xd70] ;  /* 0x000d700001007983 */ /* 0x001f280000300800 */
[----:B--2---:R0:W-:Y:S04]  /*52600*/  STS.U16 [R27], R22 ;  /* 0x000000161b007388 */ /* 0x0041e80000000400 */
[----:B------:R1:W-:Y:S04]  /*52610*/  STS.U16 [R27+0x800], R3 ;  /* 0x000800031b007388 */ /* 0x0003e80000000400 */
[----:B0-----:R-:W2:Y:S04]  /*52620*/  LDL.LU R22, [R1+0xd50] ;  /* 0x000d500001167983 */ /* 0x001ea80000300800 */
[----:B------:R-:W2:Y:S04]  /*52630*/  LDL.LU R28, [R1+0xd30] ;  /* 0x000d3000011c7983 */ /* 0x000ea80000300800 */
[----:B------:R-:W2:Y:S04]  /*52640*/  LDL.LU R8, [R1+0xd10] ;  /* 0x000d100001087983 */ /* 0x000ea80000300800 */
[----:B------:R-:W2:Y:S04]  /*52650*/  LDL.LU R9, [R1+0xcf0] ;  /* 0x000cf00001097983 */ /* 0x000ea80000300800 */
[----:B-1----:R-:W2:Y:S04]  /*52660*/  LDL.LU R3, [R1+0xcd0] ;  /* 0x000cd00001037983 */ /* 0x002ea80000300800 */
[----:B------:R-:W2:Y:S04]  /*52670*/  LDL.LU R10, [R1+0xcb0] ;  /* 0x000cb000010a7983 */ /* 0x000ea80000300800 */
[----:B---3--:R0:W-:Y:S04]  /*52680*/  STS.U16 [R27+0x1000], R20 ;  /* 0x001000141b007388 */ /* 0x0081e80000000400 */
[----:B------:R-:W3:Y:S04]  /*52690*/  LDL.LU R11, [R1+0xc90] ;  /* 0x000c9000010b7983 */ /* 0x000ee80000300800 */
[----:B0-----:R-:W3:Y:S04]  /*526a0*/  LDL.LU R20, [R1+0xc70] ;  /* 0x000c700001147983 */ /* 0x001ee80000300800 */
[----:B------:R-:W3:Y:S04]  /*526b0*/  LDL.LU R16, [R1+0xc50] ;  /* 0x000c500001107983 */ /* 0x000ee80000300800 */
[----:B----4-:R0:W-:Y:S04]  /*526c0*/  STS.U16 [R27+0x1800], R5 ;  /* 0x001800051b007388 */ /* 0x0101e80000000400 */
[----:B------:R-:W4:Y:S04]  /*526d0*/  LDL.LU R17, [R1+0xc30] ;  /* 0x000c300001117983 */ /* 0x000f280000300800 */
[----:B0-----:R-:W4:Y:S04]  /*526e0*/  LDL.LU R5, [R1+0x7ac] ;  /* 0x0007ac0001057983 */ /* 0x001f280000300800 */
[----:B------:R0:W-:Y:S04]  /*526f0*/  STS.U16 [R27+0x2000], R13 ;  /* 0x0020000d1b007388 */ /* 0x0001e80000000400 */
[----:B------:R-:W4:Y:S04]  /*52700*/  LDL.LU R18, [R1+0x78c] ;  /* 0x00078c0001127983 */ /* 0x000f280000300800 */
[----:B0-----:R-:W4:Y:S04]  /*52710*/  LDL.LU R13, [R1+0x76c] ;  /* 0x00076c00010d7983 */ /* 0x001f280000300800 */
[----:B------:R-:W4:Y:S04]  /*52720*/  LDL.LU R19, [R1+0x74c] ;  /* 0x00074c0001137983 */ /* 0x000f280000300800 */
[----:B------:R-:W4:Y:S04]  /*52730*/  LDL.LU R24, [R1+0x72c] ;  /* 0x00072c0001187983 */ /* 0x000f280000300800 */
[----:B------:R0:W-:Y:S04]  /*52740*/  STS.U16 [R27+0x2800], R14 ;  /* 0x0028000e1b007388 */ /* 0x0001e80000000400 */
[----:B------:R-:W4:Y:S04]  /*52750*/  LDL.LU R6, [R1+0x70c] ;  /* 0x00070c0001067983 */ /* 0x000f280000300800 */
[----:B0-----:R-:W4:Y:S04]  /*52760*/  LDL.LU R14, [R1+0x6ec] ;  /* 0x0006ec00010e7983 */ /* 0x001f280000300800 */
[----:B------:R-:W-:Y:S04]  /*52770*/  STS.U16 [R27+0x3000], R4 ;  /* 0x003000041b007388 */ /* 0x000fe80000000400 */
[----:B------:R-:W4:Y:S04]  /*52780*/  LDL.LU R25, [R1+0x6cc] ;  /* 0x0006cc0001197983 */ /* 0x000f280000300800 */
[----:B------:R0:W-:Y:S04]  /*52790*/  STS.U16 [R27+0x3800], R15 ;  /* 0x0038000f1b007388 */ /* 0x0001e80000000400 */
[----:B------:R-:W4:Y:S04]  /*527a0*/  LDL.LU R26, [R1+0x6ac] ;  /* 0x0006ac00011a7983 */ /* 0x000f280000300800 */
[----:B0-----:R-:W4:Y:S04]  /*527b0*/  LDL.LU R15, [R1+0x668] ;  /* 0x00066800010f7983 */ /* 0x001f280000300800 */
[----:B------:R-:W4:Y:S04]  /*527c0*/  LDL.LU R4, [R1+0x600] ;  /* 0x0006000001047983 */ /* 0x000f280000300800 */
[----:B------:R0:W-:Y:S04]  /*527d0*/  STS.U16 [R27+0x4000], R21 ;  /* 0x004000151b007388 */ /* 0x0001e80000000400 */
[----:B0-----:R-:W4:Y:S04]  /*527e0*/  LDL.LU R21, [R1+0x5cc] ;  /* 0x0005cc0001157983 */ /* 0x001f280000300800 */
[----:B------:R-:W-:Y:S04]  /*527f0*/  STS.U16 [R27+0x4800], R0 ;  /* 0x004800001b007388 */ /* 0x000fe80000000400 */
[----:B--2---:R0:W-:Y:S04]  /*52800*/  STS.U16 [R27+0x5000], R22 ;  /* 0x005000161b007388 */ /* 0x0041e80000000400 */
[----:B------:R-:W-:Y:S04]  /*52810*/  STS.U16 [R27+0x5800], R28 ;  /* 0x0058001c1b007388 */ /* 0x000fe80000000400 */
[----:B------:R-:W-:Y:S04]  /*52820*/  STS.U16 [R27+0x6000], R8 ;  /* 0x006000081b007388 */ /* 0x000fe80000000400 */
[----:B0-----:R-:W2:Y:S04]  /*52830*/  LDL.LU R22, [R1+0x5ac] ;  /* 0x0005ac0001167983 */ /* 0x001ea80000300800 */
[----:B------:R-:W-:Y:S04]  /*52840*/  STS.U16 [R27+0x6800], R9 ;  /* 0x006800091b007388 */ /* 0x000fe80000000400 */
[----:B------:R0:W-:Y:S04]  /*52850*/  STS.U16 [R27+0x7000], R3 ;  /* 0x007000031b007388 */ /* 0x0001e80000000400 */
[----:B------:R-:W-:Y:S04]  /*52860*/  STS.U16 [R27+0x7800], R10 ;  /* 0x0078000a1b007388 */ /* 0x000fe80000000400 */
[----:B0-----:R-:W2:Y:S04]  /*52870*/  LDL.LU R3, [R1+0x58c] ;  /* 0x00058c0001037983 */ /* 0x001ea80000300800 */
[----:B---3--:R-:W-:Y:S04]  /*52880*/  STS.U16 [R27+0x8000], R11 ;  /* 0x0080000b1b007388 */ /* 0x008fe80000000400 */
[----:B------:R0:W-:Y:S04]  /*52890*/  STS.U16 [R27+0x8800], R20 ;  /* 0x008800141b007388 */ /* 0x0001e80000000400 */
[----:B0-----:R-:W3:Y:S04]  /*528a0*/  LDL.LU R20, [R1+0x56c] ;  /* 0x00056c0001147983 */ /* 0x001ee80000300800 */
[----:B------:R-:W-:Y:S04]  /*528b0*/  STS.U16 [R27+0x9000], R16 ;  /* 0x009000101b007388 */ /* 0x000fe80000000400 */
[----:B----4-:R-:W-:Y:S04]  /*528c0*/  STS.U16 [R27+0x9800], R17 ;  /* 0x009800111b007388 */ /* 0x010fe80000000400 */
[----:B------:R0:W-:Y:S04]  /*528d0*/  STS.U16 [R27+0xa000], R5 ;  /* 0x00a000051b007388 */ /* 0x0001e80000000400 */
[----:B0-----:R-:W4:Y:S04]  /*528e0*/  LDL.LU R5, [R1+0x54c] ;  /* 0x00054c0001057983 */ /* 0x001f280000300800 */
[----:B------:R-:W-:Y:S04]  /*528f0*/  STS.U16 [R27+0xa800], R18 ;  /* 0x00a800121b007388 */ /* 0x000fe80000000400 */
[----:B------:R0:W-:Y:S04]  /*52900*/  STS.U16 [R27+0xb000], R13 ;  /* 0x00b0000d1b007388 */ /* 0x0001e80000000400 */
[----:B------:R-:W-:Y:S04]  /*52910*/  STS.U16 [R27+0xb800], R19 ;  /* 0x00b800131b007388 */ /* 0x000fe80000000400 */
[----:B------:R-:W-:Y:S04]  /*52920*/  STS.U16 [R27+0xc000], R24 ;  /* 0x00c000181b007388 */ /* 0x000fe80000000400 */
[----:B0-----:R-:W4:Y:S04]  /*52930*/  LDL.LU R13, [R1+0x52c] ;  /* 0x00052c00010d7983 */ /* 0x001f280000300800 */
[----:B------:R0:W-:Y:S04]  /*52940*/  STS.U16 [R27+0xc800], R6 ;  /* 0x00c800061b007388 */ /* 0x0001e80000000400 */
[----:B------:R1:W-:Y:S04]  /*52950*/  STS.U16 [R27+0xd000], R14 ;  /* 0x00d0000e1b007388 */ /* 0x0003e80000000400 */
[----:B0-----:R-:W4:Y:S04]  /*52960*/  LDL.LU R6, [R1+0x50c] ;  /* 0x00050c0001067983 */ /* 0x001f280000300800 */
[----:B-1----:R-:W4:Y:S04]  /*52970*/  LDL.LU R14, [R1+0x4ec] ;  /* 0x0004ec00010e7983 */ /* 0x002f280000300800 */
[----:B------:R-:W-:Y:S04]  /*52980*/  STS.U16 [R27+0xd800], R25 ;  /* 0x00d800191b007388 */ /* 0x000fe80000000400 */
[----:B------:R-:W-:Y:S04]  /*52990*/  STS.U16 [R27+0xe000], R26 ;  /* 0x00e0001a1b007388 */ /* 0x000fe80000000400 */
[----:B------:R0:W-:Y:S04]  /*529a0*/  STS.U16 [R27+0xe800], R15 ;  /* 0x00e8000f1b007388 */ /* 0x0001e80000000400 */
[----:B------:R-:W-:Y:S04]  /*529b0*/  STS.U16 [R27+0xf000], R4 ;  /* 0x00f000041b007388 */ /* 0x000fe80000000400 */
[----:B0-----:R-:W4:Y:S04]  /*529c0*/  LDL.LU R15, [R1+0x4cc] ;  /* 0x0004cc00010f7983 */ /* 0x001f280000300800 */
[----:B------:R0:W-:Y:S04]  /*529d0*/  STS.U16 [R27+0xf800], R21 ;  /* 0x00f800151b007388 */ /* 0x0001e80000000400 */
[----:B------:R-:W4:Y:S04]  /*529e0*/  LDL.LU R0, [R1+0x4ac] ;  /* 0x0004ac0001007983 */ /* 0x000f280000300800 */
[----:B0-----:R-:W4:Y:S04]  /*529f0*/  LDL.LU R21, [R1+0x48c] ;  /* 0x00048c0001157983 */ /* 0x001f280000300800 */
[----:B------:R-:W4:Y:S04]  /*52a00*/  LDL.LU R28, [R1+0x46c] ;  /* 0x00046c00011c7983 */ /* 0x000f280000300800 */
[----:B------:R-:W4:Y:S04]  /*52a10*/  LDL.LU R8, [R1+0x44c] ;  /* 0x00044c0001087983 */ /* 0x000f280000300800 */
[----:B------:R-:W4:Y:S04]  /*52a20*/  LDL.LU R9, [R1+0x42c] ;  /* 0x00042c0001097983 */ /* 0x000f280000300800 */
[----:B--2---:R0:W-:Y:S04]  /*52a30*/  STS.U16 [R27+0x10000], R22 ;  /* 0x010000161b007388 */ /* 0x0041e80000000400 */
[----:B0-----:R-:W2:Y:S04]  /*52a40*/  LDL.LU R22, [R1+0x40c] ;  /* 0x00040c0001167983 */ /* 0x001ea80000300800 */
[----:B------:R-:W2:Y:S04]  /*52a50*/  LDL.LU R10, [R1+0x3ec] ;  /* 0x0003ec00010a7983 */ /* 0x000ea80000300800 */
[----:B------:R0:W-:Y:S04]  /*52a60*/  STS.U16 [R27+0x10800], R3 ;  /* 0x010800031b007388 */ /* 0x0001e80000000400 */
[----:B------:R-:W2:Y:S04]  /*52a70*/  LDL.LU R11, [R1+0x3cc] ;  /* 0x0003cc00010b7983 */ /* 0x000ea80000300800 */
[----:B0-----:R-:W2:Y:S04]  /*52a80*/  LDL.LU R3, [R1+0x3ac] ;  /* 0x0003ac0001037983 */ /* 0x001ea80000300800 */
[----:B------:R-:W2:Y:S04]  /*52a90*/  LDL.LU R16, [R1+0x38c] ;  /* 0x00038c0001107983 */ /* 0x000ea80000300800 */
[----:B---3--:R0:W-:Y:S04]  /*52aa0*/  STS.U16 [R27+0x11000], R20 ;  /* 0x011000141b007388 */ /* 0x0081e80000000400 */
[----:B------:R-:W3:Y:S04]  /*52ab0*/  LDL.LU R17, [R1+0x36c] ;  /* 0x00036c0001117983 */ /* 0x000ee80000300800 */
[----:B0-----:R-:W3:Y:S04]  /*52ac0*/  LDL.LU R20, [R1+0x34c] ;  /* 0x00034c0001147983 */ /* 0x001ee80000300800 */
[----:B------:R-:W3:Y:S04]  /*52ad0*/  LDL.LU R18, [R1+0x32c] ;  /* 0x00032c0001127983 */ /* 0x000ee80000300800 */
[----:B----4-:R0:W-:Y:S04]  /*52ae0*/  STS.U16 [R27+0x11800], R5 ;  /* 0x011800051b007388 */ /* 0x0101e80000000400 */
        /* <DEDUP_REMOVED lines=13> */
[----:B------:R-:W-:Y:S04]  /*52bc0*/  STS.U16 [R27+0x14000], R0 ;  /* 0x014000001b007388 */ /* 0x000fe80000000400 */
[----:B0-----:R-:W4:Y:S04]  /*52bd0*/  LDL.LU R15, [R1+0xbc] ;  /* 0x0000bc00010f7983 */ /* 0x001f280000300800 */
[----:B------:R0:W-:Y:S04]  /*52be0*/  STS.U16 [R27+0x14800], R21 ;  /* 0x014800151b007388 */ /* 0x0001e80000000400 */
[----:B------:R-:W-:Y:S04]  /*52bf0*/  STS.U16 [R27+0x15000], R28 ;  /* 0x0150001c1b007388 */ /* 0x000fe80000000400 */
[----:B------:R-:W-:Y:S04]  /*52c00*/  STS.U16 [R27+0x15800], R8 ;  /* 0x015800081b007388 */ /* 0x000fe80000000400 */
[----:B0-----:R-:W4:Y:S04]  /*52c10*/  LDL.LU R21, [R1+0xe8c] ;  /* 0x000e8c0001157983 */ /* 0x001f280000300800 */
[----:B------:R-:W-:Y:S04]  /*52c20*/  STS.U16 [R27+0x16000], R9 ;  /* 0x016000091b007388 */ /* 0x000fe80000000400 */
[----:B--2---:R0:W-:Y:S04]  /*52c30*/  STS.U16 [R27+0x16800], R22 ;  /* 0x016800161b007388 */ /* 0x0041e80000000400 */
        /* <DEDUP_REMOVED lines=10> */
[----:B----4-:R0:W-:Y:S04]  /*52ce0*/  STS.U16 [R27+0x1a800], R5 ;  /* 0x01a800051b007388 */ /* 0x0101e80000000400 */
[----:B0-----:R-:W0:Y:S04]  /*52cf0*/  S2R R5, SR_TID.X ;  /* 0x0000000000057919 */ /* 0x001e280000002100 */
[----:B------:R-:W-:Y:S04]  /*52d00*/  STS.U16 [R27+0x1b000], R19 ;  /* 0x01b000131b007388 */ /* 0x000fe80000000400 */
[----:B------:R-:W-:Y:S04]  /*52d10*/  STS.U16 [R27+0x1b800], R24 ;  /* 0x01b800181b007388 */ /* 0x000fe80000000400 */
[----:B------:R1:W-:Y:S04]  /*52d20*/  STS.U16 [R27+0x1c000], R4 ;  /* 0x01c000041b007388 */ /* 0x0003e80000000400 */
[----:B------:R4:W-:Y:S04]  /*52d30*/  STS.U16 [R27+0x1c800], R13 ;  /* 0x01c8000d1b007388 */ /* 0x0009e80000000400 */
[----:B------:R-:W-:Y:S04]  /*52d40*/  STS.U16 [R27+0x1d000], R25 ;  /* 0x01d000191b007388 */ /* 0x000fe80000000400 */
[----:B-1----:R-:W3:Y:S01]  /*52d50*/  LDL.LU R4, [R1+0xe0c] ;  /* 0x000e0c0001047983 */ /* 0x002ee20000300800 */
[----:B0-----:R-:W-:-:S03]  /*52d60*/  LOP3.LUT R5, R5, 0x7f, RZ, 0xc0, !PT ;  /* 0x0000007f05057812 */ /* 0x001fc600078ec0ff */
[----:B----4-:R-:W4:Y:S04]  /*52d70*/  LDL.LU R13, [R1+0xdec] ;  /* 0x000dec00010d7983 */ /* 0x010f280000300800 */
[----:B------:R-:W-:Y:S04]  /*52d80*/  STS.U16 [R27+0x1d800], R26 ;  /* 0x01d8001a1b007388 */ /* 0x000fe80000000400 */
[----:B------:R0:W-:Y:S01]  /*52d90*/  STS.U16 [R27+0x1e000], R14 ;  /* 0x01e0000e1b007388 */ /* 0x0001e20000000400 */
[----:B------:R-:W-:-:S03]  /*52da0*/  IMAD.SHL.U32 R5, R5, 0x2, RZ ;  /* 0x0000000205057824 */ /* 0x000fc600078e00ff */
[----:B------:R-:W-:Y:S04]  /*52db0*/  STS.U16 [R27+0x1e800], R6 ;  /* 0x01e800061b007388 */ /* 0x000fe80000000400 */
[----:B0-----:R-:W4:Y:S01]  /*52dc0*/  LDL.LU R14, [R1+0xdcc] ;  /* 0x000dcc00010e7983 */ /* 0x001f220000300800 */
[----:B------:R-:W-:-:S03]  /*52dd0*/  LOP3.LUT R5, R5, 0x10, RZ, 0x3c, !PT ;  /* 0x0000001005057812 */ /* 0x000fc600078e3cff */
[----:B------:R0:W-:Y:S04]  /*52de0*/  STS.U16 [R27+0x1f000], R15 ;  /* 0x01f0000f1b007388 */ /* 0x0001e80000000400 */
[----:B------:R1:W-:Y:S04]  /*52df0*/  STS.U16 [R27+0x1f800], R29 ;  /* 0x01f8001d1b007388 */ /* 0x0003e80000000400 */
[----:B0-----:R-:W4:Y:S04]  /*52e00*/  LDL.LU R15, [R1+0xdac] ;  /* 0x000dac00010f7983 */ /* 0x001f280000300800 */
[----:B-1----:R-:W4:Y:S04]  /*52e10*/  LDL.LU R29, [R1+0xd8c] ;  /* 0x000d8c00011d7983 */ /* 0x002f280000300800 */
[----:B------:R-:W4:Y:S04]  /*52e20*/  LDL.LU R2, [R1+0xd6c] ;  /* 0x000d6c0001027983 */ /* 0x000f280000300800 */
[----:B------:R0:W-:Y:S04]  /*52e30*/  STS.U16 [R5+0x100], R21 ;  /* 0x0001001505007388 */ /* 0x0001e80000000400 */
[----:B------:R-:W4:Y:S04]  /*52e40*/  LDL.LU R0, [R1+0xd4c] ;  /* 0x000d4c0001007983 */ /* 0x000f280000300800 */
[----:B0-----:R-:W4:Y:S04]  /*52e50*/  LDL.LU R21, [R1+0xd2c] ;  /* 0x000d2c0001157983 */ /* 0x001f280000300800 */
        /* <DEDUP_REMOVED lines=18> */
[----:B------:R-:W-:Y:S04]  /*52f80*/  STS.U16 [R5+0x2100], R4 ;  /* 0x0021000405007388 */ /* 0x000fe80000000400 */
[----:B----4-:R0:W-:Y:S04]  /*52f90*/  STS.U16 [R5+0x2900], R13 ;  /* 0x0029000d05007388 */ /* 0x0101e80000000400 */
[----:B0-----:R-:W4:Y:S04]  /*52fa0*/  LDL.LU R13, [R1+0x6c8] ;  /* 0x0006c800010d7983 */ /* 0x001f280000300800 */
[----:B------:R-:W4:Y:S04]  /*52fb0*/  LDL.LU R26, [R1+0x6a8] ;  /* 0x0006a800011a7983 */ /* 0x000f280000300800 */
[----:B------:R0:W-:Y:S04]  /*52fc0*/  STS.U16 [R5+0x3100], R14 ;  /* 0x0031000e05007388 */ /* 0x0001e80000000400 */
[----:B0-----:R-:W4:Y:S04]  /*52fd0*/  LDL.LU R14, [R1+0x65c] ;  /* 0x00065c00010e7983 */ /* 0x001f280000300800 */
[----:B------:R-:W4:Y:S04]  /*52fe0*/  LDL.LU R4, [R1+0x5f0] ;  /* 0x0005f00001047983 */ /* 0x000f280000300800 */
[----:B------:R0:W-:Y:S04]  /*52ff0*/  STS.U16 [R5+0x3900], R15 ;  /* 0x0039000f05007388 */ /* 0x0001e80000000400 */
[----:B------:R-:W-:Y:S04]  /*53000*/  STS.U16 [R5+0x4100], R29 ;  /* 0x0041001d05007388 */ /* 0x000fe80000000400 */
[----:B0-----:R-:W4:Y:S04]  /*53010*/  LDL.LU R15, [R1+0x5c8] ;  /* 0x0005c800010f7983 */ /* 0x001f280000300800 */
[----:B------:R-:W-:Y:S04]  /*53020*/  STS.U16 [R5+0x4900], R2 ;  /* 0x0049000205007388 */ /* 0x000fe80000000400 */
[----:B------:R-:W-:Y:S04]  /*53030*/  STS.U16 [R5+0x5100], R0 ;  /* 0x0051000005007388 */ /* 0x000fe80000000400 */
[----:B------:R0:W-:Y:S04]  /*53040*/  STS.U16 [R5+0x5900], R21 ;  /* 0x0059001505007388 */ /* 0x0001e80000000400 */
[----:B------:R-:W-:Y:S04]  /*53050*/  STS.U16 [R5+0x6100], R28 ;  /* 0x0061001c05007388 */ /* 0x000fe80000000400 */
[----:B------:R-:W-:Y:S04]  /*53060*/  STS.U16 [R5+0x6900], R8 ;  /* 0x0069000805007388 */ /* 0x000fe80000000400 */
[----:B0-----:R-:W4:Y:S04]  /*53070*/  LDL.LU R21, [R1+0x5a8] ;  /* 0x0005a80001157983 */ /* 0x001f280000300800 */
[----:B--2---:R0:W-:Y:S04]  /*53080*/  STS.U16 [R5+0x7100], R22 ;  /* 0x0071001605007388 */ /* 0x0041e80000000400 */
[----:B------:R-:W-:Y:S04]  /*53090*/  STS.U16 [R5+0x7900], R9 ;  /* 0x0079000905007388 */ /* 0x000fe80000000400 */
[----:B0-----:R-:W2:Y:S04]  /*530a0*/  LDL.LU R22, [R1+0x588] ;  /* 0x0005880001167983 */ /* 0x001ea80000300800 */
[----:B------:R-:W-:Y:S04]  /*530b0*/  STS.U16 [R5+0x8100], R10 ;  /* 0x0081000a05007388 */ /* 0x000fe80000000400 */
[----:B------:R0:W-:Y:S04]  /*530c0*/  STS.U16 [R5+0x8900], R3 ;  /* 0x0089000305007388 */ /* 0x0001e80000000400 */
[----:B------:R-:W-:Y:S04]  /*530d0*/  STS.U16 [R5+0x9100], R11 ;  /* 0x0091000b05007388 */ /* 0x000fe80000000400 */
[----:B------:R-:W-:Y:S04]  /*530e0*/  STS.U16 [R5+0x9900], R16 ;  /* 0x0099001005007388 */ /* 0x000fe80000000400 */
[----:B0-----:R-:W2:Y:S04]  /*530f0*/  LDL.LU R3, [R1+0x568] ;  /* 0x0005680001037983 */ /* 0x001ea80000300800 */
[----:B------:R-:W-:Y:S04]  /*53100*/  STS.U16 [R5+0xa100], R17 ;  /* 0x00a1001105007388 */ /* 0x000fe80000000400 */
[----:B------:R-:W-:Y:S04]  /*53110*/  STS.U16 [R5+0xa900], R18 ;  /* 0x00a9001205007388 */ /* 0x000fe80000000400 */
[----:B---3--:R0:W-:Y:S04]  /*53120*/  STS.U16 [R5+0xb100], R6 ;  /* 0x00b1000605007388 */ /* 0x0081e80000000400 */
[----:B------:R1:W-:Y:S04]  /*53130*/  STS.U16 [R5+0xb900], R20 ;  /* 0x00b9001405007388 */ /* 0x0003e80000000400 */
[----:B0-----:R-:W3:Y:S04]  /*53140*/  LDL.LU R6, [R1+0x548] ;  /* 0x0005480001067983 */ /* 0x001ee80000300800 */
[----:B-1----:R-:W3:Y:S04]  /*53150*/  LDL.LU R20, [R1+0x528] ;  /* 0x0005280001147983 */ /* 0x002ee80000300800 */
[----:B------:R-:W-:Y:S04]  /*53160*/  STS.U16 [R5+0xc100], R19 ;  /* 0x00c1001305007388 */ /* 0x000fe80000000400 */
[----:B------:R-:W-:Y:S04]  /*53170*/  STS.U16 [R5+0xc900], R24 ;  /* 0x00c9001805007388 */ /* 0x000fe80000000400 */
[----:B------:R-:W-:Y:S04]  /*53180*/  STS.U16 [R5+0xd100], R25 ;  /* 0x00d1001905007388 */ /* 0x000fe80000000400 */
[----:B----4-:R0:W-:Y:S04]  /*53190*/  STS.U16 [R5+0xd900], R13 ;  /* 0x00d9000d05007388 */ /* 0x0101e80000000400 */
[----:B------:R-:W-:Y:S04]  /*531a0*/  STS.U16 [R5+0xe100], R26 ;  /* 0x00e1001a05007388 */ /* 0x000fe80000000400 */
[----:B0-----:R-:W4:Y:S04]  /*531b0*/  LDL.LU R13, [R1+0x508] ;  /* 0x00050800010d7983 */ /* 0x001f280000300800 */
[----:B------:R0:W-:Y:S04]  /*531c0*/  STS.U16 [R5+0xe900], R14 ;  /* 0x00e9000e05007388 */ /* 0x0001e80000000400 */
        /* <DEDUP_REMOVED lines=9> */
[----:B------:R0:W-:Y:S04]  /*53260*/  STS.U16 [R5+0x10100], R21 ;  /* 0x0101001505007388 */ /* 0x0001e80000000400 */
        /* <DEDUP_REMOVED lines=9> */
[----:B------:R0:W-:Y:S04]  /*53300*/  STS.U16 [R5+0x11100], R3 ;  /* 0x0111000305007388 */ /* 0x0001e80000000400 */
[----:B------:R-:W2:Y:S04]  /*53310*/  LDL.LU R19, [R1+0x308] ;  /* 0x0003080001137983 */ /* 0x000ea80000300800 */
[----:B0-----:R-:W2:Y:S04]  /*53320*/  LDL.LU R3, [R1+0x2e8] ;  /* 0x0002e80001037983 */ /* 0x001ea80000300800 */
[----:B------:R-:W2:Y:S04]  /*53330*/  LDL.LU R24, [R1+0x2c8] ;  /* 0x0002c80001187983 */ /* 0x000ea80000300800 */
[----:B---3--:R-:W-:Y:S04]  /*53340*/  STS.U16 [R5+0x11900], R6 ;  /* 0x0119000605007388 */ /* 0x008fe80000000400 */
[----:B------:R-:W3:Y:S04]  /*53350*/  LDL.LU R25, [R1+0x1a8] ;  /* 0x0001a80001197983 */ /* 0x000ee80000300800 */
[----:B------:R0:W-:Y:S04]  /*53360*/  STS.U16 [R5+0x12100], R20 ;  /* 0x0121001405007388 */ /* 0x0001e80000000400 */
[----:B------:R-:W3:Y:S04]  /*53370*/  LDL.LU R26, [R1+0x188] ;  /* 0x00018800011a7983 */ /* 0x000ee80000300800 */
[----:B0-----:R-:W3:Y:S04]  /*53380*/  LDL.LU R20, [R1+0x168] ;  /* 0x0001680001147983 */ /* 0x001ee80000300800 */
[----:B------:R-:W3:Y:S04]  /*53390*/  LDL.LU R4, [R1+0x148] ;  /* 0x0001480001047983 */ /* 0x000ee80000300800 */
[----:B------:R-:W3:Y:S04]  /*533a0*/  LDL.LU R6, [R1+0x128] ;  /* 0x0001280001067983 */ /* 0x000ee80000300800 */
[----:B----4-:R0:W-:Y:S04]  /*533b0*/  STS.U16 [R5+0x12900], R13 ;  /* 0x0129000d05007388 */ /* 0x0101e80000000400 */
[----:B0-----:R-:W4:Y:S04]  /*533c0*/  LDL.LU R13, [R1+0xd8] ;  /* 0x0000d800010d7983 */ /* 0x001f280000300800 */
[----:B------:R0:W-:Y:S04]  /*533d0*/  STS.U16 [R5+0x13100], R14 ;  /* 0x0131000e05007388 */ /* 0x0001e80000000400 */
[----:B------:R-:W-:Y:S04]  /*533e0*/  STS.U16 [R5+0x13900], R29 ;  /* 0x0139001d05007388 */ /* 0x000fe80000000400 */
[----:B0-----:R-:W4:Y:S04]  /*533f0*/  LDL.LU R14, [R1+0xb8] ;  /* 0x0000b800010e7983 */ /* 0x001f280000300800 */
[----:B------:R-:W-:Y:S04]  /*53400*/  STS.U16 [R5+0x14100], R2 ;  /* 0x0141000205007388 */ /* 0x000fe80000000400 */
[----:B------:R-:W-:Y:S04]  /*53410*/  STS.U16 [R5+0x14900], R0 ;  /* 0x0149000005007388 */ /* 0x000fe80000000400 */
[----:B------:R0:W-:Y:S04]  /*53420*/  STS.U16 [R5+0x15100], R15 ;  /* 0x0151000f05007388 */ /* 0x0001e80000000400 */
[----:B------:R-:W-:Y:S04]  /*53430*/  STS.U16 [R5+0x15900], R28 ;  /* 0x0159001c05007388 */ /* 0x000fe80000000400 */
[----:B0-----:R-:W4:Y:S04]  /*53440*/  LDL.LU R15, [R1+0xe88] ;  /* 0x000e8800010f7983 */ /* 0x001f280000300800 */
[----:B------:R-:W-:Y:S04]  /*53450*/  STS.U16 [R5+0x16100], R8 ;  /* 0x0161000805007388 */ /* 0x000fe80000000400 */
[----:B------:R0:W-:Y:S04]  /*53460*/  STS.U16 [R5+0x16900], R21 ;  /* 0x0169001505007388 */ /* 0x0001e80000000400 */
[----:B------:R-:W-:Y:S04]  /*53470*/  STS.U16 [R5+0x17100], R9 ;  /* 0x0171000905007388 */ /* 0x000fe80000000400 */
[----:B------:R-:W-:Y:S04]  /*53480*/  STS.U16 [R5+0x17900], R10 ;  /* 0x0179000a05007388 */ /* 0x000fe80000000400 */
[----:B0-----:R-:W4:Y:S04]  /*53490*/  LDL.LU R21, [R1+0xe68] ;  /* 0x000e680001157983 */ /* 0x001f280000300800 */
[----:B--2---:R0:W-:Y:S04]  /*534a0*/  STS.U16 [R5+0x18100], R22 ;  /* 0x0181001605007388 */ /* 0x0041e80000000400 */
[----:B------:R-:W-:Y:S04]  /*534b0*/  STS.U16 [R5+0x18900], R11 ;  /* 0x0189000b05007388 */ /* 0x000fe80000000400 */
[----:B------:R-:W-:Y:S04]  /*534c0*/  STS.U16 [R5+0x19100], R16 ;  /* 0x0191001005007388 */ /* 0x000fe80000000400 */
        /* <DEDUP_REMOVED lines=8> */
[----:B------:R-:W-:Y:S04]  /*53550*/  STS.U16 [R5+0x1c900], R26 ;  /* 0x01c9001a05007388 */ /* 0x000fe80000000400 */
[----:B------:R0:W-:Y:S04]  /*53560*/  STS.U16 [R5+0x1d100], R20 ;  /* 0x01d1001405007388 */ /* 0x0001e80000000400 */
[----:B0-----:R-:W3:Y:S01]  /*53570*/  LDL.LU R20, [R1+0xe08] ;  /* 0x000e080001147983 */ /* 0x001ee20000300800 */
[----:B------:R-:W-:-:S03]  /*53580*/  LOP3.LUT R12, R12, 0x7f, RZ, 0xc0, !PT ;  /* 0x0000007f0c0c7812 */ /* 0x000fc600078ec0ff */
[----:B------:R-:W-:Y:S01]  /*53590*/  STS.U16 [R5+0x1d900], R4 ;  /* 0x01d9000405007388 */ /* 0x000fe20000000400 */
[----:B------:R-:W-:-:S03]  /*535a0*/  SHF.L.U32 R12, R12, 0x1, RZ ;  /* 0x000000010c0c7819 */ /* 0x000fc600000006ff */
[----:B------:R-:W-:Y:S01]  /*535b0*/  STS.U16 [R5+0x1e100], R6 ;  /* 0x01e1000605007388 */ /* 0x000fe20000000400 */
[----:B------:R-:W-:-:S03]  /*535c0*/  LOP3.LUT R26, R12, 0x20, RZ, 0x3c, !PT ;  /* 0x000000200c1a7812 */ /* 0x000fc600078e3cff */
[----:B----4-:R-:W-:Y:S04]  /*535d0*/  STS.U16 [R5+0x1e900], R13 ;  /* 0x01e9000d05007388 */ /* 0x010fe80000000400 */
[----:B------:R0:W-:Y:S04]  /*535e0*/  STS.U16 [R5+0x1f100], R14 ;  /* 0x01f1000e05007388 */ /* 0x0001e80000000400 */
[----:B------:R1:W-:Y:S04]  /*535f0*/  STS.U16 [R5+0x1f900], R23 ;  /* 0x01f9001705007388 */ /* 0x0003e80000000400 */
[----:B0-----:R-:W4:Y:S04]  /*53600*/  LDL.LU R14, [R1+0xdc8] ;  /* 0x000dc800010e7983 */ /* 0x001f280000300800 */
[----:B-1----:R-:W4:Y:S04]  /*53610*/  LDL.LU R23, [R1+0xde8] ;  /* 0x000de80001177983 */ /* 0x002f280000300800 */
        /* <DEDUP_REMOVED lines=15> */
[----:B------:R-:W-:Y:S04]  /*53710*/  STS.U16 [R26+0xa00], R21 ;  /* 0x000a00151a007388 */ /* 0x000fe80000000400 */
[----:B------:R-:W4:Y:S04]  /*53720*/  LDL.LU R18, [R1+0x784] ;  /* 0x0007840001127983 */ /* 0x000f280000300800 */
[----:B------:R-:W4:Y:S04]  /*53730*/  LDL.LU R19, [R1+0x764] ;  /* 0x0007640001137983 */ /* 0x000f280000300800 */
[----:B------:R-:W4:Y:S04]  /*53740*/  LDL.LU R24, [R1+0x744] ;  /* 0x0007440001187983 */ /* 0x000f280000300800 */
[----:B--2---:R-:W-:Y:S04]  /*53750*/  STS.U16 [R26+0x1200], R22 ;  /* 0x001200161a007388 */ /* 0x004fe80000000400 */
[----:B------:R0:W-:Y:S04]  /*53760*/  STS.U16 [R26+0x1a00], R3 ;  /* 0x001a00031a007388 */ /* 0x0001e80000000400 */
[----:B0-----:R-:W2:Y:S04]  /*53770*/  LDL.LU R3, [R1+0x724] ;  /* 0x0007240001037983 */ /* 0x001ea80000300800 */
[----:B------:R-:W2:Y:S04]  /*53780*/  LDL.LU R25, [R1+0x704] ;  /* 0x0007040001197983 */ /* 0x000ea80000300800 */
[----:B------:R-:W2:Y:S04]  /*53790*/  LDL.LU R13, [R1+0x6e4] ;  /* 0x0006e400010d7983 */ /* 0x000ea80000300800 */
[----:B------:R-:W2:Y:S04]  /*537a0*/  LDL.LU R21, [R1+0x6c4] ;  /* 0x0006c40001157983 */ /* 0x000ea80000300800 */
[----:B---3--:R0:W-:Y:S04]  /*537b0*/  STS.U16 [R26+0x2200], R20 ;  /* 0x002200141a007388 */ /* 0x0081e80000000400 */
[----:B------:R-:W3:Y:S04]  /*537c0*/  LDL.LU R22, [R1+0x6a4] ;  /* 0x0006a40001167983 */ /* 0x000ee80000300800 */
[----:B0-----:R-:W3:Y:S04]  /*537d0*/  LDL.LU R20, [R1+0x650] ;  /* 0x0006500001147983 */ /* 0x001ee80000300800 */
[----:B----4-:R-:W-:Y:S04]  /*537e0*/  STS.U16 [R26+0x2a00], R23 ;  /* 0x002a00171a007388 */ /* 0x010fe80000000400 */
        /* <DEDUP_REMOVED lines=8> */
[----:B------:R-:W-:Y:S04]  /*53870*/  STS.U16 [R26+0x6200], R28 ;  /* 0x0062001c1a007388 */ /* 0x000fe80000000400 */
[----:B0-----:R-:W4:Y:S04]  /*53880*/  LDL.LU R15, [R1+0x5a4] ;  /* 0x0005a400010f7983 */ /* 0x001f280000300800 */
[----:B------:R0:W-:Y:S04]  /*53890*/  STS.U16 [R26+0x6a00], R4 ;  /* 0x006a00041a007388 */ /* 0x0001e80000000400 */
[----:B------:R-:W-:Y:S04]  /*538a0*/  STS.U16 [R26+0x7200], R8 ;  /* 0x007200081a007388 */ /* 0x000fe80000000400 */
[----:B------:R-:W-:Y:S04]  /*538b0*/  STS.U16 [R26+0x7a00], R9 ;  /* 0x007a00091a007388 */ /* 0x000fe80000000400 */
[----:B0-----:R-:W4:Y:S04]  /*538c0*/  LDL.LU R4, [R1+0x584] ;  /* 0x0005840001047983 */ /* 0x001f280000300800 */
[----:B------:R-:W-:Y:S04]  /*538d0*/  STS.U16 [R26+0x8200], R10 ;  /* 0x0082000a1a007388 */ /* 0x000fe80000000400 */
[----:B------:R-:W-:Y:S04]  /*538e0*/  STS.U16 [R26+0x8a00], R11 ;  /* 0x008a000b1a007388 */ /* 0x000fe80000000400 */
[----:B------:R-:W-:Y:S04]  /*538f0*/  STS.U16 [R26+0x9200], R16 ;  /* 0x009200101a007388 */ /* 0x000fe80000000400 */
[----:B------:R0:W-:Y:S04]  /*53900*/  STS.U16 [R26+0x9a00], R6 ;  /* 0x009a00061a007388 */ /* 0x0001e80000000400 */
[----:B------:R-:W-:Y:S04]  /*53910*/  STS.U16 [R26+0xa200], R17 ;  /* 0x00a200111a007388 */ /* 0x000fe80000000400 */
[----:B------:R-:W-:Y:S04]  /*53920*/  STS.U16 [R26+0xaa00], R18 ;  /* 0x00aa00121a007388 */ /* 0x000fe80000000400 */
[----:B0-----:R-:W4:Y:S04]  /*53930*/  LDL.LU R6, [R1+0x564] ;  /* 0x0005640001067983 */ /* 0x001f280000300800 */
[----:B------:R-:W-:Y:S04]  /*53940*/  STS.U16 [R26+0xb200], R19 ;  /* 0x00b200131a007388 */ /* 0x000fe80000000400 */
[----:B------:R-:W-:Y:S04]  /*53950*/  STS.U16 [R26+0xba00], R24 ;  /* 0x00ba00181a007388 */ /* 0x000fe80000000400 */
[----:B--2---:R0:W-:Y:S04]  /*53960*/  STS.U16 [R26+0xc200], R3 ;  /* 0x00c200031a007388 */ /* 0x0041e80000000400 */
[----:B------:R-:W-:Y:S04]  /*53970*/  STS.U16 [R26+0xca00], R25 ;  /* 0x00ca00191a007388 */ /* 0x000fe80000000400 */
[----:B------:R-:W-:Y:S04]  /*53980*/  STS.U16 [R26+0xd200], R13 ;  /* 0x00d2000d1a007388 */ /* 0x000fe80000000400 */
[----:B0-----:R-:W2:Y:S04]  /*53990*/  LDL.LU R3, [R1+0x544] ;  /* 0x0005440001037983 */ /* 0x001ea80000300800 */
[----:B------:R-:W-:Y:S04]  /*539a0*/  STS.U16 [R26+0xda00], R21 ;  /* 0x00da00151a007388 */ /* 0x000fe80000000400 */
[----:B---3--:R0:W-:Y:S04]  /*539b0*/  STS.U16 [R26+0xe200], R22 ;  /* 0x00e200161a007388 */ /* 0x0081e80000000400 */
[----:B------:R1:W-:Y:S04]  /*539c0*/  STS.U16 [R26+0xea00], R20 ;  /* 0x00ea00141a007388 */ /* 0x0003e80000000400 */
[----:B0-----:R-:W3:Y:S04]  /*539d0*/  LDL.LU R22, [R1+0x524] ;  /* 0x0005240001167983 */ /* 0x001ee80000300800 */
[----:B-1----:R-:W3:Y:S04]  /*539e0*/  LDL.LU R20, [R1+0x504] ;  /* 0x0005040001147983 */ /* 0x002ee80000300800 */
[----:B----4-:R0:W-:Y:S04]  /*539f0*/  STS.U16 [R26+0xf200], R14 ;  /* 0x00f2000e1a007388 */ /* 0x0101e80000000400 */
[----:B------:R1:W-:Y:S04]  /*53a00*/  STS.U16 [R26+0xfa00], R5 ;  /* 0x00fa00051a007388 */ /* 0x0003e80000000400 */
[----:B0-----:R-:W4:Y:S04]  /*53a10*/  LDL.LU R14, [R1+0x4e4] ;  /* 0x0004e400010e7983 */ /* 0x001f280000300800 */
[----:B------:R-:W4:Y:S04]  /*53a20*/  LDL.LU R21, [R1+0x4c4] ;  /* 0x0004c40001157983 */ /* 0x000f280000300800 */
[----:B------:R-:W4:Y:S04]  /*53a30*/  LDL.LU R13, [R1+0x4a4] ;  /* 0x0004a400010d7983 */ /* 0x000f280000300800 */
[----:B-1----:R-:W4:Y:S04]  /*53a40*/  LDL.LU R5, [R1+0x484] ;  /* 0x0004840001057983 */ /* 0x002f280000300800 */
        /* <DEDUP_REMOVED lines=21> */
[----:B--2---:R0:W-:Y:S04]  /*53ba0*/  STS.U16 [R26+0x11a00], R3 ;  /* 0x011a00031a007388 */ /* 0x0041e80000000400 */
[----:B0-----:R-:W2:Y:S04]  /*53bb0*/  LDL.LU R3, [R1+0x124] ;  /* 0x0001240001037983 */ /* 0x001ea80000300800 */
[----:B---3--:R0:W-:Y:S04]  /*53bc0*/  STS.U16 [R26+0x12200], R22 ;  /* 0x012200161a007388 */ /* 0x0081e80000000400 */
[----:B------:R1:W-:Y:S04]  /*53bd0*/  STS.U16 [R26+0x12a00], R20 ;  /* 0x012a00141a007388 */ /* 0x0003e80000000400 */
[----:B0-----:R-:W3:Y:S04]  /*53be0*/  LDL.LU R22, [R1+0x543c] ;  /* 0x00543c0001167983 */ /* 0x001ee80000300800 */
[----:B-1----:R-:W3:Y:S04]  /*53bf0*/  LDL.LU R20, [R1+0xd4] ;  /* 0x0000d40001147983 */ /* 0x002ee80000300800 */
[----:B----4-:R0:W-:Y:S04]  /*53c00*/  STS.U16 [R26+0x13200], R14 ;  /* 0x0132000e1a007388 */ /* 0x0101e80000000400 */
[----:B------:R1:W-:Y:S04]  /*53c10*/  STS.U16 [R26+0x13a00], R21 ;  /* 0x013a00151a007388 */ /* 0x0003e80000000400 */
[----:B------:R4:W-:Y:S04]  /*53c20*/  STS.U16 [R26+0x14200], R13 ;  /* 0x0142000d1a007388 */ /* 0x0009e80000000400 */
[----:B0-----:R-:W3:Y:S04]  /*53c30*/  LDL.LU R14, [R1+0xb4] ;  /* 0x0000b400010e7983 */ /* 0x001ee80000300800 */
[----:B-1----:R-:W3:Y:S04]  /*53c40*/  LDL.LU R21, [R1+0x5438] ;  /* 0x0054380001157983 */ /* 0x002ee80000300800 */
[----:B------:R0:W-:Y:S04]  /*53c50*/  STS.U16 [R26+0x14a00], R5 ;  /* 0x014a00051a007388 */ /* 0x0001e80000000400 */
[----:B----4-:R-:W4:Y:S04]  /*53c60*/  LDL.LU R13, [R1+0x5434] ;  /* 0x00543400010d7983 */ /* 0x010f280000300800 */
[----:B------:R-:W-:Y:S04]  /*53c70*/  STS.U16 [R26+0x15200], R23 ;  /* 0x015200171a007388 */ /* 0x000fe80000000400 */
[----:B0-----:R-:W4:Y:S04]  /*53c80*/  LDL.LU R5, [R1+0xe84] ;  /* 0x000e840001057983 */ /* 0x001f280000300800 */
[----:B------:R-:W-:Y:S04]  /*53c90*/  STS.U16 [R26+0x15a00], R29 ;  /* 0x015a001d1a007388 */ /* 0x000fe80000000400 */
[----:B------:R0:W-:Y:S04]  /*53ca0*/  STS.U16 [R26+0x16200], R15 ;  /* 0x0162000f1a007388 */ /* 0x0001e80000000400 */
[----:B------:R-:W-:Y:S04]  /*53cb0*/  STS.U16 [R26+0x16a00], R2 ;  /* 0x016a00021a007388 */ /* 0x000fe80000000400 */
[----:B------:R-:W-:Y:S04]  /*53cc0*/  STS.U16 [R26+0x17200], R0 ;  /* 0x017200001a007388 */ /* 0x000fe80000000400 */
[----:B------:R-:W-:Y:S04]  /*53cd0*/  STS.U16 [R26+0x17a00], R28 ;  /* 0x017a001c1a007388 */ /* 0x000fe80000000400 */
        /* <DEDUP_REMOVED lines=13> */
[----:B-1----:R-:W4:Y:S04]  /*53db0*/  LDL.LU R6, [R1+0xe24] ;  /* 0x000e240001067983 */ /* 0x002f280000300800 */
[----:B------:R-:W-:Y:S04]  /*53dc0*/  STS.U16 [R26+0x1da00], R25 ;  /* 0x01da00191a007388 */ /* 0x000fe80000000400 */
[----:B--2---:R0:W-:Y:S04]  /*53dd0*/  STS.U16 [R26+0x1e200], R3 ;  /* 0x01e200031a007388 */ /* 0x0041e80000000400 */
[----:B0-----:R-:W2:Y:S04]  /*53de0*/  LDL.LU R3, [R1+0xe04] ;  /* 0x000e040001037983 */ /* 0x001ea80000300800 */
[----:B---3--:R0:W-:Y:S04]  /*53df0*/  STS.U16 [R26+0x1ea00], R20 ;  /* 0x01ea00141a007388 */ /* 0x0081e80000000400 */
[----:B0-----:R-:W3:Y:S01]  /*53e00*/  LDL.LU R20, [R1+0xde4] ;  /* 0x000de40001147983 */ /* 0x001ee20000300800 */
[----:B------:R-:W-:-:S03]  /*53e10*/  LOP3.LUT R12, R12, 0x30, RZ, 0x3c, !PT ;  /* 0x000000300c0c7812 */ /* 0x000fc600078e3cff */
[----:B------:R-:W3:Y:S04]  /*53e20*/  LDL.LU R25, [R1+0xdc4] ;  /* 0x000dc40001197983 */ /* 0x000ee80000300800 */
[----:B------:R0:W-:Y:S04]  /*53e30*/  STS.U16 [R26+0x1f200], R14 ;  /* 0x01f2000e1a007388 */ /* 0x0001e80000000400 */
[----:B------:R1:W-:Y:S04]  /*53e40*/  STS.U16 [R26+0x1fa00], R22 ;  /* 0x01fa00161a007388 */ /* 0x0003e80000000400 */
[----:B0-----:R-:W3:Y:S04]  /*53e50*/  LDL.LU R14, [R1+0xda4] ;  /* 0x000da400010e7983 */ /* 0x001ee80000300800 */
[----:B-1----:R-:W3:Y:S04]  /*53e60*/  LDL.LU R22, [R1+0xd84] ;  /* 0x000d840001167983 */ /* 0x002ee80000300800 */
[----:B------:R-:W3:Y:S04]  /*53e70*/  LDL.LU R23, [R1+0xd64] ;  /* 0x000d640001177983 */ /* 0x000ee80000300800 */
[----:B----4-:R0:W-:Y:S04]  /*53e80*/  STS.U16 [R12+0x300], R5 ;  /* 0x000300050c007388 */ /* 0x0101e80000000400 */
        /* <DEDUP_REMOVED lines=17> */
[----:B------:R0:W-:Y:S04]  /*53fa0*/  STS.U16 [R12+0x1b00], R6 ;  /* 0x001b00060c007388 */ /* 0x0001e80000000400 */
[----:B------:R-:W4:Y:S04]  /*53fb0*/  LDL.LU R24, [R1+0x700] ;  /* 0x0007000001187983 */ /* 0x000f280000300800 */
[----:B0-----:R-:W4:Y:S04]  /*53fc0*/  LDL.LU R6, [R1+0x6e0] ;  /* 0x0006e00001067983 */ /* 0x001f280000300800 */
[----:B------:R-:W4:Y:S04]  /*53fd0*/  LDL.LU R4, [R1+0x6c0] ;  /* 0x0006c00001047983 */ /* 0x000f280000300800 */
[----:B--2---:R0:W-:Y:S04]  /*53fe0*/  STS.U16 [R12+0x2300], R3 ;  /* 0x002300030c007388 */ /* 0x0041e80000000400 */
[----:B0-----:R-:W2:Y:S04]  /*53ff0*/  LDL.LU R3, [R1+0x6a0] ;  /* 0x0006a00001037983 */ /* 0x001ea80000300800 */
[----:B---3--:R0:W-:Y:S04]  /*54000*/  STS.U16 [R12+0x2b00], R20 ;  /* 0x002b00140c007388 */ /* 0x0081e80000000400 */
[----:B0-----:R-:W3:Y:S04]  /*54010*/  LDL.LU R20, [R1+0x640] ;  /* 0x0006400001147983 */ /* 0x001ee80000300800 */
[----:B------:R0:W-:Y:S04]  /*54020*/  STS.U16 [R12+0x3300], R25 ;  /* 0x003300190c007388 */ /* 0x0001e80000000400 */
[----:B0-----:R-:W3:Y:S04]  /*54030*/  LDL.LU R25, [R1+0x5e0] ;  /* 0x0005e00001197983 */ /* 0x001ee80000300800 */
[----:B------:R0:W-:Y:S04]  /*54040*/  STS.U16 [R12+0x3b00], R14 ;  /* 0x003b000e0c007388 */ /* 0x0001e80000000400 */
[----:B------:R-:W-:Y:S04]  /*54050*/  STS.U16 [R12+0x4300], R22 ;  /* 0x004300160c007388 */ /* 0x000fe80000000400 */
[----:B------:R-:W-:Y:S04]  /*54060*/  STS.U16 [R12+0x4b00], R23 ;  /* 0x004b00170c007388 */ /* 0x000fe80000000400 */
[----:B0-----:R-:W3:Y:S04]  /*54070*/  LDL.LU R14, [R1+0x5c0] ;  /* 0x0005c000010e7983 */ /* 0x001ee80000300800 */
[----:B----4-:R0:W-:Y:S04]  /*54080*/  STS.U16 [R12+0x5300], R5 ;  /* 0x005300050c007388 */ /* 0x0101e80000000400 */
        /* <DEDUP_REMOVED lines=12> */
[----:B------:R0:W-:Y:S04]  /*54150*/  STS.U16 [R12+0xab00], R26 ;  /* 0x00ab001a0c007388 */ /* 0x0001e80000000400 */
[----:B------:R-:W-:Y:S04]  /*54160*/  STS.U16 [R12+0xb300], R17 ;  /* 0x00b300110c007388 */ /* 0x000fe80000000400 */
[----:B------:R-:W-:Y:S04]  /*54170*/  STS.U16 [R12+0xbb00], R18 ;  /* 0x00bb00120c007388 */ /* 0x000fe80000000400 */
[----:B------:R-:W-:Y:S04]  /*54180*/  STS.U16 [R12+0xc300], R19 ;  /* 0x00c300130c007388 */ /* 0x000fe80000000400 */
[----:B0-----:R-:W4:Y:S04]  /*54190*/  LDL.LU R26, [R1+0x560] ;  /* 0x00056000011a7983 */ /* 0x001f280000300800 */
[----:B------:R-:W-:Y:S04]  /*541a0*/  STS.U16 [R12+0xcb00], R24 ;  /* 0x00cb00180c007388 */ /* 0x000fe80000000400 */
[----:B------:R0:W-:Y:S04]  /*541b0*/  STS.U16 [R12+0xd300], R6 ;  /* 0x00d300060c007388 */ /* 0x0001e80000000400 */
[----:B------:R-:W-:Y:S04]  /*541c0*/  STS.U16 [R12+0xdb00], R4 ;  /* 0x00db00040c007388 */ /* 0x000fe80000000400 */
[----:B0-----:R-:W4:Y:S04]  /*541d0*/  LDL.LU R6, [R1+0x540] ;  /* 0x0005400001067983 */ /* 0x001f280000300800 */
[----:B--2---:R0:W-:Y:S04]  /*541e0*/  STS.U16 [R12+0xe300], R3 ;  /* 0x00e300030c007388 */ /* 0x0041e80000000400 */
[----:B0-----:R-:W2:Y:S04]  /*541f0*/  LDL.LU R3, [R1+0x520] ;  /* 0x0005200001037983 */ /* 0x001ea80000300800 */
[----:B------:R-:W2:Y:S04]  /*54200*/  LDL.LU R4, [R1+0x500] ;  /* 0x0005000001047983 */ /* 0x000ea80000300800 */
[----:B---3--:R0:W-:Y:S04]  /*54210*/  STS.U16 [R12+0xeb00], R20 ;  /* 0x00eb00140c007388 */ /* 0x0081e80000000400 */
[----:B0-----:R-:W3:Y:S04]  /*54220*/  LDL.LU R20, [R1+0x4e0] ;  /* 0x0004e00001147983 */ /* 0x001ee80000300800 */
[----:B------:R-:W-:Y:S04]  /*54230*/  STS.U16 [R12+0xf300], R25 ;  /* 0x00f300190c007388 */ /* 0x000fe80000000400 */
[----:B------:R-:W3:Y:S04]  /*54240*/  LDL.LU R22, [R1+0x4c0] ;  /* 0x0004c00001167983 */ /* 0x000ee80000300800 */
[----:B------:R-:W3:Y:S04]  /*54250*/  LDL.LU R23, [R1+0x4a0] ;  /* 0x0004a00001177983 */ /* 0x000ee80000300800 */
[----:B------:R0:W-:Y:S04]  /*54260*/  STS.U16 [R12+0xfb00], R14 ;  /* 0x00fb000e0c007388 */ /* 0x0001e80000000400 */
[----:B0-----:R-:W3:Y:S04]  /*54270*/  LDL.LU R14, [R1+0x480] ;  /* 0x00048000010e7983 */ /* 0x001ee80000300800 */
        /* <DEDUP_REMOVED lines=11> */
[----:B------:R0:W-:Y:S04]  /*54330*/  STS.U16 [R12+0x10b00], R15 ;  /* 0x010b000f0c007388 */ /* 0x0001e80000000400 */
[----:B0-----:R-:W4:Y:S04]  /*54340*/  LDL.LU R15, [R1+0x320] ;  /* 0x00032000010f7983 */ /* 0x001f280000300800 */
[----:B------:R-:W4:Y:S04]  /*54350*/  LDL.LU R17, [R1+0x300] ;  /* 0x0003000001117983 */ /* 0x000f280000300800 */
[----:B------:R-:W4:Y:S04]  /*54360*/  LDL.LU R18, [R1+0x2e0] ;  /* 0x0002e00001127983 */ /* 0x000f280000300800 */
[----:B------:R-:W4:Y:S04]  /*54370*/  LDL.LU R19, [R1+0x2c0] ;  /* 0x0002c00001137983 */ /* 0x000f280000300800 */
[----:B------:R-:W4:Y:S04]  /*54380*/  LDL.LU R24, [R1+0x1a0] ;  /* 0x0001a00001187983 */ /* 0x000f280000300800 */
[----:B------:R0:W-:Y:S04]  /*54390*/  STS.U16 [R12+0x11300], R26 ;  /* 0x0113001a0c007388 */ /* 0x0001e80000000400 */
[----:B------:R-:W4:Y:S04]  /*543a0*/  LDL.LU R25, [R1+0x180] ;  /* 0x0001800001197983 */ /* 0x000f280000300800 */
[----:B------:R1:W-:Y:S04]  /*543b0*/  STS.U16 [R12+0x11b00], R6 ;  /* 0x011b00060c007388 */ /* 0x0003e80000000400 */
[----:B0-----:R-:W4:Y:S04]  /*543c0*/  LDL.LU R26, [R1+0x160] ;  /* 0x00016000011a7983 */ /* 0x001f280000300800 */
[----:B-1----:R-:W4:Y:S04]  /*543d0*/  LDL.LU R6, [R1+0x140] ;  /* 0x0001400001067983 */ /* 0x002f280000300800 */
[----:B--2---:R0:W-:Y:S04]  /*543e0*/  STS.U16 [R12+0x12300], R3 ;  /* 0x012300030c007388 */ /* 0x0041e80000000400 */
[----:B------:R1:W-:Y:S04]  /*543f0*/  STS.U16 [R12+0x12b00], R4 ;  /* 0x012b00040c007388 */ /* 0x0003e80000000400 */
[----:B0-----:R-:W2:Y:S04]  /*54400*/  LDL.LU R3, [R1+0x120] ;  /* 0x0001200001037983 */ /* 0x001ea80000300800 */
[----:B-1----:R-:W2:Y:S04]  /*54410*/  LDL.LU R4, [R1+0xd0] ;  /* 0x0000d00001047983 */ /* 0x002ea80000300800 */
[----:B---3--:R0:W-:Y:S04]  /*54420*/  STS.U16 [R12+0x13300], R20 ;  /* 0x013300140c007388 */ /* 0x0081e80000000400 */
[----:B0-----:R-:W3:Y:S04]  /*54430*/  LDL.LU R20, [R1+0xb0] ;  /* 0x0000b00001147983 */ /* 0x001ee80000300800 */
[----:B------:R-:W-:Y:S04]  /*54440*/  STS.U16 [R12+0x13b00], R22 ;  /* 0x013b00160c007388 */ /* 0x000fe80000000400 */
[----:B------:R-:W-:Y:S04]  /*54450*/  STS.U16 [R12+0x14300], R23 ;  /* 0x014300170c007388 */ /* 0x000fe80000000400 */
[----:B------:R0:W-:Y:S04]  /*54460*/  STS.U16 [R12+0x14b00], R14 ;  /* 0x014b000e0c007388 */ /* 0x0001e80000000400 */
[----:B------:R-:W-:Y:S04]  /*54470*/  STS.U16 [R12+0x15300], R29 ;  /* 0x0153001d0c007388 */ /* 0x000fe80000000400 */
[----:B------:R-:W-:Y:S04]  /*54480*/  STS.U16 [R12+0x15b00], R2 ;  /* 0x015b00020c007388 */ /* 0x000fe80000000400 */
[----:B0-----:R-:W3:Y:S04]  /*54490*/  LDL.LU R14, [R1+0xe80] ;  /* 0x000e8000010e7983 */ /* 0x001ee80000300800 */
[----:B------:R-:W-:Y:S04]  /*544a0*/  STS.U16 [R12+0x16300], R0 ;  /* 0x016300000c007388 */ /* 0x000fe80000000400 */
[----:B------:R-:W-:Y:S04]  /*544b0*/  STS.U16 [R12+0x16b00], R28 ;  /* 0x016b001c0c007388 */ /* 0x000fe80000000400 */
[----:B----4-:R-:W-:Y:S04]  /*544c0*/  STS.U16 [R12+0x17300], R8 ;  /* 0x017300080c007388 */ /* 0x010fe80000000400 */
[----:B------:R0:W-:Y:S04]  /*544d0*/  STS.U16 [R12+0x17b00], R5 ;  /* 0x017b00050c007388 */ /* 0x0001e80000000400 */
[----:B------:R-:W-:Y:S04]  /*544e0*/  STS.U16 [R12+0x18300], R9 ;  /* 0x018300090c007388 */ /* 0x000fe80000000400 */
[----:B------:R-:W-:Y:S04]  /*544f0*/  STS.U16 [R12+0x18b00], R10 ;  /* 0x018b000a0c007388 */ /* 0x000fe80000000400 */
[----:B0-----:R-:W4:Y:S04]  /*54500*/  LDL.LU R5, [R1+0xe60] ;  /* 0x000e600001057983 */ /* 0x001f280000300800 */
[----:B------:R-:W-:Y:S04]  /*54510*/  STS.U16 [R12+0x19300], R11 ;  /* 0x0193000b0c007388 */ /* 0x000fe80000000400 */
        /* <DEDUP_REMOVED lines=10> */
[----:B0-----:R-:W4:Y:S04]  /*545c0*/  LDL.LU R6, [R1+0xe20] ;  /* 0x000e200001067983 */ /* 0x001f280000300800 */
[----:B--2---:R0:W-:Y:S04]  /*545d0*/  STS.U16 [R12+0x1e300], R3 ;  /* 0x01e300030c007388 */ /* 0x0041e80000000400 */
[----:B------:R-:W-:Y:S04]  /*545e0*/  STS.U16 [R12+0x1eb00], R4 ;  /* 0x01eb00040c007388 */ /* 0x000fe80000000400 */
[----:B0-----:R-:W2:Y:S04]  /*545f0*/  LDL.LU R3, [R1+0xe00] ;  /* 0x000e000001037983 */ /* 0x001ea80000300800 */
[----:B---3--:R0:W-:Y:S04]  /*54600*/  STS.U16 [R12+0x1f300], R20 ;  /* 0x01f300140c007388 */ /* 0x0081e80000000400 */
[----:B0-----:R-:W3:Y:S01]  /*54610*/  LDL.LU R20, [R1+0xde0] ;  /* 0x000de00001147983 */ /* 0x001ee20000300800 */
[----:B------:R-:W-:-:S03]  /*54620*/  SHF.L.U32 R7, R7, 0x1, RZ ;  /* 0x0000000107077819 */ /* 0x000fc600000006ff */
[----:B------:R0:W-:Y:S01]  /*54630*/  STS.U16 [R12+0x1fb00], R21 ;  /* 0x01fb00150c007388 */ /* 0x0001e20000000400 */
[----:B------:R-:W-:-:S03]  /*54640*/  LOP3.LUT R26, R7, 0x40, RZ, 0x3c, !PT ;  /* 0x00000040071a7812 */ /* 0x000fc600078e3cff */
[----:B0-----:R-:W3:Y:S04]  /*54650*/  LDL.LU R12, [R1+0xdc0] ;  /* 0x000dc000010c7983 */ /* 0x001ee80000300800 */
[----:B------:R-:W3:Y:S04]  /*54660*/  LDL.LU R21, [R1+0xda0] ;  /* 0x000da00001157983 */ /* 0x000ee80000300800 */
[----:B------:R-:W3:Y:S04]  /*54670*/  LDL.LU R22, [R1+0xd80] ;  /* 0x000d800001167983 */ /* 0x000ee80000300800 */
[----:B------:R-:W3:Y:S04]  /*54680*/  LDL.LU R23, [R1+0xd60] ;  /* 0x000d600001177983 */ /* 0x000ee80000300800 */
        /* <DEDUP_REMOVED lines=23> */
[----:B--2---:R0:W-:Y:S04]  /*54800*/  STS.U16 [R26+0x2400], R3 ;  /* 0x002400031a007388 */ /* 0x0041e80000000400 */
[----:B0-----:R-:W2:Y:S04]  /*54810*/  LDL.LU R3, [R1+0x634] ;  /* 0x0006340001037983 */ /* 0x001ea80000300800 */
[----:B---3--:R0:W-:Y:S04]  /*54820*/  STS.U16 [R26+0x2c00], R20 ;  /* 0x002c00141a007388 */ /* 0x0081e80000000400 */
[----:B0-----:R-:W3:Y:S04]  /*54830*/  LDL.LU R20, [R1+0x5dc] ;  /* 0x0005dc0001147983 */ /* 0x001ee80000300800 */
[----:B------:R0:W-:Y:S04]  /*54840*/  STS.U16 [R26+0x3400], R12 ;  /* 0x0034000c1a007388 */ /* 0x0001e80000000400 */
[----:B------:R-:W-:Y:S04]  /*54850*/  STS.U16 [R26+0x3c00], R21 ;  /* 0x003c00151a007388 */ /* 0x000fe80000000400 */
[----:B0-----:R-:W3:Y:S04]  /*54860*/  LDL.LU R12, [R1+0x5bc] ;  /* 0x0005bc00010c7983 */ /* 0x001ee80000300800 */
[----:B------:R-:W-:Y:S04]  /*54870*/  STS.U16 [R26+0x4400], R22 ;  /* 0x004400161a007388 */ /* 0x000fe80000000400 */
[----:B------:R-:W-:Y:S04]  /*54880*/  STS.U16 [R26+0x4c00], R23 ;  /* 0x004c00171a007388 */ /* 0x000fe80000000400 */
[----:B------:R-:W-:Y:S04]  /*54890*/  STS.U16 [R26+0x5400], R29 ;  /* 0x0054001d1a007388 */ /* 0x000fe80000000400 */
[----:B------:R-:W-:Y:S04]  /*548a0*/  STS.U16 [R26+0x5c00], R2 ;  /* 0x005c00021a007388 */ /* 0x000fe80000000400 */
[----:B------:R0:W-:Y:S04]  /*548b0*/  STS.U16 [R26+0x6400], R14 ;  /* 0x0064000e1a007388 */ /* 0x0001e80000000400 */
[----:B------:R-:W-:Y:S04]  /*548c0*/  STS.U16 [R26+0x6c00], R0 ;  /* 0x006c00001a007388 */ /* 0x000fe80000000400 */
[----:B0-----:R-:W3:Y:S04]  /*548d0*/  LDL.LU R14, [R1+0x59c] ;  /* 0x00059c00010e7983 */ /* 0x001ee80000300800 */
[----:B------:R-:W-:Y:S04]  /*548e0*/  STS.U16 [R26+0x7400], R28 ;  /* 0x0074001c1a007388 */ /* 0x000fe80000000400 */
[----:B------:R-:W-:Y:S04]  /*548f0*/  STS.U16 [R26+0x7c00], R8 ;  /* 0x007c00081a007388 */ /* 0x000fe80000000400 */
[----:B------:R-:W-:Y:S04]  /*54900*/  STS.U16 [R26+0x8400], R9 ;  /* 0x008400091a007388 */ /* 0x000fe80000000400 */
[----:B----4-:R0:W-:Y:S04]  /*54910*/  STS.U16 [R26+0x8c00], R5 ;  /* 0x008c00051a007388 */ /* 0x0101e80000000400 */
[----:B------:R-:W-:Y:S04]  /*54920*/  STS.U16 [R26+0x9400], R10 ;  /* 0x0094000a1a007388 */ /* 0x000fe80000000400 */
[----:B------:R-:W-:Y:S04]  /*54930*/  STS.U16 [R26+0x9c00], R11 ;  /* 0x009c000b1a007388 */ /* 0x000fe80000000400 */
[----:B0-----:R-:W4:Y:S04]  /*54940*/  LDL.LU R5, [R1+0x57c] ;  /* 0x00057c0001057983 */ /* 0x001f280000300800 */
[----:B------:R-:W-:Y:S04]  /*54950*/  STS.U16 [R26+0xa400], R16 ;  /* 0x00a400101a007388 */ /* 0x000fe80000000400 */
[----:B------:R-:W-:Y:S04]  /*54960*/  STS.U16 [R26+0xac00], R17 ;  /* 0x00ac00111a007388 */ /* 0x000fe80000000400 */
[----:B------:R-:W-:Y:S04]  /*54970*/  STS.U16 [R26+0xb400], R18 ;  /* 0x00b400121a007388 */ /* 0x000fe80000000400 */
[----:B------:R-:W-:Y:S04]  /*54980*/  STS.U16 [R26+0xbc00], R19 ;  /* 0x00bc00131a007388 */ /* 0x000fe80000000400 */
[----:B------:R-:W-:Y:S04]  /*54990*/  STS.U16 [R26+0xc400], R24 ;  /* 0x00c400181a007388 */ /* 0x000fe80000000400 */
[----:B------:R0:W-:Y:S04]  /*549a0*/  STS.U16 [R26+0xcc00], R15 ;  /* 0x00cc000f1a007388 */ /* 0x0001e80000000400 */
[----:B------:R1:W-:Y:S04]  /*549b0*/  STS.U16 [R26+0xd400], R25 ;  /* 0x00d400191a007388 */ /* 0x0003e80000000400 */
[----:B------:R-:W-:Y:S04]  /*549c0*/  STS.U16 [R26+0xdc00], R4 ;  /* 0x00dc00041a007388 */ /* 0x000fe80000000400 */
[----:B0-----:R-:W4:Y:S04]  /*549d0*/  LDL.LU R15, [R1+0x55c] ;  /* 0x00055c00010f7983 */ /* 0x001f280000300800 */
[----:B-1----:R-:W4:Y:S04]  /*549e0*/  LDL.LU R25, [R1+0x53c] ;  /* 0x00053c0001197983 */ /* 0x002f280000300800 */
[----:B------:R-:W-:Y:S04]  /*549f0*/  STS.U16 [R26+0xe400], R6 ;  /* 0x00e400061a007388 */ /* 0x000fe80000000400 */
[----:B--2---:R0:W-:Y:S04]  /*54a00*/  STS.U16 [R26+0xec00], R3 ;  /* 0x00ec00031a007388 */ /* 0x0041e80000000400 */
[----:B0-----:R-:W2:Y:S04]  /*54a10*/  LDL.LU R3, [R1+0x51c] ;  /* 0x00051c0001037983 */ /* 0x001ea80000300800 */
[----:B---3--:R0:W-:Y:S04]  /*54a20*/  STS.U16 [R26+0xf400], R20 ;  /* 0x00f400141a007388 */ /* 0x0081e80000000400 */
[----:B0-----:R-:W3:Y:S04]  /*54a30*/  LDL.LU R20, [R1+0x4fc] ;  /* 0x0004fc0001147983 */ /* 0x001ee80000300800 */
[----:B------:R0:W-:Y:S04]  /*54a40*/  STS.U16 [R26+0xfc00], R12 ;  /* 0x00fc000c1a007388 */ /* 0x0001e80000000400 */
        /* <DEDUP_REMOVED lines=21> */
[----:B------:R0:W-:Y:S04]  /*54ba0*/  STS.U16 [R26+0x11400], R15 ;  /* 0x0114000f1a007388 */ /* 0x0001e80000000400 */
[----:B------:R1:W-:Y:S04]  /*54bb0*/  STS.U16 [R26+0x11c00], R25 ;  /* 0x011c00191a007388 */ /* 0x0003e80000000400 */
[----:B0-----:R-:W4:Y:S04]  /*54bc0*/  LDL.LU R15, [R1+0x17c] ;  /* 0x00017c00010f7983 */ /* 0x001f280000300800 */
[----:B------:R-:W4:Y:S04]  /*54bd0*/  LDL.LU R19, [R1+0x15c] ;  /* 0x00015c0001137983 */ /* 0x000f280000300800 */
[----:B------:R-:W4:Y:S04]  /*54be0*/  LDL.LU R24, [R1+0x13c] ;  /* 0x00013c0001187983 */ /* 0x000f280000300800 */
[----:B-1----:R-:W4:Y:S04]  /*54bf0*/  LDL.LU R25, [R1+0xec] ;  /* 0x0000ec0001197983 */ /* 0x002f280000300800 */
[----:B--2---:R0:W-:Y:S04]  /*54c00*/  STS.U16 [R26+0x12400], R3 ;  /* 0x012400031a007388 */ /* 0x0041e80000000400 */
[----:B0-----:R-:W2:Y:S04]  /*54c10*/  LDL.LU R3, [R1+0xcc] ;  /* 0x0000cc0001037983 */ /* 0x001ea80000300800 */
[----:B---3--:R0:W-:Y:S04]  /*54c20*/  STS.U16 [R26+0x12c00], R20 ;  /* 0x012c00141a007388 */ /* 0x0081e80000000400 */
[----:B0-----:R-:W3:Y:S04]  /*54c30*/  LDL.LU R20, [R1+0xac] ;  /* 0x0000ac0001147983 */ /* 0x001ee80000300800 */
[----:B------:R0:W-:Y:S04]  /*54c40*/  STS.U16 [R26+0x13400], R12 ;  /* 0x0134000c1a007388 */ /* 0x0001e80000000400 */
[----:B------:R1:W-:Y:S04]  /*54c50*/  STS.U16 [R26+0x13c00], R6 ;  /* 0x013c00061a007388 */ /* 0x0003e80000000400 */
        /* <DEDUP_REMOVED lines=8> */
[----:B0-----:R-:W3:Y:S04]  /*54ce0*/  LDL.LU R12, [R1+0x5430] ;  /* 0x00543000010c7983 */ /* 0x001ee80000300800 */
[----:B-1----:R-:W3:Y:S04]  /*54cf0*/  LDL.LU R6, [R1+0x542c] ;  /* 0x00542c0001067983 */ /* 0x002ee80000300800 */
[----:B------:R-:W3:Y:S04]  /*54d00*/  LDL.LU R4, [R1+0xe7c] ;  /* 0x000e7c0001047983 */ /* 0x000ee80000300800 */
[----:B------:R0:W-:Y:S04]  /*54d10*/  STS.U16 [R26+0x18400], R14 ;  /* 0x0184000e1a007388 */ /* 0x0001e80000000400 */
[----:B------:R-:W-:Y:S04]  /*54d20*/  STS.U16 [R26+0x18c00], R8 ;  /* 0x018c00081a007388 */ /* 0x000fe80000000400 */
[----:B------:R-:W-:Y:S04]  /*54d30*/  STS.U16 [R26+0x19400], R9 ;  /* 0x019400091a007388 */ /* 0x000fe80000000400 */
[----:B------:R-:W-:Y:S04]  /*54d40*/  STS.U16 [R26+0x19c00], R10 ;  /* 0x019c000a1a007388 */ /* 0x000fe80000000400 */
[----:B0-----:R-:W3:Y:S04]  /*54d50*/  LDL.LU R14, [R1+0xe5c] ;  /* 0x000e5c00010e7983 */ /* 0x001ee80000300800 */
[----:B------:R-:W-:Y:S04]  /*54d60*/  STS.U16 [R26+0x1a400], R11 ;  /* 0x01a4000b1a007388 */ /* 0x000fe80000000400 */
[----:B------:R-:W-:Y:S04]  /*54d70*/  STS.U16 [R26+0x1ac00], R16 ;  /* 0x01ac00101a007388 */ /* 0x000fe80000000400 */
[----:B------:R-:W-:Y:S04]  /*54d80*/  STS.U16 [R26+0x1b400], R17 ;  /* 0x01b400111a007388 */ /* 0x000fe80000000400 */
[----:B----4-:R-:W-:Y:S04]  /*54d90*/  STS.U16 [R26+0x1bc00], R18 ;  /* 0x01bc00121a007388 */ /* 0x010fe80000000400 */
[----:B------:R0:W-:Y:S04]  /*54da0*/  STS.U16 [R26+0x1c400], R5 ;  /* 0x01c400051a007388 */ /* 0x0001e80000000400 */
[----:B0-----:R-:W4:Y:S04]  /*54db0*/  LDL.LU R5, [R1+0xe3c] ;  /* 0x000e3c0001057983 */ /* 0x001f280000300800 */
[----:B------:R0:W-:Y:S04]  /*54dc0*/  STS.U16 [R26+0x1cc00], R15 ;  /* 0x01cc000f1a007388 */ /* 0x0001e80000000400 */
[----:B------:R-:W-:Y:S04]  /*54dd0*/  STS.U16 [R26+0x1d400], R19 ;  /* 0x01d400131a007388 */ /* 0x000fe80000000400 */
[----:B------:R-:W-:Y:S04]  /*54de0*/  STS.U16 [R26+0x1dc00], R24 ;  /* 0x01dc00181a007388 */ /* 0x000fe80000000400 */
[----:B------:R-:W-:Y:S04]  /*54df0*/  STS.U16 [R26+0x1e400], R25 ;  /* 0x01e400191a007388 */ /* 0x000fe80000000400 */
[----:B0-----:R-:W4:Y:S04]  /*54e00*/  LDL.LU R15, [R1+0xe1c] ;  /* 0x000e1c00010f7983 */ /* 0x001f280000300800 */
[----:B--2---:R0:W-:Y:S04]  /*54e10*/  STS.U16 [R26+0x1ec00], R3 ;  /* 0x01ec00031a007388 */ /* 0x0041e80000000400 */
[----:B0-----:R-:W2:Y:S04]  /*54e20*/  LDL.LU R3, [R1+0xddc] ;  /* 0x000ddc0001037983 */ /* 0x001ea80000300800 */
[----:B------:R-:W2:Y:S04]  /*54e30*/  LDL.LU R21, [R1+0xdbc] ;  /* 0x000dbc0001157983 */ /* 0x000ea80000300800 */
[----:B------:R-:W2:Y:S04]  /*54e40*/  LDL.LU R22, [R1+0xd9c] ;  /* 0x000d9c0001167983 */ /* 0x000ea80000300800 */
[----:B------:R-:W2:Y:S04]  /*54e50*/  LDL.LU R24, [R1+0xd7c] ;  /* 0x000d7c0001187983 */ /* 0x000ea80000300800 */
[----:B---3--:R0:W-:Y:S04]  /*54e60*/  STS.U16 [R26+0x1f400], R20 ;  /* 0x01f400141a007388 */ /* 0x0081e80000000400 */
[----:B------:R1:W-:Y:S04]  /*54e70*/  STS.U16 [R26+0x1fc00], R13 ;  /* 0x01fc000d1a007388 */ /* 0x0003e80000000400 */
[----:B0-----:R-:W3:Y:S04]  /*54e80*/  LDL.LU R20, [R1+0xd5c] ;  /* 0x000d5c0001147983 */ /* 0x001ee80000300800 */
[----:B-1----:R-:W2:Y:S04]  /*54e90*/  LDL.LU R13, [R1+0xdfc] ;  /* 0x000dfc00010d7983 */ /* 0x002ea80000300800 */
        /* <DEDUP_REMOVED lines=11> */
[----:B------:R-:W-:Y:S04]  /*54f50*/  STS.U16 [R7+0x500], R4 ;  /* 0x0005000407007388 */ /* 0x000fe80000000400 */
[----:B------:R-:W3:Y:S04]  /*54f60*/  LDL.LU R16, [R1+0x798] ;  /* 0x0007980001107983 */ /* 0x000ee80000300800 */
[----:B------:R-:W3:Y:S04]  /*54f70*/  LDL.LU R17, [R1+0x778] ;  /* 0x0007780001117983 */ /* 0x000ee80000300800 */
[----:B------:R0:W-:Y:S04]  /*54f80*/  STS.U16 [R7+0xd00], R14 ;  /* 0x000d000e07007388 */ /* 0x0001e80000000400 */
[----:B0-----:R-:W3:Y:S04]  /*54f90*/  LDL.LU R14, [R1+0x758] ;  /* 0x00075800010e7983 */ /* 0x001ee80000300800 */
[----:B----4-:R0:W-:Y:S04]  /*54fa0*/  STS.U16 [R7+0x1500], R5 ;  /* 0x0015000507007388 */ /* 0x0101e80000000400 */
[----:B0-----:R-:W4:Y:S04]  /*54fb0*/  LDL.LU R5, [R1+0x738] ;  /* 0x0007380001057983 */ /* 0x001f280000300800 */
[----:B------:R-:W4:Y:S04]  /*54fc0*/  LDL.LU R18, [R1+0x718] ;  /* 0x0007180001127983 */ /* 0x000f280000300800 */
[----:B------:R-:W4:Y:S04]  /*54fd0*/  LDL.LU R19, [R1+0x6f8] ;  /* 0x0006f80001137983 */ /* 0x000f280000300800 */
[----:B------:R-:W4:Y:S04]  /*54fe0*/  LDL.LU R25, [R1+0x6d8] ;  /* 0x0006d80001197983 */ /* 0x000f280000300800 */
[----:B------:R-:W4:Y:S04]  /*54ff0*/  LDL.LU R4, [R1+0x6b8] ;  /* 0x0006b80001047983 */ /* 0x000f280000300800 */
[----:B------:R0:W-:Y:S04]  /*55000*/  STS.U16 [R7+0x1d00], R15 ;  /* 0x001d000f07007388 */ /* 0x0001e80000000400 */
[----:B0-----:R-:W4:Y:S04]  /*55010*/  LDL.LU R15, [R1+0x688] ;  /* 0x00068800010f7983 */ /* 0x001f280000300800 */
[----:B--2---:R-:W-:Y:S04]  /*55020*/  STS.U16 [R7+0x2500], R13 ;  /* 0x0025000d07007388 */ /* 0x004fe80000000400 */
[----:B------:R0:W-:Y:S04]  /*55030*/  STS.U16 [R7+0x2d00], R3 ;  /* 0x002d000307007388 */ /* 0x0001e80000000400 */
[----:B0-----:R-:W2:Y:S04]  /*55040*/  LDL.LU R3, [R1+0x628] ;  /* 0x0006280001037983 */ /* 0x001ea80000300800 */
[----:B------:R-:W-:Y:S04]  /*55050*/  STS.U16 [R7+0x3500], R21 ;  /* 0x0035001507007388 */ /* 0x000fe80000000400 */
[----:B------:R-:W-:Y:S04]  /*55060*/  STS.U16 [R7+0x3d00], R22 ;  /* 0x003d001607007388 */ /* 0x000fe80000000400 */
[----:B------:R0:W-:Y:S04]  /*55070*/  STS.U16 [R7+0x4500], R24 ;  /* 0x0045001807007388 */ /* 0x0001e80000000400 */
[----:B---3--:R1:W-:Y:S04]  /*55080*/  STS.U16 [R7+0x4d00], R20 ;  /* 0x004d001407007388 */ /* 0x0083e80000000400 */
[----:B------:R-:W-:Y:S04]  /*55090*/  STS.U16 [R7+0x5500], R23 ;  /* 0x0055001707007388 */ /* 0x000fe80000000400 */
[----:B------:R-:W-:Y:S04]  /*550a0*/  STS.U16 [R7+0x5d00], R29 ;  /* 0x005d001d07007388 */ /* 0x000fe80000000400 */
[----:B------:R-:W-:Y:S04]  /*550b0*/  STS.U16 [R7+0x6500], R2 ;  /* 0x0065000207007388 */ /* 0x000fe80000000400 */
[----:B0-----:R-:W3:Y:S04]  /*550c0*/  LDL.LU R24, [R1+0x5d8] ;  /* 0x0005d80001187983 */ /* 0x001ee80000300800 */
        /* <DEDUP_REMOVED lines=11> */
[----:B------:R0:W-:Y:S04]  /*55180*/  STS.U16 [R7+0xb500], R14 ;  /* 0x00b5000e07007388 */ /* 0x0001e80000000400 */
[----:B----4-:R1:W-:Y:S04]  /*55190*/  STS.U16 [R7+0xbd00], R5 ;  /* 0x00bd000507007388 */ /* 0x0103e80000000400 */
[----:B0-----:R-:W4:Y:S04]  /*551a0*/  LDL.LU R14, [R1+0x578] ;  /* 0x00057800010e7983 */ /* 0x001f280000300800 */
[----:B-1----:R-:W4:Y:S04]  /*551b0*/  LDL.LU R5, [R1+0x558] ;  /* 0x0005580001057983 */ /* 0x002f280000300800 */
[----:B------:R-:W-:Y:S04]  /*551c0*/  STS.U16 [R7+0xc500], R18 ;  /* 0x00c5001207007388 */ /* 0x000fe80000000400 */
[----:B------:R-:W-:Y:S04]  /*551d0*/  STS.U16 [R7+0xcd00], R19 ;  /* 0x00cd001307007388 */ /* 0x000fe80000000400 */
[----:B------:R-:W-:Y:S04]  /*551e0*/  STS.U16 [R7+0xd500], R25 ;  /* 0x00d5001907007388 */ /* 0x000fe80000000400 */
[----:B------:R0:W-:Y:S04]  /*551f0*/  STS.U16 [R7+0xdd00], R4 ;  /* 0x00dd000407007388 */ /* 0x0001e80000000400 */
[----:B------:R1:W-:Y:S04]  /*55200*/  STS.U16 [R7+0xe500], R15 ;  /* 0x00e5000f07007388 */ /* 0x0003e80000000400 */
[----:B0-----:R-:W4:Y:S04]  /*55210*/  LDL.LU R4, [R1+0x538] ;  /* 0x0005380001047983 */ /* 0x001f280000300800 */
[----:B-1----:R-:W4:Y:S04]  /*55220*/  LDL.LU R15, [R1+0x518] ;  /* 0x00051800010f7983 */ /* 0x002f280000300800 */
        /* <DEDUP_REMOVED lines=9> */
[----:B---3--:R-:W-:Y:S04]  /*552c0*/  STS.U16 [R7+0xf500], R24 ;  /* 0x00f5001807007388 */ /* 0x008fe80000000400 */
        /* <DEDUP_REMOVED lines=11> */
[----:B----4-:R0:W-:Y:S04]  /*55380*/  STS.U16 [R7+0x10d00], R14 ;  /* 0x010d000e07007388 */ /* 0x0101e80000000400 */
[----:B------:R1:W-:Y:S04]  /*55390*/  STS.U16 [R7+0x11500], R5 ;  /* 0x0115000507007388 */ /* 0x0003e80000000400 */
[----:B0-----:R-:W4:Y:S04]  /*553a0*/  LDL.LU R14, [R1+0x2d8] ;  /* 0x0002d800010e7983 */ /* 0x001f280000300800 */
[----:B------:R-:W4:Y:S04]  /*553b0*/  LDL.LU R17, [R1+0x1c8] ;  /* 0x0001c80001117983 */ /* 0x000f280000300800 */
[----:B------:R-:W4:Y:S04]  /*553c0*/  LDL.LU R18, [R1+0x198] ;  /* 0x0001980001127983 */ /* 0x000f280000300800 */
[----:B------:R-:W4:Y:S04]  /*553d0*/  LDL.LU R19, [R1+0x178] ;  /* 0x0001780001137983 */ /* 0x000f280000300800 */
[----:B------:R-:W4:Y:S04]  /*553e0*/  LDL.LU R24, [R1+0x158] ;  /* 0x0001580001187983 */ /* 0x000f280000300800 */
[----:B-1----:R-:W4:Y:S04]  /*553f0*/  LDL.LU R5, [R1+0x138] ;  /* 0x0001380001057983 */ /* 0x002f280000300800 */
[----:B------:R0:W-:Y:S04]  /*55400*/  STS.U16 [R7+0x11d00], R4 ;  /* 0x011d000407007388 */ /* 0x0001e80000000400 */
[----:B------:R1:W-:Y:S04]  /*55410*/  STS.U16 [R7+0x12500], R15 ;  /* 0x0125000f07007388 */ /* 0x0003e80000000400 */
[----:B------:R-:W-:Y:S04]  /*55420*/  STS.U16 [R7+0x12d00], R13 ;  /* 0x012d000d07007388 */ /* 0x000fe80000000400 */
[----:B0-----:R-:W4:Y:S04]  /*55430*/  LDL.LU R4, [R1+0x5428] ;  /* 0x0054280001047983 */ /* 0x001f280000300800 */
[----:B-1----:R-:W4:Y:S04]  /*55440*/  LDL.LU R15, [R1+0xe8] ;  /* 0x0000e800010f7983 */ /* 0x002f280000300800 */
[----:B------:R-:W-:Y:S04]  /*55450*/  STS.U16 [R7+0x13500], R21 ;  /* 0x0135001507007388 */ /* 0x000fe80000000400 */
[----:B------:R0:W-:Y:S04]  /*55460*/  STS.U16 [R7+0x13d00], R25 ;  /* 0x013d001907007388 */ /* 0x0001e80000000400 */
[----:B0-----:R-:W4:Y:S04]  /*55470*/  LDL.LU R25, [R1+0xc8] ;  /* 0x0000c80001197983 */ /* 0x001f280000300800 */
[----:B--2---:R0:W-:Y:S04]  /*55480*/  STS.U16 [R7+0x14500], R3 ;  /* 0x0145000307007388 */ /* 0x0041e80000000400 */
[----:B0-----:R-:W2:Y:S04]  /*55490*/  LDL.LU R3, [R1+0xa8] ;  /* 0x0000a80001037983 */ /* 0x001ea80000300800 */
[----:B------:R-:W-:Y:S04]  /*554a0*/  STS.U16 [R7+0x14d00], R22 ;  /* 0x014d001607007388 */ /* 0x000fe80000000400 */
[----:B------:R-:W-:Y:S04]  /*554b0*/  STS.U16 [R7+0x15500], R23 ;  /* 0x0155001707007388 */ /* 0x000fe80000000400 */
[----:B------:R-:W-:Y:S04]  /*554c0*/  STS.U16 [R7+0x15d00], R29 ;  /* 0x015d001d07007388 */ /* 0x000fe80000000400 */
[----:B------:R-:W-:Y:S04]  /*554d0*/  STS.U16 [R7+0x16500], R2 ;  /* 0x0165000207007388 */ /* 0x000fe80000000400 */
[----:B---3--:R0:W-:Y:S04]  /*554e0*/  STS.U16 [R7+0x16d00], R20 ;  /* 0x016d001407007388 */ /* 0x0081e80000000400 */
[----:B------:R-:W-:Y:S04]  /*554f0*/  STS.U16 [R7+0x17500], R0 ;  /* 0x0175000007007388 */ /* 0x000fe80000000400 */
[----:B------:R-:W-:Y:S04]  /*55500*/  STS.U16 [R7+0x17d00], R28 ;  /* 0x017d001c07007388 */ /* 0x000fe80000000400 */
[----:B------:R-:W-:Y:S04]  /*55510*/  STS.U16 [R7+0x18500], R8 ;  /* 0x0185000807007388 */ /* 0x000fe80000000400 */
[----:B------:R-:W-:Y:S04]  /*55520*/  STS.U16 [R7+0x18d00], R9 ;  /* 0x018d000907007388 */ /* 0x000fe80000000400 */
[----:B------:R-:W-:Y:S04]  /*55530*/  STS.U16 [R7+0x19500], R10 ;  /* 0x0195000a07007388 */ /* 0x000fe80000000400 */
[----:B0-----:R-:W3:Y:S04]  /*55540*/  LDL.LU R20, [R1+0xe78] ;  /* 0x000e780001147983 */ /* 0x001ee80000300800 */
[----:B------:R-:W-:Y:S04]  /*55550*/  STS.U16 [R7+0x19d00], R11 ;  /* 0x019d000b07007388 */ /* 0x000fe80000000400 */
[----:B------:R-:W-:Y:S04]  /*55560*/  STS.U16 [R7+0x1a500], R16 ;  /* 0x01a5001007007388 */ /* 0x000fe80000000400 */
[----:B------:R0:W-:Y:S04]  /*55570*/  STS.U16 [R7+0x1ad00], R26 ;  /* 0x01ad001a07007388 */ /* 0x0001e80000000400 */
[----:B0-----:R-:W3:Y:S04]  /*55580*/  LDL.LU R26, [R1+0xe58] ;  /* 0x000e5800011a7983 */ /* 0x001ee80000300800 */
[----:B----4-:R0:W-:Y:S04]  /*55590*/  STS.U16 [R7+0x1b500], R14 ;  /* 0x01b5000e07007388 */ /* 0x0101e80000000400 */
[----:B------:R-:W-:Y:S04]  /*555a0*/  STS.U16 [R7+0x1bd00], R17 ;  /* 0x01bd001107007388 */ /* 0x000fe80000000400 */
[----:B------:R-:W-:Y:S04]  /*555b0*/  STS.U16 [R7+0x1c500], R18 ;  /* 0x01c5001207007388 */ /* 0x000fe80000000400 */
[----:B0-----:R-:W4:Y:S04]  /*555c0*/  LDL.LU R14, [R1+0xe38] ;  /* 0x000e3800010e7983 */ /* 0x001f280000300800 */
[----:B------:R-:W-:Y:S04]  /*555d0*/  STS.U16 [R7+0x1cd00], R19 ;  /* 0x01cd001307007388 */ /* 0x000fe80000000400 */
[----:B------:R-:W-:Y:S04]  /*555e0*/  STS.U16 [R7+0x1d500], R24 ;  /* 0x01d5001807007388 */ /* 0x000fe80000000400 */
[----:B------:R0:W-:Y:S04]  /*555f0*/  STS.U16 [R7+0x1dd00], R5 ;  /* 0x01dd000507007388 */ /* 0x0001e80000000400 */
[----:B------:R-:W4:Y:S04]  /*55600*/  LDL.LU R21, [R1+0xe18] ;  /* 0x000e180001157983 */ /* 0x000f280000300800 */
[----:B0-----:R-:W4:Y:S04]  /*55610*/  LDL.LU R5, [R1+0xdf8] ;  /* 0x000df80001057983 */ /* 0x001f280000300800 */
[----:B------:R-:W4:Y:S04]  /*55620*/  LDL.LU R18, [R1+0xdd8] ;  /* 0x000dd80001127983 */ /* 0x000f280000300800 */
[----:B------:R0:W-:Y:S04]  /*55630*/  STS.U16 [R7+0x1e500], R15 ;  /* 0x01e5000f07007388 */ /* 0x0001e80000000400 */
[----:B------:R-:W4:Y:S04]  /*55640*/  LDL.LU R19, [R1+0xdb8] ;  /* 0x000db80001137983 */ /* 0x000f280000300800 */
[----:B0-----:R-:W4:Y:S04]  /*55650*/  LDL.LU R15, [R1+0xd98] ;  /* 0x000d9800010f7983 */ /* 0x001f280000300800 */
[----:B------:R-:W4:Y:S04]  /*55660*/  LDL.LU R22, [R1+0xd78] ;  /* 0x000d780001167983 */ /* 0x000f280000300800 */
[----:B------:R-:W-:Y:S04]  /*55670*/  STS.U16 [R7+0x1ed00], R25 ;  /* 0x01ed001907007388 */ /* 0x000fe80000000400 */
[----:B------:R-:W4:Y:S04]  /*55680*/  LDL.LU R23, [R1+0xd58] ;  /* 0x000d580001177983 */ /* 0x000f280000300800 */
[----:B--2---:R0:W-:Y:S04]  /*55690*/  STS.U16 [R7+0x1f500], R3 ;  /* 0x01f5000307007388 */ /* 0x0041e80000000400 */
[----:B0-----:R-:W2:Y:S04]  /*556a0*/  LDL.LU R3, [R1+0xd38] ;  /* 0x000d380001037983 */ /* 0x001ea80000300800 */
[----:B------:R0:W-:Y:S04]  /*556b0*/  STS.U16 [R7+0x1fd00], R12 ;  /* 0x01fd000c07007388 */ /* 0x0001e80000000400 */
[----:B0-----:R-:W2:Y:S01]  /*556c0*/  LDL.LU R7, [R1+0xd18] ;  /* 0x000d180001077983 */ /* 0x001ea20000300800 */
[----:B------:R-:W-:-:S03]  /*556d0*/  LOP3.LUT R17, R27, 0x60, RZ, 0x3c, !PT ;  /* 0x000000601b117812 */ /* 0x000fc600078e3cff */
        /* <DEDUP_REMOVED lines=8> */
[----:B0-----:R-:W3:Y:S04]  /*55760*/  LDL.LU R20, [R1+0x7b4] ;  /* 0x0007b40001147983 */ /* 0x001ee80000300800 */
[----:B------:R-:W3:Y:S04]  /*55770*/  LDL.LU R24, [R1+0x794] ;  /* 0x0007940001187983 */ /* 0x000ee80000300800 */
[----:B------:R-:W3:Y:S04]  /*55780*/  LDL.LU R11, [R1+0x774] ;  /* 0x00077400010b7983 */ /* 0x000ee80000300800 */
[----:B------:R-:W3:Y:S04]  /*55790*/  LDL.LU R16, [R1+0x754] ;  /* 0x0007540001107983 */ /* 0x000ee80000300800 */
[----:B------:R0:W-:Y:S04]  /*557a0*/  STS.U16 [R17+0xe00], R26 ;  /* 0x000e001a11007388 */ /* 0x0001e80000000400 */
[----:B------:R-:W3:Y:S04]  /*557b0*/  LDL.LU R25, [R1+0x734] ;  /* 0x0007340001197983 */ /* 0x000ee80000300800 */
[----:B0-----:R-:W3:Y:S04]  /*557c0*/  LDL.LU R26, [R1+0x714] ;  /* 0x00071400011a7983 */ /* 0x001ee80000300800 */
[----:B----4-:R0:W-:Y:S04]  /*557d0*/  STS.U16 [R17+0x1600], R14 ;  /* 0x0016000e11007388 */ /* 0x0101e80000000400 */
[----:B0-----:R-:W4:Y:S04]  /*557e0*/  LDL.LU R14, [R1+0x6f4] ;  /* 0x0006f400010e7983 */ /* 0x001f280000300800 */
[----:B------:R-:W-:Y:S04]  /*557f0*/  STS.U16 [R17+0x1e00], R21 ;  /* 0x001e001511007388 */ /* 0x000fe80000000400 */
[----:B------:R0:W-:Y:S04]  /*55800*/  STS.U16 [R17+0x2600], R5 ;  /* 0x0026000511007388 */ /* 0x0001e80000000400 */
[----:B0-----:R-:W4:Y:S04]  /*55810*/  LDL.LU R5, [R1+0x6d4] ;  /* 0x0006d40001057983 */ /* 0x001f280000300800 */
[----:B------:R0:W-:Y:S04]  /*55820*/  STS.U16 [R17+0x2e00], R18 ;  /* 0x002e001211007388 */ /* 0x0001e80000000400 */
[----:B------:R1:W-:Y:S04]  /*55830*/  STS.U16 [R17+0x3600], R19 ;  /* 0x0036001311007388 */ /* 0x0003e80000000400 */
[----:B------:R1:W-:Y:S04]  /*55840*/  STS.U16 [R17+0x3e00], R15 ;  /* 0x003e000f11007388 */ /* 0x0003e80000000400 */
[----:B0-----:R-:W4:Y:S04]  /*55850*/  LDL.LU R18, [R1+0x6b4] ;  /* 0x0006b40001127983 */ /* 0x001f280000300800 */
[----:B------:R-:W-:Y:S04]  /*55860*/  STS.U16 [R17+0x4600], R22 ;  /* 0x0046001611007388 */ /* 0x000fe80000000400 */
[----:B-1----:R-:W4:Y:S04]  /*55870*/  LDL.LU R19, [R1+0x67c] ;  /* 0x00067c0001137983 */ /* 0x002f280000300800 */
[----:B------:R-:W-:Y:S04]  /*55880*/  STS.U16 [R17+0x4e00], R23 ;  /* 0x004e001711007388 */ /* 0x000fe80000000400 */
[----:B------:R-:W4:Y:S04]  /*55890*/  LDL.LU R15, [R1+0x618] ;  /* 0x00061800010f7983 */ /* 0x000f280000300800 */
[----:B--2---:R0:W-:Y:S04]  /*558a0*/  STS.U16 [R17+0x5600], R3 ;  /* 0x0056000311007388 */ /* 0x0041e80000000400 */
[----:B0-----:R-:W2:Y:S04]  /*558b0*/  LDL.LU R3, [R1+0x5d4] ;  /* 0x0005d40001037983 */ /* 0x001ea80000300800 */
[----:B------:R0:W-:Y:S04]  /*558c0*/  STS.U16 [R17+0x5e00], R7 ;  /* 0x005e000711007388 */ /* 0x0001e80000000400 */
        /* <DEDUP_REMOVED lines=8> */
[----:B---3--:R0:W-:Y:S04]  /*55950*/  STS.U16 [R17+0x9e00], R20 ;  /* 0x009e001411007388 */ /* 0x0081e80000000400 */
[----:B------:R1:W-:Y:S04]  /*55960*/  STS.U16 [R17+0xa600], R24 ;  /* 0x00a6001811007388 */ /* 0x0003e80000000400 */
[----:B------:R-:W-:Y:S04]  /*55970*/  STS.U16 [R17+0xae00], R11 ;  /* 0x00ae000b11007388 */ /* 0x000fe80000000400 */
[----:B0-----:R-:W3:Y:S04]  /*55980*/  LDL.LU R20, [R1+0x594] ;  /* 0x0005940001147983 */ /* 0x001ee80000300800 */
[----:B------:R-:W-:Y:S04]  /*55990*/  STS.U16 [R17+0xb600], R16 ;  /* 0x00b6001011007388 */ /* 0x000fe80000000400 */
[----:B------:R-:W-:Y:S04]  /*559a0*/  STS.U16 [R17+0xbe00], R25 ;  /* 0x00be001911007388 */ /* 0x000fe80000000400 */
[----:B-1----:R-:W3:Y:S04]  /*559b0*/  LDL.LU R24, [R1+0x574] ;  /* 0x0005740001187983 */ /* 0x002ee80000300800 */
[----:B------:R-:W-:Y:S04]  /*559c0*/  STS.U16 [R17+0xc600], R26 ;  /* 0x00c6001a11007388 */ /* 0x000fe80000000400 */
[----:B------:R-:W3:Y:S04]  /*559d0*/  LDL.LU R21, [R1+0x554] ;  /* 0x0005540001157983 */ /* 0x000ee80000300800 */
[----:B----4-:R0:W-:Y:S04]  /*559e0*/  STS.U16 [R17+0xce00], R14 ;  /* 0x00ce000e11007388 */ /* 0x0101e80000000400 */
[----:B0-----:R-:W4:Y:S04]  /*559f0*/  LDL.LU R14, [R1+0x534] ;  /* 0x00053400010e7983 */ /* 0x001f280000300800 */
[----:B------:R-:W4:Y:S04]  /*55a00*/  LDL.LU R25, [R1+0x514] ;  /* 0x0005140001197983 */ /* 0x000f280000300800 */
[----:B------:R-:W4:Y:S04]  /*55a10*/  LDL.LU R26, [R1+0x4f4] ;  /* 0x0004f400011a7983 */ /* 0x000f280000300800 */
[----:B------:R0:W-:Y:S04]  /*55a20*/  STS.U16 [R17+0xd600], R5 ;  /* 0x00d6000511007388 */ /* 0x0001e80000000400 */
[----:B0-----:R-:W4:Y:S04]  /*55a30*/  LDL.LU R5, [R1+0x4d4] ;  /* 0x0004d40001057983 */ /* 0x001f280000300800 */
[----:B------:R-:W-:Y:S04]  /*55a40*/  STS.U16 [R17+0xde00], R18 ;  /* 0x00de001211007388 */ /* 0x000fe80000000400 */
[----:B------:R-:W4:Y:S04]  /*55a50*/  LDL.LU R22, [R1+0x4b4] ;  /* 0x0004b40001167983 */ /* 0x000f280000300800 */
[----:B------:R-:W-:Y:S04]  /*55a60*/  STS.U16 [R17+0xe600], R19 ;  /* 0x00e6001311007388 */ /* 0x000fe80000000400 */
[----:B------:R-:W4:Y:S04]  /*55a70*/  LDL.LU R23, [R1+0x494] ;  /* 0x0004940001177983 */ /* 0x000f280000300800 */
[----:B------:R0:W-:Y:S04]  /*55a80*/  STS.U16 [R17+0xee00], R15 ;  /* 0x00ee000f11007388 */ /* 0x0001e80000000400 */
[----:B0-----:R-:W4:Y:S04]  /*55a90*/  LDL.LU R15, [R1+0x474] ;  /* 0x00047400010f7983 */ /* 0x001f280000300800 */
        /* <DEDUP_REMOVED lines=10> */
[----:B0-----:R-:W2:Y:S04]  /*55b40*/  LDL.LU R7, [R1+0x354] ;  /* 0x0003540001077983 */ /* 0x001ea80000300800 */
[----:B---3--:R0:W-:Y:S04]  /*55b50*/  STS.U16 [R17+0x10600], R20 ;  /* 0x0106001411007388 */ /* 0x0081e80000000400 */
[----:B0-----:R-:W3:Y:S04]  /*55b60*/  LDL.LU R20, [R1+0x334] ;  /* 0x0003340001147983 */ /* 0x001ee80000300800 */
[----:B------:R-:W3:Y:S04]  /*55b70*/  LDL.LU R11, [R1+0x314] ;  /* 0x00031400010b7983 */ /* 0x000ee80000300800 */
[----:B------:R-:W3:Y:S04]  /*55b80*/  LDL.LU R16, [R1+0x2f4] ;  /* 0x0002f40001107983 */ /* 0x000ee80000300800 */
[----:B------:R0:W-:Y:S04]  /*55b90*/  STS.U16 [R17+0x10e00], R24 ;  /* 0x010e001811007388 */ /* 0x0001e80000000400 */
[----:B------:R-:W3:Y:S04]  /*55ba0*/  LDL.LU R18, [R1+0x2d4] ;  /* 0x0002d40001127983 */ /* 0x000ee80000300800 */
[----:B------:R-:W3:Y:S04]  /*55bb0*/  LDL.LU R19, [R1+0x1c4] ;  /* 0x0001c40001137983 */ /* 0x000ee80000300800 */
[----:B------:R-:W-:Y:S04]  /*55bc0*/  STS.U16 [R17+0x11600], R21 ;  /* 0x0116001511007388 */ /* 0x000fe80000000400 */
[----:B0-----:R-:W3:Y:S04]  /*55bd0*/  LDL.LU R24, [R1+0x194] ;  /* 0x0001940001187983 */ /* 0x001ee80000300800 */
[----:B----4-:R0:W-:Y:S04]  /*55be0*/  STS.U16 [R17+0x11e00], R14 ;  /* 0x011e000e11007388 */ /* 0x0101e80000000400 */
[----:B------:R1:W-:Y:S04]  /*55bf0*/  STS.U16 [R17+0x12600], R25 ;  /* 0x0126001911007388 */ /* 0x0003e80000000400 */
[----:B------:R4:W-:Y:S04]  /*55c00*/  STS.U16 [R17+0x12e00], R26 ;  /* 0x012e001a11007388 */ /* 0x0009e80000000400 */
[----:B0-----:R-:W3:Y:S04]  /*55c10*/  LDL.LU R14, [R1+0x174] ;  /* 0x00017400010e7983 */ /* 0x001ee80000300800 */
[----:B-1----:R-:W3:Y:S04]  /*55c20*/  LDL.LU R25, [R1+0x154] ;  /* 0x0001540001197983 */ /* 0x002ee80000300800 */
[----:B------:R0:W-:Y:S04]  /*55c30*/  STS.U16 [R17+0x13600], R5 ;  /* 0x0136000511007388 */ /* 0x0001e80000000400 */
[----:B----4-:R-:W4:Y:S04]  /*55c40*/  LDL.LU R26, [R1+0x134] ;  /* 0x00013400011a7983 */ /* 0x010f280000300800 */
[----:B0-----:R-:W4:Y:S04]  /*55c50*/  LDL.LU R5, [R1+0xe4] ;  /* 0x0000e40001057983 */ /* 0x001f280000300800 */
[----:B------:R-:W-:Y:S04]  /*55c60*/  STS.U16 [R17+0x13e00], R22 ;  /* 0x013e001611007388 */ /* 0x000fe80000000400 */
[----:B------:R-:W-:Y:S04]  /*55c70*/  STS.U16 [R17+0x14600], R23 ;  /* 0x0146001711007388 */ /* 0x000fe80000000400 */
[----:B------:R0:W-:Y:S04]  /*55c80*/  STS.U16 [R17+0x14e00], R15 ;  /* 0x014e000f11007388 */ /* 0x0001e80000000400 */
[----:B0-----:R-:W4:Y:S04]  /*55c90*/  LDL.LU R15, [R1+0xc4] ;  /* 0x0000c400010f7983 */ /* 0x001f280000300800 */
[----:B--2---:R0:W-:Y:S04]  /*55ca0*/  STS.U16 [R17+0x15600], R3 ;  /* 0x0156000311007388 */ /* 0x0041e80000000400 */
[----:B------:R-:W-:Y:S04]  /*55cb0*/  STS.U16 [R17+0x15e00], R29 ;  /* 0x015e001d11007388 */ /* 0x000fe80000000400 */
[----:B------:R-:W-:Y:S04]  /*55cc0*/  STS.U16 [R17+0x16600], R2 ;  /* 0x0166000211007388 */ /* 0x000fe80000000400 */
[----:B------:R-:W-:Y:S04]  /*55cd0*/  STS.U16 [R17+0x16e00], R0 ;  /* 0x016e000011007388 */ /* 0x000fe80000000400 */
[----:B------:R-:W-:Y:S04]  /*55ce0*/  STS.U16 [R17+0x17600], R28 ;  /* 0x0176001c11007388 */ /* 0x000fe80000000400 */
[----:B------:R-:W-:Y:S04]  /*55cf0*/  STS.U16 [R17+0x17e00], R8 ;  /* 0x017e000811007388 */ /* 0x000fe80000000400 */
[----:B------:R-:W-:Y:S04]  /*55d00*/  STS.U16 [R17+0x18600], R9 ;  /* 0x0186000911007388 */ /* 0x000fe80000000400 */
[----:B0-----:R-:W2:Y:S04]  /*55d10*/  LDL.LU R3, [R1+0xa4] ;  /* 0x0000a40001037983 */ /* 0x001ea80000300800 */
[----:B------:R-:W-:Y:S04]  /*55d20*/  STS.U16 [R17+0x18e00], R10 ;  /* 0x018e000a11007388 */ /* 0x000fe80000000400 */
[----:B------:R0:W-:Y:S04]  /*55d30*/  STS.U16 [R17+0x19600], R7 ;  /* 0x0196000711007388 */ /* 0x0001e80000000400 */
[----:B0-----:R-:W2:Y:S04]  /*55d40*/  LDL.LU R7, [R1+0xe74] ;  /* 0x000e740001077983 */ /* 0x001ea80000300800 */
[----:B---3--:R0:W-:Y:S04]  /*55d50*/  STS.U16 [R17+0x19e00], R20 ;  /* 0x019e001411007388 */ /* 0x0081e80000000400 */
[----:B------:R-:W-:Y:S04]  /*55d60*/  STS.U16 [R17+0x1a600], R11 ;  /* 0x01a6000b11007388 */ /* 0x000fe80000000400 */
[----:B------:R-:W-:Y:S04]  /*55d70*/  STS.U16 [R17+0x1ae00], R16 ;  /* 0x01ae001011007388 */ /* 0x000fe80000000400 */
[----:B0-----:R-:W3:Y:S04]  /*55d80*/  LDL.LU R20, [R1+0xe54] ;  /* 0x000e540001147983 */ /* 0x001ee80000300800 */
[----:B------:R0:W-:Y:S04]  /*55d90*/  STS.U16 [R17+0x1b600], R18 ;  /* 0x01b6001211007388 */ /* 0x0001e80000000400 */
[----:B------:R1:W-:Y:S04]  /*55da0*/  STS.U16 [R17+0x1be00], R19 ;  /* 0x01be001311007388 */ /* 0x0003e80000000400 */
[----:B------:R-:W3:Y:S04]  /*55db0*/  LDL.LU R29, [R1+0xe34] ;  /* 0x000e3400011d7983 */ /* 0x000ee80000300800 */
[----:B------:R1:W-:Y:S04]  /*55dc0*/  STS.U16 [R17+0x1c600], R24 ;  /* 0x01c6001811007388 */ /* 0x0003e80000000400 */
[----:B0-----:R-:W3:Y:S04]  /*55dd0*/  LDL.LU R18, [R1+0xe14] ;  /* 0x000e140001127983 */ /* 0x001ee80000300800 */
[----:B-1----:R-:W3:Y:S04]  /*55de0*/  LDL.LU R19, [R1+0xdf4] ;  /* 0x000df40001137983 */ /* 0x002ee80000300800 */
[----:B------:R-:W3:Y:S04]  /*55df0*/  LDL.LU R24, [R1+0xdd4] ;  /* 0x000dd40001187983 */ /* 0x000ee80000300800 */
[----:B------:R0:W-:Y:S04]  /*55e00*/  STS.U16 [R17+0x1ce00], R14 ;  /* 0x01ce000e11007388 */ /* 0x0001e80000000400 */
[----:B------:R-:W-:Y:S04]  /*55e10*/  STS.U16 [R17+0x1d600], R25 ;  /* 0x01d6001911007388 */ /* 0x000fe80000000400 */
[----:B0-----:R-:W3:Y:S04]  /*55e20*/  LDL.LU R14, [R1+0xdb4] ;  /* 0x000db400010e7983 */ /* 0x001ee80000300800 */
[----:B----4-:R-:W-:Y:S04]  /*55e30*/  STS.U16 [R17+0x1de00], R26 ;  /* 0x01de001a11007388 */ /* 0x010fe80000000400 */
[----:B------:R0:W-:Y:S04]  /*55e40*/  STS.U16 [R17+0x1e600], R5 ;  /* 0x01e6000511007388 */ /* 0x0001e80000000400 */
[----:B0-----:R-:W4:Y:S01]  /*55e50*/  LDL.LU R5, [R1+0xd94] ;  /* 0x000d940001057983 */ /* 0x001f220000300800 */
[----:B------:R-:W-:-:S03]  /*55e60*/  LOP3.LUT R25, R27, 0x70, RZ, 0x3c, !PT ;  /* 0x000000701b197812 */ /* 0x000fc600078e3cff */
[----:B------:R-:W4:Y:S04]  /*55e70*/  LDL.LU R26, [R1+0xd74] ;  /* 0x000d7400011a7983 */ /* 0x000f280000300800 */
[----:B------:R-:W4:Y:S04]  /*55e80*/  LDL.LU R27, [R1+0xd54] ;  /* 0x000d5400011b7983 */ /* 0x000f280000300800 */
[----:B------:R-:W4:Y:S04]  /*55e90*/  LDL.LU R2, [R1+0xd34] ;  /* 0x000d340001027983 */ /* 0x000f280000300800 */
[----:B------:R-:W4:Y:S04]  /*55ea0*/  LDL.LU R0, [R1+0xd14] ;  /* 0x000d140001007983 */ /* 0x000f280000300800 */
[----:B------:R-:W4:Y:S04]  /*55eb0*/  LDL.LU R28, [R1+0xcf4] ;  /* 0x000cf400011c7983 */ /* 0x000f280000300800 */
[----:B------:R0:W-:Y:S04]  /*55ec0*/  STS.U16 [R17+0x1ee00], R15 ;  /* 0x01ee000f11007388 */ /* 0x0001e80000000400 */
[----:B------:R-:W4:Y:S04]  /*55ed0*/  LDL.LU R8, [R1+0xcd4] ;  /* 0x000cd40001087983 */ /* 0x000f280000300800 */
[----:B------:R-:W4:Y:S04]  /*55ee0*/  LDL.LU R9, [R1+0xcb4] ;  /* 0x000cb40001097983 */ /* 0x000f280000300800 */
[----:B0-----:R-:W4:Y:S04]  /*55ef0*/  LDL.LU R15, [R1+0xc94] ;  /* 0x000c9400010f7983 */ /* 0x001f280000300800 */
[----:B--2---:R0:W-:Y:S04]  /*55f00*/  STS.U16 [R17+0x1f600], R3 ;  /* 0x01f6000311007388 */ /* 0x0041e80000000400 */
[----:B------:R-:W-:Y:S04]  /*55f10*/  STS.U16 [R17+0x1fe00], R6 ;  /* 0x01fe000611007388 */ /* 0x000fe80000000400 */
[----:B0-----:R-:W2:Y:S04]  /*55f20*/  LDL.LU R3, [R1+0xc74] ;  /* 0x000c740001037983 */ /* 0x001ea80000300800 */
[----:B------:R0:W-:Y:S04]  /*55f30*/  STS.U16 [R25+0x700], R7 ;  /* 0x0007000719007388 */ /* 0x0001e80000000400 */
[----:B0-----:R-:W2:Y:S04]  /*55f40*/  LDL.LU R7, [R1+0xc54] ;  /* 0x000c540001077983 */ /* 0x001ea80000300800 */
[----:B------:R-:W2:Y:S04]  /*55f50*/  LDL.LU R10, [R1+0xc34] ;  /* 0x000c3400010a7983 */ /* 0x000ea80000300800 */
[----:B------:R-:W2:Y:S04]  /*55f60*/  LDL.LU R11, [R1+0x7b0] ;  /* 0x0007b000010b7983 */ /* 0x000ea80000300800 */
[----:B---3--:R0:W-:Y:S04]  /*55f70*/  STS.U16 [R25+0xf00], R20 ;  /* 0x000f001419007388 */ /* 0x0081e80000000400 */
[----:B------:R-:W3:Y:S04]  /*55f80*/  LDL.LU R16, [R1+0x790] ;  /* 0x0007900001107983 */ /* 0x000ee80000300800 */
[----:B------:R-:W3:Y:S04]  /*55f90*/  LDL.LU R17, [R1+0x770] ;  /* 0x0007700001117983 */ /* 0x000ee80000300800 */
[----:B------:R-:W-:Y:S04]  /*55fa0*/  STS.U16 [R25+0x1700], R29 ;  /* 0x0017001d19007388 */ /* 0x000fe80000000400 */
        /* <DEDUP_REMOVED lines=8> */
[----:B0-----:R-:W3:Y:S04]  /*56030*/  LDL.LU R14, [R1+0x6d0] ;  /* 0x0006d000010e7983 */ /* 0x001ee80000300800 */
[----:B----4-:R0:W-:Y:S04]  /*56040*/  STS.U16 [R25+0x3f00], R5 ;  /* 0x003f000519007388 */ /* 0x0101e80000000400 */
[----:B0-----:R-:W4:Y:S04]  /*56050*/  LDL.LU R5, [R1+0x6b0] ;  /* 0x0006b00001057983 */ /* 0x001f280000300800 */
[----:B------:R0:W-:Y:S04]  /*56060*/  STS.U16 [R25+0x4700], R26 ;  /* 0x0047001a19007388 */ /* 0x0001e80000000400 */
[----:B------:R1:W-:Y:S04]  /*56070*/  STS.U16 [R25+0x4f00], R27 ;  /* 0x004f001b19007388 */ /* 0x0003e80000000400 */
[----:B------:R-:W-:Y:S04]  /*56080*/  STS.U16 [R25+0x5700], R2 ;  /* 0x0057000219007388 */ /* 0x000fe80000000400 */
[----:B------:R-:W-:Y:S04]  /*56090*/  STS.U16 [R25+0x5f00], R0 ;  /* 0x005f000019007388 */ /* 0x000fe80000000400 */
[----:B------:R-:W-:Y:S04]  /*560a0*/  STS.U16 [R25+0x6700], R28 ;  /* 0x0067001c19007388 */ /* 0x000fe80000000400 */
[----:B0-----:R-:W4:Y:S04]  /*560b0*/  LDL.LU R26, [R1+0x678] ;  /* 0x00067800011a7983 */ /* 0x001f280000300800 */
[----:B------:R-:W-:Y:S04]  /*560c0*/  STS.U16 [R25+0x6f00], R8 ;  /* 0x006f000819007388 */ /* 0x000fe80000000400 */
[----:B------:R-:W-:Y:S04]  /*560d0*/  STS.U16 [R25+0x7700], R9 ;  /* 0x0077000919007388 */ /* 0x000fe80000000400 */
[----:B-1----:R-:W4:Y:S04]  /*560e0*/  LDL.LU R27, [R1+0x60c] ;  /* 0x00060c00011b7983 */ /* 0x002f280000300800 */
[----:B------:R0:W-:Y:S04]  /*560f0*/  STS.U16 [R25+0x7f00], R15 ;  /* 0x007f000f19007388 */ /* 0x0001e80000000400 */
[----:B0-----:R-:W4:Y:S04]  /*56100*/  LDL.LU R15, [R1+0x5d0] ;  /* 0x0005d000010f7983 */ /* 0x001f280000300800 */
[----:B--2---:R0:W-:Y:S04]  /*56110*/  STS.U16 [R25+0x8700], R3 ;  /* 0x0087000319007388 */ /* 0x0041e80000000400 */
[----:B0-----:R-:W2:Y:S04]  /*56120*/  LDL.LU R3, [R1+0x5b0] ;  /* 0x0005b00001037983 */ /* 0x001ea80000300800 */
[----:B------:R0:W-:Y:S04]  /*56130*/  STS.U16 [R25+0x8f00], R7 ;  /* 0x008f000719007388 */ /* 0x0001e80000000400 */
[----:B0-----:R-:W2:Y:S04]  /*56140*/  LDL.LU R7, [R1+0x590] ;  /* 0x0005900001077983 */ /* 0x001ea80000300800 */
[----:B------:R-:W-:Y:S04]  /*56150*/  STS.U16 [R25+0x9700], R10 ;  /* 0x0097000a19007388 */ /* 0x000fe80000000400 */
[----:B------:R-:W-:Y:S04]  /*56160*/  STS.U16 [R25+0x9f00], R11 ;  /* 0x009f000b19007388 */ /* 0x000fe80000000400 */
[----:B---3--:R-:W-:Y:S04]  /*56170*/  STS.U16 [R25+0xa700], R16 ;  /* 0x00a7001019007388 */ /* 0x008fe80000000400 */
[----:B------:R-:W-:Y:S04]  /*56180*/  STS.U16 [R25+0xaf00], R17 ;  /* 0x00af001119007388 */ /* 0x000fe80000000400 */
[----:B------:R0:W-:Y:S04]  /*56190*/  STS.U16 [R25+0xb700], R20 ;  /* 0x00b7001419007388 */ /* 0x0001e80000000400 */
[----:B------:R-:W3:Y:S04]  /*561a0*/  LDL.LU R29, [R1+0x570] ;  /* 0x00057000011d7983 */ /* 0x000ee80000300800 */
[----:B0-----:R-:W3:Y:S04]  /*561b0*/  LDL.LU R20, [R1+0x550] ;  /* 0x0005500001147983 */ /* 0x001ee80000300800 */
[----:B------:R-:W-:Y:S04]  /*561c0*/  STS.U16 [R25+0xbf00], R18 ;  /* 0x00bf001219007388 */ /* 0x000fe80000000400 */
[----:B------:R-:W3:Y:S04]  /*561d0*/  LDL.LU R11, [R1+0x530] ;  /* 0x00053000010b7983 */ /* 0x000ee80000300800 */
[----:B------:R-:W-:Y:S04]  /*561e0*/  STS.U16 [R25+0xc700], R19 ;  /* 0x00c7001319007388 */ /* 0x000fe80000000400 */
[----:B------:R-:W3:Y:S04]  /*561f0*/  LDL.LU R16, [R1+0x510] ;  /* 0x0005100001107983 */ /* 0x000ee80000300800 */
[----:B------:R-:W-:Y:S04]  /*56200*/  STS.U16 [R25+0xcf00], R24 ;  /* 0x00cf001819007388 */ /* 0x000fe80000000400 */
        /* <DEDUP_REMOVED lines=16> */
[----:B------:R-:W4:Y:S04]  /*56310*/  LDL.LU R10, [R1+0x370] ;  /* 0x00037000010a7983 */ /* 0x000f280000300800 */
[----:B------:R0:W-:Y:S04]  /*56320*/  STS.U16 [R25+0xf700], R15 ;  /* 0x00f7000f19007388 */ /* 0x0001e80000000400 */
[----:B-1----:R-:W4:Y:S04]  /*56330*/  LDL.LU R27, [R1+0x350] ;  /* 0x00035000011b7983 */ /* 0x002f280000300800 */
[----:B0-----:R-:W4:Y:S04]  /*56340*/  LDL.LU R15, [R1+0x330] ;  /* 0x00033000010f7983 */ /* 0x001f280000300800 */
[----:B--2---:R0:W-:Y:S04]  /*56350*/  STS.U16 [R25+0xff00], R3 ;  /* 0x00ff000319007388 */ /* 0x0041e80000000400 */
[----:B0-----:R-:W2:Y:S04]  /*56360*/  LDL.LU R3, [R1+0x310] ;  /* 0x0003100001037983 */ /* 0x001ea80000300800 */
[----:B------:R0:W-:Y:S04]  /*56370*/  STS.U16 [R25+0x10700], R7 ;  /* 0x0107000719007388 */ /* 0x0001e80000000400 */
[----:B0-----:R-:W2:Y:S04]  /*56380*/  LDL.LU R7, [R1+0x2f0] ;  /* 0x0002f00001077983 */ /* 0x001ea80000300800 */
[----:B---3--:R-:W-:Y:S04]  /*56390*/  STS.U16 [R25+0x10f00], R29 ;  /* 0x010f001d19007388 */ /* 0x008fe80000000400 */
[----:B------:R0:W-:Y:S04]  /*563a0*/  STS.U16 [R25+0x11700], R20 ;  /* 0x0117001419007388 */ /* 0x0001e80000000400 */
[----:B------:R1:W-:Y:S04]  /*563b0*/  STS.U16 [R25+0x11f00], R11 ;  /* 0x011f000b19007388 */ /* 0x0003e80000000400 */
[----:B0-----:R-:W3:Y:S04]  /*563c0*/  LDL.LU R20, [R1+0x2d0] ;  /* 0x0002d00001147983 */ /* 0x001ee80000300800 */
[----:B------:R0:W-:Y:S04]  /*563d0*/  STS.U16 [R25+0x12700], R16 ;  /* 0x0127001019007388 */ /* 0x0001e80000000400 */
[----:B-1----:R-:W3:Y:S04]  /*563e0*/  LDL.LU R11, [R1+0x1c0] ;  /* 0x0001c000010b7983 */ /* 0x002ee80000300800 */
[----:B------:R1:W-:Y:S04]  /*563f0*/  STS.U16 [R25+0x12f00], R17 ;  /* 0x012f001119007388 */ /* 0x0003e80000000400 */
[----:B0-----:R-:W3:Y:S04]  /*56400*/  LDL.LU R16, [R1+0x190] ;  /* 0x0001900001107983 */ /* 0x001ee80000300800 */
[----:B-1----:R-:W3:Y:S04]  /*56410*/  LDL.LU R17, [R1+0x170] ;  /* 0x0001700001117983 */ /* 0x002ee80000300800 */
[----:B------:R0:W-:Y:S04]  /*56420*/  STS.U16 [R25+0x13700], R14 ;  /* 0x0137000e19007388 */ /* 0x0001e80000000400 */
[----:B0-----:R-:W3:Y:S04]  /*56430*/  LDL.LU R14, [R1+0x150] ;  /* 0x00015000010e7983 */ /* 0x001ee80000300800 */
[----:B----4-:R0:W-:Y:S04]  /*56440*/  STS.U16 [R25+0x13f00], R5 ;  /* 0x013f000519007388 */ /* 0x0101e80000000400 */
[----:B0-----:R-:W4:Y:S04]  /*56450*/  LDL.LU R5, [R1+0x130] ;  /* 0x0001300001057983 */ /* 0x001f280000300800 */
[----:B------:R0:W-:Y:S04]  /*56460*/  STS.U16 [R25+0x14700], R18 ;  /* 0x0147001219007388 */ /* 0x0001e80000000400 */
        /* <DEDUP_REMOVED lines=8> */
[----:B------:R0:W-:Y:S04]  /*564f0*/  STS.U16 [R25+0x18700], R26 ;  /* 0x0187001a19007388 */ /* 0x0001e80000000400 */
[----:B-1----:R-:W4:Y:S04]  /*56500*/  LDL.LU R19, [R1+0xc0] ;  /* 0x0000c00001137983 */ /* 0x002f280000300800 */
[----:B------:R-:W-:Y:S04]  /*56510*/  STS.U16 [R25+0x18f00], R10 ;  /* 0x018f000a19007388 */ /* 0x000fe80000000400 */
[----:B------:R-:W4:Y:S04]  /*56520*/  LDL.LU R24, [R1+0xa0] ;  /* 0x0000a00001187983 */ /* 0x000f280000300800 */
[----:B------:R1:W-:Y:S04]  /*56530*/  STS.U16 [R25+0x19700], R27 ;  /* 0x0197001b19007388 */ /* 0x0003e80000000400 */
[----:B------:R-:W-:Y:S04]  /*56540*/  STS.U16 [R25+0x19f00], R15 ;  /* 0x019f000f19007388 */ /* 0x000fe80000000400 */
[----:B0-----:R-:W4:Y:S04]  /*56550*/  LDL.LU R26, [R1+0x69c] ;  /* 0x00069c00011a7983 */ /* 0x001f280000300800 */
[----:B-1----:R-:W4:Y:S04]  /*56560*/  LDL.LU R27, [R1+0x684] ;  /* 0x00068400011b7983 */ /* 0x002f280000300800 */
[----:B--2---:R-:W-:Y:S04]  /*56570*/  STS.U16 [R25+0x1a700], R3 ;  /* 0x01a7000319007388 */ /* 0x004fe80000000400 */
[----:B------:R0:W-:Y:S04]  /*56580*/  STS.U16 [R25+0x1af00], R7 ;  /* 0x01af000719007388 */ /* 0x0001e80000000400 */
[----:B0-----:R-:W2:Y:S04]  /*56590*/  LDL.LU R7, [R1+0x690] ;  /* 0x0006900001077983 */ /* 0x001ea80000300800 */
[----:B------:R-:W0:Y:S04]  /*565a0*/  S2R R2, SR_TID.X ;  /* 0x0000000000027919 */ /* 0x000e280000002100 */
[----:B------:R-:W2:Y:S04]  /*565b0*/  LDL.LU R15, [R1+0x674] ;  /* 0x00067400010f7983 */ /* 0x000ea80000300800 */
[----:B------:R-:W2:Y:S04]  /*565c0*/  LDL.LU R3, [R1+0x66c] ;  /* 0x00066c0001037983 */ /* 0x000ea80000300800 */
[----:B---3--:R1:W-:Y:S04]  /*565d0*/  STS.U16 [R25+0x1b700], R20 ;  /* 0x01b7001419007388 */ /* 0x0083e80000000400 */
[----:B------:R-:W-:Y:S04]  /*565e0*/  STS.U16 [R25+0x1bf00], R11 ;  /* 0x01bf000b19007388 */ /* 0x000fe80000000400 */
[----:B-1----:R-:W3:Y:S04]  /*565f0*/  LDL.LU R20, [R1+0x654] ;  /* 0x0006540001147983 */ /* 0x002ee80000300800 */
[----:B------:R-:W-:Y:S04]  /*56600*/  STS.U16 [R25+0x1c700], R16 ;  /* 0x01c7001019007388 */ /* 0x000fe80000000400 */
[----:B------:R-:W-:Y:S01]  /*56610*/  STS.U16 [R25+0x1cf00], R17 ;  /* 0x01cf001119007388 */ /* 0x000fe20000000400 */
[----:B0-----:R-:W-:-:S02]  /*56620*/  SHF.L.U32 R0, R2, 0x2, RZ ;  /* 0x0000000202007819 */ /* 0x001fc400000006ff */
[----:B------:R-:W-:Y:S02]  /*56630*/  LOP3.LUT R23, R2, 0x1c, RZ, 0xc0, !PT ;  /* 0x0000001c02177812 */ /* 0x000fe400078ec0ff */
[----:B------:R-:W-:Y:S01]  /*56640*/  LOP3.LUT R6, R0, 0x7c, RZ, 0xc0, !PT ;  /* 0x0000007c00067812 */ /* 0x000fe200078ec0ff */
[----:B------:R0:W-:Y:S04]  /*56650*/  STS.U16 [R25+0x1d700], R14 ;  /* 0x01d7000e19007388 */ /* 0x0001e80000000400 */
[----:B0-----:R-:W3:Y:S04]  /*56660*/  LDL.LU R14, [R1+0x660] ;  /* 0x00066000010e7983 */ /* 0x001ee80000300800 */
[----:B----4-:R0:W-:Y:S01]  /*56670*/  STS.U16 [R25+0x1df00], R5 ;  /* 0x01df000519007388 */ /* 0x0101e20000000400 */
[----:B------:R-:W-:-:S03]  /*56680*/  LOP3.LUT R8, R2, 0x60, RZ, 0xc0, !PT ;  /* 0x0000006002087812 */ /* 0x000fc600078ec0ff */
[----:B0-----:R-:W4:Y:S01]  /*56690*/  LDL.LU R5, [R1+0x648] ;  /* 0x0006480001057983 */ /* 0x001f220000300800 */
[----:B------:R-:W-:Y:S01]  /*566a0*/  IMAD R6, R23, 0x40, R6 ;  /* 0x0000004017067824 */ /* 0x000fe200078e0206 */
[----:B------:R-:W-:-:S04]  /*566b0*/  SHF.R.U32.HI R8, RZ, 0x1, R8 ;  /* 0x00000001ff087819 */ /* 0x000fc80000011608 */
[----:B------:R-:W-:Y:S02]  /*566c0*/  LOP3.LUT R6, R6, R8, RZ, 0x3c, !PT ;  /* 0x0000000806067212 */ /* 0x000fe400078e3cff */
[----:B------:R-:W4:Y:S04]  /*566d0*/  LDL.LU R8, [R1+0x63c] ;  /* 0x00063c0001087983 */ /* 0x000f280000300800 */
        /* <DEDUP_REMOVED lines=8> */
[----:B------:R-:W-:Y:S04]  /*56760*/  STS [R6+0x30000], R26 ;  /* 0x0300001a06007388 */ /* 0x000fe80000000800 */
[----:B------:R-:W-:Y:S04]  /*56770*/  STS [R6+0x30800], R27 ;  /* 0x0308001b06007388 */ /* 0x000fe80000000800 */
[----:B--2---:R0:W-:Y:S04]  /*56780*/  STS [R6+0x30080], R7 ;  /* 0x0300800706007388 */ /* 0x0041e80000000800 */
        /* <DEDUP_REMOVED lines=13> */
[----:B------:R0:W-:Y:S04]  /*56860*/  STS [R6+0x30880], R15 ;  /* 0x0308800f06007388 */ /* 0x0001e80000000800 */
[----:B------:R-:W2:Y:S04]  /*56870*/  LDL.LU R27, [R1+0x620] ;  /* 0x00062000011b7983 */ /* 0x000ea80000300800 */
[----:B------:R1:W-:Y:S04]  /*56880*/  STS [R6+0x31000], R3 ;  /* 0x0310000306007388 */ /* 0x0003e80000000800 */
[----:B0-----:R-:W2:Y:S04]  /*56890*/  LDL.LU R15, [R1+0x62c] ;  /* 0x00062c00010f7983 */ /* 0x001ea80000300800 */
[----:B---3--:R0:W-:Y:S04]  /*568a0*/  STS [R6+0x31800], R20 ;  /* 0x0318001406007388 */ /* 0x0081e80000000800 */
[----:B-1----:R-:W3:Y:S04]  /*568b0*/  LDL.LU R3, [R1+0x614] ;  /* 0x0006140001037983 */ /* 0x002ee80000300800 */
[----:B------:R1:W-:Y:S04]  /*568c0*/  STS [R6+0x31080], R14 ;  /* 0x0310800e06007388 */ /* 0x0003e80000000800 */
[----:B0-----:R-:W3:Y:S04]  /*568d0*/  LDL.LU R20, [R1+0x608] ;  /* 0x0006080001147983 */ /* 0x001ee80000300800 */
[----:B----4-:R0:W-:Y:S04]  /*568e0*/  STS [R6+0x31880], R5 ;  /* 0x0318800506007388 */ /* 0x0101e80000000800 */
[----:B-1----:R-:W4:Y:S04]  /*568f0*/  LDL.LU R14, [R1+0x5f4] ;  /* 0x0005f400010e7983 */ /* 0x002f280000300800 */
[----:B0-----:R-:W4:Y:S04]  /*56900*/  LDL.LU R5, [R1+0x5fc] ;  /* 0x0005fc0001057983 */ /* 0x001f280000300800 */
[----:B------:R-:W-:Y:S04]  /*56910*/  STS [R6+0x32000], R8 ;  /* 0x0320000806007388 */ /* 0x000fe80000000800 */
[----:B------:R-:W-:Y:S04]  /*56920*/  STS [R6+0x32800], R12 ;  /* 0x0328000c06007388 */ /* 0x000fe80000000800 */
[----:B------:R-:W-:Y:S04]  /*56930*/  STS [R6+0x32080], R13 ;  /* 0x0320800d06007388 */ /* 0x000fe80000000800 */
[----:B------:R-:W-:Y:S04]  /*56940*/  STS [R6+0x32880], R21 ;  /* 0x0328801506007388 */ /* 0x000fe80000000800 */
[----:B------:R-:W-:Y:S04]  /*56950*/  STS [R6+0x33000], R22 ;  /* 0x0330001606007388 */ /* 0x000fe80000000800 */
[----:B------:R-:W4:Y:S04]  /*56960*/  LDL R4, [R1+0x850] ;  /* 0x0008500001047983 */ /* 0x000f280000100800 */
[----:B--2---:R0:W-:Y:S04]  /*56970*/  STS [R6+0x33800], R29 ;  /* 0x0338001d06007388 */ /* 0x0041e80000000800 */
[----:B0-----:R-:W2:Y:S01]  /*56980*/  LDL R29, [R1+0x884] ;  /* 0x00088400011d7983 */ /* 0x001ea20000100800 */
[----:B------:R-:W-:-:S02]  /*56990*/  LOP3.LUT R2, R2, 0x60, RZ, 0xc0, !PT ;  /* 0x0000006002027812 */ /* 0x000fc400078ec0ff */
[----:B------:R-:W-:Y:S02]  /*569a0*/  LOP3.LUT R0, R0, 0x7c, RZ, 0xc0, !PT ;  /* 0x0000007c00007812 */ /* 0x000fe400078ec0ff */
[----:B------:R-:W-:Y:S02]  /*569b0*/  SHF.R.U32.HI R2, RZ, 0x1, R2 ;  /* 0x00000001ff027819 */ /* 0x000fe40000011602 */
[----:B------:R-:W-:-:S04]  /*569c0*/  LEA R0, R23, R0, 0x6 ;  /* 0x0000000017007211 */ /* 0x000fc800078e30ff */
[----:B------:R-:W-:Y:S01]  /*569d0*/  LOP3.LUT R0, R0, R2, RZ, 0x3c, !PT ;  /* 0x0000000200007212 */ /* 0x000fe200078e3cff */
[----:B------:R-:W-:Y:S03]  /*569e0*/  STS [R6+0x33080], R28 ;  /* 0x0330801c06007388 */ /* 0x000fe60000000800 */
[----:B------:R-:W-:Y:S01]  /*569f0*/  LOP3.LUT R0, R0, 0x40, RZ, 0x3c, !PT ;  /* 0x0000004000007812 */ /* 0x000fe200078e3cff */
[----:B------:R-:W-:Y:S04]  /*56a00*/  STS [R6+0x33880], R9 ;  /* 0x0338800906007388 */ /* 0x000fe80000000800 */
        /* <DEDUP_REMOVED lines=11> */
[----:B---3--:R-:W-:Y:S04]  /*56ac0*/  STS [R0+0x32880], R3 ;  /* 0x0328800300007388 */ /* 0x008fe80000000800 */
[----:B------:R-:W-:Y:S04]  /*56ad0*/  STS [R0+0x33000], R20 ;  /* 0x0330001400007388 */ /* 0x000fe80000000800 */
[----:B----4-:R-:W-:Y:S04]  /*56ae0*/  STS [R0+0x33800], R14 ;  /* 0x0338000e00007388 */ /* 0x010fe80000000800 */
[----:B------:R-:W-:Y:S04]  /*56af0*/  STS [R0+0x33080], R5 ;  /* 0x0330800500007388 */ /* 0x000fe80000000800 */
[----:B------:R-:W-:Y:S04]  /*56b00*/  STS [R0+0x33880], R7 ;  /* 0x0338800700007388 */ /* 0x000fe80000000800 */
[----:B------:R-:W-:Y:S06]  /*56b10*/  BAR.SYNC.DEFER_BLOCKING 0x0 ;  /* 0x0000000000007b1d */ /* 0x000fec0000010000 */
[----:B------:R-:W-:Y:S04]  /*56b20*/  LDSM.16.M88.4 R8, [R4+0x2000] ;  /* 0x002000000408783b */ /* 0x000fe80000000200 */
[----:B------:R-:W-:Y:S04]  /*56b30*/  LDSM.16.M88.4 R20, [R4+0xa000] ;  /* 0x00a000000414783b */ /* 0x000fe80000000200 */
[----:B------:R-:W-:Y:S04]  /*56b40*/  LDSM.16.M88.4 R24, [R4+0x4000] ;  /* 0x004000000418783b */ /* 0x000fe80000000200 */
[----:B------:R-:W-:Y:S04]  /*56b50*/  LDSM.16.M88.4 R16, [R4+0xe000] ;  /* 0x00e000000410783b */ /* 0x000fe80000000200 */
[----:B--2---:R-:W0:Y:S04]  /*56b60*/  LDSM.16.M88.4 R12, [R29+0x30000] ;  /* 0x030000001d0c783b */ /* 0x004e280000000200 */
[----:B0-----:R-:W-:Y:S04]  /*56b70*/  STL.64 [R1+0x5420], R14 ;  /* 0x0054200e01007387 */ /* 0x001fe80000100a00 */
[----:B------:R-:W-:Y:S04]  /*56b80*/  STL.64 [R1+0x5418], R12 ;  /* 0x0054180c01007387 */ /* 0x000fe80000100a00 */
[----:B------:R-:W0:Y:S04]  /*56b90*/  LDSM.16.M88.4 R12, [R4] ;  /* 0x00000000040c783b */ /* 0x000e280000000200 */
[----:B0-----:R-:W-:Y:S04]  /*56ba0*/  STL.64 [R1+0xe0], R12 ;  /* 0x0000e00c01007387 */ /* 0x001fe80000100a00 */
[----:B------:R-:W-:Y:S04]  /*56bb0*/  STL.64 [R1+0xe8], R14 ;  /* 0x0000e80e01007387 */ /* 0x000fe80000100a00 */
[----:B------:R-:W0:Y:S04]  /*56bc0*/  LDSM.16.M88.4 R12, [R4+0x8000] ;  /* 0x00800000040c783b */ /* 0x000e280000000200 */
[----:B------:R-:W-:Y:S04]  /*56bd0*/  STL.64 [R1+0xd0], R8 ;  /* 0x0000d00801007387 */ /* 0x000fe80000100a00 */
[----:B------:R-:W-:Y:S04]  /*56be0*/  STL.64 [R1+0xd8], R10 ;  /* 0x0000d80a01007387 */ /* 0x000fe80000100a00 */
[----:B------:R-:W-:Y:S04]  /*56bf0*/  STL.64 [R1+0x53c8], R22 ;  /* 0x0053c81601007387 */ /* 0x000fe80000100a00 */
[----:B0-----:R-:W-:Y:S04]  /*56c00*/  STL.64 [R1+0xa0], R12 ;  /* 0x0000a00c01007387 */ /* 0x001fe80000100a00 */
[----:B------:R-:W-:Y:S04]  /*56c10*/  STL.64 [R1+0xa8], R14 ;  /* 0x0000a80e01007387 */ /* 0x000fe80000100a00 */
[----:B------:R-:W0:Y:S01]  /*56c20*/  LDSM.16.M88.4 R12, [R4+0xc000] ;  /* 0x00c00000040c783b */ /* 0x000e220000000200 */
[----:B------:R-:W-:-:S03]  /*56c30*/  MOV R6, R8 ;  /* 0x0000000800067202 */ /* 0x000fc60000000f00 */
[----:B------:R-:W-:Y:S01]  /*56c40*/  STL.64 [R1+0x53c0], R20 ;  /* 0x0053c01401007387 */ /* 0x000fe20000100a00 */
[----:B------:R-:W-:-:S03]  /*56c50*/  MOV R5, R9 ;  /* 0x0000000900057202 */ /* 0x000fc60000000f00 */
[----:B------:R-:W-:Y:S04]  /*56c60*/  STL.64 [R1+0xc0], R24 ;  /* 0x0000c01801007387 */ /* 0x000fe80000100a00 */
[----:B------:R-:W-:Y:S04]  /*56c70*/  STL.64 [R1+0xc8], R26 ;  /* 0x0000c81a01007387 */ /* 0x000fe80000100a00 */
[----:B------:R-:W-:Y:S04]  /*56c80*/  STL.64 [R1+0x53f8], R24 ;  /* 0x0053f81801007387 */ /* 0x000fe80000100a00 */
[----:B------:R-:W1:Y:S04]  /*56c90*/  LDSM.16.M88.4 R8, [R4+0x6000] ;  /* 0x006000000408783b */ /* 0x000e680000000200 */
[----:B0-----:R-:W-:Y:S01]  /*56ca0*/  STL.64 [R1+0x120], R12 ;  /* 0x0001200c01007387 */ /* 0x001fe20000100a00 */
[----:B------:R-:W-:Y:S01]  /*56cb0*/  IMAD.MOV.U32 R2, RZ, RZ, R12 ;  /* 0x000000ffff027224 */ /* 0x000fe200078e000c */
[----:B------:R-:W-:-:S02]  /*56cc0*/  MOV R0, R13 ;  /* 0x0000000d00007202 */ /* 0x000fc40000000f00 */
[----:B------:R-:W-:Y:S04]  /*56cd0*/  STL.64 [R1+0x128], R14 ;  /* 0x0001280e01007387 */ /* 0x000fe80000100a00 */
[----:B------:R-:W0:Y:S04]  /*56ce0*/  LDSM.16.M88.4 R12, [R4+0x10000] ;  /* 0x01000000040c783b */ /* 0x000e280000000200 */
[----:B-1----:R-:W-:Y:S04]  /*56cf0*/  STL.64 [R1+0xb0], R8 ;  /* 0x0000b00801007387 */ /* 0x002fe80000100a00 */
[----:B------:R1:W-:Y:S04]  /*56d00*/  STL.64 [R1+0xb8], R10 ;  /* 0x0000b80a01007387 */ /* 0x0003e80000100a00 */
[----:B0-----:R-:W-:Y:S04]  /*56d10*/  STL.64 [R1+0x1a0], R12 ;  /* 0x0001a00c01007387 */ /* 0x001fe80000100a00 */
[----:B------:R-:W-:Y:S04]  /*56d20*/  STL.64 [R1+0x1a8], R14 ;  /* 0x0001a80e01007387 */ /* 0x000fe80000100a00 */
[----:B------:R-:W2:Y:S01]  /*56d30*/  LDL.64 R20, [R1+0xa0] ;  /* 0x0000a00001147983 */ /* 0x000ea20000100a00 */
[----:B-1----:R-:W-:-:S02]  /*56d40*/  MOV R10, R12 ;  /* 0x0000000c000a7202 */ /* 0x002fc40000000f00 */
[----:B------:R-:W-:Y:S02]  /*56d50*/  MOV R3, R13 ;  /* 0x0000000d00037202 */ /* 0x000fe40000000f00 */
[----:B------:R-:W-:Y:S04]  /*56d60*/  LDSM.16.M88.4 R12, [R4+0x14000] ;  /* 0x01400000040c783b */ /* 0x000fe80000000200 */
[----:B--2---:R0:W-:Y:S04]  /*56d70*/  STL.64 [R1+0x53e0], R20 ;  /* 0x0053e01401007387 */ /* 0x0041e80000100a00 */
[----:B------:R-:W-:Y:S04]  /*56d80*/  STL.64 [R1+0x1c0], R16 ;  /* 0x0001c01001007387 */ /* 0x000fe80000100a00 */
[----:B------:R-:W-:Y:S04]  /*56d90*/  STL.64 [R1+0x1c8], R18 ;  /* 0x0001c81201007387 */ /* 0x000fe80000100a00 */
[----:B------:R-:W-:Y:S04]  /*56da0*/  STL.64 [R1+0x53a8], R16 ;  /* 0x0053a81001007387 */ /* 0x000fe80000100a00 */
[----:B------:R-:W1:Y:S04]  /*56db0*/  LDSM.16.M88.4 R16, [R4+0x12000] ;  /* 0x012000000410783b */ /* 0x000e680000000200 */
[----:B0-----:R-:W2:Y:S04]  /*56dc0*/  LDL.LU R20, [R1+0x280] ;  /* 0x0002800001147983 */ /* 0x001ea80000300800 */
[----:B-1----:R-:W-:Y:S04]  /*56dd0*/  STL.64 [R1+0x190], R16 ;  /* 0x0001901001007387 */ /* 0x002fe80000100a00 */
[----:B------:R-:W-:Y:S04]  /*56de0*/  STL.64 [R1+0x198], R18 ;  /* 0x0001981201007387 */ /* 0x000fe80000100a00 */
[----:B------:R-:W-:Y:S04]  /*56df0*/  STL.64 [R1+0x180], R12 ;  /* 0x0001800c01007387 */ /* 0x000fe80000100a00 */
[----:B------:R-:W-:Y:S04]  /*56e00*/  STL.64 [R1+0x188], R14 ;  /* 0x0001880e01007387 */ /* 0x000fe80000100a00 */
[----:B------:R-:W2:Y:S04]  /*56e10*/  LDL.LU R21, [R1+0x284] ;  /* 0x0002840001157983 */ /* 0x000ea80000300800 */
[----:B------:R-:W3:Y:S04]  /*56e20*/  LDL.LU R22, [R1+0x288] ;  /* 0x0002880001167983 */ /* 0x000ee80000300800 */
[----:B------:R-:W3:Y:S01]  /*56e30*/  LDL.LU R23, [R1+0x28c] ;  /* 0x00028c0001177983 */ /* 0x000ee20000300800 */
[----:B------:R-:W-:Y:S01]  /*56e40*/  IMAD.MOV.U32 R24, RZ, RZ, R6 ;  /* 0x000000ffff187224 */ /* 0x000fe200078e0006 */
[----:B------:R-:W-:-:S02]  /*56e50*/  MOV R25, R5 ;  /* 0x0000000500197202 */ /* 0x000fc40000000f00 */
[----:B------:R-:W0:Y:S04]  /*56e60*/  LDSM.16.M88.4 R12, [R4+0x16000] ;  /* 0x01600000040c783b */ /* 0x000e280000000200 */
[----:B---3--:R-:W-:Y:S04]  /*56e70*/  STL.64 [R1+0x53f0], R22 ;  /* 0x0053f01601007387 */ /* 0x008fe80000100a00 */
[----:B--2---:R1:W-:Y:S04]  /*56e80*/  STL.64 [R1+0x53e8], R20 ;  /* 0x0053e81401007387 */ /* 0x0043e80000100a00 */
[----:B-1----:R-:W2:Y:S04]  /*56e90*/  LDL.LU R20, [R1+0x290] ;  /* 0x0002900001147983 */ /* 0x002ea80000300800 */
[----:B------:R-:W2:Y:S04]  /*56ea0*/  LDL.LU R21, [R1+0x294] ;  /* 0x0002940001157983 */ /* 0x000ea80000300800 */
[----:B------:R-:W3:Y:S04]  /*56eb0*/  LDL.LU R22, [R1+0x298] ;  /* 0x0002980001167983 */ /* 0x000ee80000300800 */
[----:B------:R-:W3:Y:S04]  /*56ec0*/  LDL.LU R23, [R1+0x29c] ;  /* 0x00029c0001177983 */ /* 0x000ee80000300800 */
[----:B---3--:R-:W-:Y:S04]  /*56ed0*/  STL.64 [R1+0x5408], R22 ;  /* 0x0054081601007387 */ /* 0x008fe80000100a00 */
[----:B--2---:R-:W-:Y:S04]  /*56ee0*/  STL.64 [R1+0x5400], R20 ;  /* 0x0054001401007387 */ /* 0x004fe80000100a00 */
[----:B------:R1:W-:Y:S04]  /*56ef0*/  STL.64 [R1+0x5410], R24 ;  /* 0x0054101801007387 */ /* 0x0003e80000100a00 */
[----:B-1----:R-:W2:Y:S04]  /*56f00*/  LDL.64 R24, [R1+0xe0] ;  /* 0x0000e00001187983 */ /* 0x002ea80000100a00 */
[----:B------:R-:W3:Y:S04]  /*56f10*/  LDL.LU R20, [R1+0x2a0] ;  /* 0x0002a00001147983 */ /* 0x000ee80000300800 */
[----:B------:R-:W3:Y:S04]  /*56f20*/  LDL.LU R21, [R1+0x2a4] ;  /* 0x0002a40001157983 */ /* 0x000ee80000300800 */
[----:B------:R-:W3:Y:S04]  /*56f30*/  LDL.LU R22, [R1+0x2a8] ;  /* 0x0002a80001167983 */ /* 0x000ee80000300800 */
[----:B------:R-:W3:Y:S04]  /*56f40*/  LDL.LU R23, [R1+0x2ac] ;  /* 0x0002ac0001177983 */ /* 0x000ee80000300800 */
[----:B------:R-:W4:Y:S04]  /*56f50*/  LDL.LU R16, [R1+0x250] ;  /* 0x0002500001107983 */ /* 0x000f280000300800 */
[----:B------:R-:W4:Y:S04]  /*56f60*/  LDL.LU R17, [R1+0x254] ;  /* 0x0002540001117983 */ /* 0x000f280000300800 */
[----:B------:R-:W2:Y:S04]  /*56f70*/  LDL.LU R18, [R1+0x258] ;  /* 0x0002580001127983 */ /* 0x000ea80000300800 */
[----:B------:R-:W2:Y:S04]  /*56f80*/  LDL.LU R19, [R1+0x25c] ;  /* 0x00025c0001137983 */ /* 0x000ea80000300800 */
[----:B--2---:R-:W-:Y:S04]  /*56f90*/  STL.64 [R1+0x53b8], R18 ;  /* 0x0053b81201007387 */ /* 0x004fe80000100a00 */
[----:B----4-:R1:W-:Y:S04]  /*56fa0*/  STL.64 [R1+0x53b0], R16 ;  /* 0x0053b01001007387 */ /* 0x0103e80000100a00 */
[----:B-1----:R-:W2:Y:S04]  /*56fb0*/  LDL.LU R16, [R1+0x260] ;  /* 0x0002600001107983 */ /* 0x002ea80000300800 */
[----:B------:R-:W2:Y:S04]  /*56fc0*/  LDL.LU R17, [R1+0x264] ;  /* 0x0002640001117983 */ /* 0x000ea80000300800 */
[----:B------:R-:W4:Y:S04]  /*56fd0*/  LDL.LU R18, [R1+0x268] ;  /* 0x0002680001127983 */ /* 0x000f280000300800 */
[----:B------:R-:W4:Y:S01]  /*56fe0*/  LDL.LU R19, [R1+0x26c] ;  /* 0x00026c0001137983 */ /* 0x000f220000300800 */
[----:B0-----:R-:W-:-:S02]  /*56ff0*/  MOV R28, R12 ;  /* 0x0000000c001c7202 */ /* 0x001fc40000000f00 */
[----:B------:R-:W-:Y:S01]  /*57000*/  MOV R11, R13 ;  /* 0x0000000d000b7202 */ /* 0x000fe20000000f00 */
[----:B----4-:R-:W-:Y:S04]  /*57010*/  STL.64 [R1+0x53d8], R18 ;  /* 0x0053d81201007387 */ /* 0x010fe80000100a00 */
[----:B--2---:R0:W-:Y:S04]  /*57020*/  STL.64 [R1+0x53d0], R16 ;  /* 0x0053d01001007387 */ /* 0x0041e80000100a00 */
[----:B0-----:R-:W2:Y:S04]  /*57030*/  LDL.LU R16, [R1+0x270] ;  /* 0x0002700001107983 */ /* 0x001ea80000300800 */
[----:B------:R-:W2:Y:S04]  /*57040*/  LDL.LU R17, [R1+0x274] ;  /* 0x0002740001117983 */ /* 0x000ea80000300800 */
[----:B------:R-:W2:Y:S04]  /*57050*/  LDL.LU R18, [R1+0x278] ;  /* 0x0002780001127983 */ /* 0x000ea80000300800 */
[----:B------:R-:W2:Y:S04]  /*57060*/  LDL.LU R19, [R1+0x27c] ;  /* 0x00027c0001137983 */ /* 0x000ea80000300800 */
[----:B------:R-:W-:Y:S04]  /*57070*/  STL.64 [R1+0x170], R12 ;  /* 0x0001700c01007387 */ /* 0x000fe80000100a00 */
[----:B------:R-:W-:Y:S04]  /*57080*/  STL.64 [R1+0x178], R14 ;  /* 0x0001780e01007387 */ /* 0x000fe80000100a00 */
[----:B------:R-:W0:Y:S04]  /*57090*/  LDSM.16.M88.4 R12, [R4+0x18000] ;  /* 0x01800000040c783b */ /* 0x000e280000000200 */
[----:B0-----:R-:W-:Y:S04]  /*570a0*/  STL.64 [R1+0x160], R12 ;  /* 0x0001600c01007387 */ /* 0x001fe80000100a00 */
[----:B------:R-:W-:Y:S04]  /*570b0*/  STL.64 [R1+0x168], R14 ;  /* 0x0001680e01007387 */ /* 0x000fe80000100a00 */
[----:B------:R-:W0:Y:S04]  /*570c0*/  LDSM.16.M88.4 R12, [R4+0x1a000] ;  /* 0x01a00000040c783b */ /* 0x000e280000000200 */
[----:B0-----:R-:W-:Y:S04]  /*570d0*/  STL.64 [R1+0x150], R12 ;  /* 0x0001500c01007387 */ /* 0x001fe80000100a00 */
[----:B------:R-:W-:Y:S04]  /*570e0*/  STL.64 [R1+0x158], R14 ;  /* 0x0001580e01007387 */ /* 0x000fe80000100a00 */
[----:B------:R-:W0:Y:S04]  /*570f0*/  LDSM.16.M88.4 R12, [R4+0x1c000] ;  /* 0x01c00000040c783b */ /* 0x000e280000000200 */
[----:B------:R-:W1:Y:S04]  /*57100*/  LDSM.16.M88.4 R4, [R4+0x1e000] ;  /* 0x01e000000404783b */ /* 0x000e680000000200 */
[----:B0-----:R-:W-:Y:S04]  /*57110*/  STL.64 [R1+0x140], R12 ;  /* 0x0001400c01007387 */ /* 0x001fe80000100a00 */
[----:B------:R0:W-:Y:S04]  /*57120*/  STL.64 [R1+0x148], R14 ;  /* 0x0001480e01007387 */ /* 0x0001e80000100a00 */
[----:B0-----:R-:W4:Y:S04]  /*57130*/  LDL.LU.64 R14, [R1+0x5420] ;  /* 0x00542000010e7983 */ /* 0x001f280000300a00 */
[----:B------:R-:W4:Y:S04]  /*57140*/  LDL.LU.64 R12, [R1+0x5418] ;  /* 0x00541800010c7983 */ /* 0x000f280000300a00 */
[----:B-1----:R-:W-:Y:S04]  /*57150*/  STL.64 [R1+0x130], R4 ;  /* 0x0001300401007387 */ /* 0x002fe80000100a00 */
[----:B------:R-:W-:Y:S04]  /*57160*/  STL.64 [R1+0x138], R6 ;  /* 0x0001380601007387 */ /* 0x000fe80000100a00 */
[----:B------:R-:W0:Y:S04]  /*57170*/  LDSM.16.M88.4 R4, [R29+0x31000] ;  /* 0x031000001d04783b */ /* 0x000e280000000200 */
[----:B0-----:R-:W-:Y:S04]  /*57180*/  STL.64 [R1+0x52e8], R6 ;  /* 0x0052e80601007387 */ /* 0x001fe80000100a00 */
[----:B------:R0:W-:Y:S04]  /*57190*/  STL.64 [R1+0x52e0], R4 ;  /* 0x0052e00401007387 */ /* 0x0001e80000100a00 */
[----:B0-----:R-:W4:Y:S04]  /*571a0*/  LDL.LU R4, [R1+0x2b0] ;  /* 0x0002b00001047983 */ /* 0x001f280000300800 */
[----:B------:R-:W4:Y:S04]  /*571b0*/  LDL.LU R5, [R1+0x2b4] ;  /* 0x0002b40001057983 */ /* 0x000f280000300800 */
[----:B------:R-:W4:Y:S04]  /*571c0*/  LDL.LU R6, [R1+0x2b8] ;  /* 0x0002b80001067983 */ /* 0x000f280000300800 */
[----:B------:R-:W4:Y:S04]  /*571d0*/  LDL.LU R7, [R1+0x2bc] ;  /* 0x0002bc0001077983 */ /* 0x000f280000300800 */
[----:B------:R-:W-:Y:S01]  /*571e0*/  STL [R1+0x5258], R29 ;  /* 0x0052581d01007387 */ /* 0x000fe20000100800 */
[C---:B----4-:R-:W-:Y:S11]  /*571f0*/  HMMA.16816.F32 R4, R12.reuse, R24, R4 ;  /* 0x000000180c04723c */ /* 0x050ff60000001804 */
[----:B------:R-:W-:Y:S11]  /*57200*/  @!UPT UIADD3 URZ, URZ, URZ, URZ ;  /* 0x0000003f3f3ff290 */ /* 0x000ff6000fffe03f */
[----:B------:R-:W-:Y:S01]  /*57210*/  @!UPT UIADD3 URZ, URZ, URZ, URZ ;  /* 0x0000003f3f3ff290 */ /* 0x000fe2000fffe03f */
[----:B------:R0:W-:Y:S04]  /*57220*/  STL.64 [R1+0x4b0], R4 ;  /* 0x0004b00401007387 */ /* 0x0001e80000100a00 */
[----:B------:R-:W-:Y:S01]  /*57230*/  STL.64 [R1+0x4b8], R6 ;  /* 0x0004b80601007387 */ /* 0x000fe20000100a00 */
[----:B0-----:R-:W-:Y:S01]  /*57240*/  IMAD.MOV.U32 R5, RZ, RZ, R24 ;  /* 0x000000ffff057224 */ /* 0x001fe200078e0018 */
[----:B------:R-:W-:Y:S02]  /*57250*/  MOV R4, R25 ;  /* 0x0000001900047202 */ /* 0x000fe40000000f00 */
[----:B------:R-:W3:Y:S02]  /*57260*/  LDL.LU.64 R24, [R1+0x5410] ;  /* 0x0054100001187983 */ /* 0x000ee40000300a00 */
[C---:B---3--:R-:W-:Y:S02]  /*57270*/  HMMA.16816.F32 R24, R12.reuse, R24, R20 ;  /* 0x000000180c18723c */ /* 0x048fe40000001814 */
[----:B------:R-:W3:Y:S04]  /*57280*/  LDL.LU.64 R22, [R1+0x5408] ;  /* 0x0054080001167983 */ /* 0x000ee80000300a00 */
[----:B------:R-:W3:Y:S11]  /*57290*/  LDL.LU.64 R20, [R1+0x5400] ;  /* 0x0054000001147983 */ /* 0x000ef60000300a00 */
[----:B------:R-:W-:Y:S06]  /*572a0*/  @!UPT UIADD3 URZ, URZ, URZ, URZ ;  /* 0x0000003f3f3ff290 */ /* 0x000fec000fffe03f */
[----:B------:R0:W-:Y:S04]  /*572b0*/  STL.64 [R1+0x4a0], R24 ;  /* 0x0004a01801007387 */ /* 0x0001e80000100a00 */
[----:B------:R-:W-:Y:S04]  /*572c0*/  STL.64 [R1+0x4a8], R26 ;  /* 0x0004a81a01007387 */ /* 0x000fe80000100a00 */
[----:B0-----:R-:W3:Y:S02]  /*572d0*/  LDL.LU.64 R24, [R1+0x53f8] ;  /* 0x0053f80001187983 */ /* 0x001ee40000300a00 */
[C---:B---3--:R-:W-:Y:S11]  /*572e0*/  HMMA.16816.F32 R20, R12.reuse, R24, R20 ;  /* 0x000000180c14723c */ /* 0x048ff60000001814 */
        /* <DEDUP_REMOVED lines=9> */
[----:B------:R0:W-:Y:S04]  /*57380*/  STL.64 [R1+0x480], R20 ;  /* 0x0004801401007387 */ /* 0x0001e80000100a00 */
[----:B------:R-:W-:Y:S04]  /*57390*/  STL.64 [R1+0x488], R22 ;  /* 0x0004881601007387 */ /* 0x000fe80000100a00 */
[----:B0-----:R-:W2:Y:S04]  /*573a0*/  LDL.LU.64 R20, [R1+0x53e0] ;  /* 0x0053e00001147983 */ /* 0x001ea80000300a00 */
[----:B------:R-:W-:Y:S01]  /*573b0*/  STL.64 [R1+0x52a8], R8 ;  /* 0x0052a80801007387 */ /* 0x000fe20000100a00 */
[----:B--2---:R-:W-:Y:S01]  /*573c0*/  HMMA.16816.F32 R16, R12, R20, R16 ;  /* 0x000000140c10723c */ /* 0x004fe20000001810 */
[----:B------:R-:W-:-:S02]  /*573d0*/  MOV R27, R20 ;  /* 0x00000014001b7202 */ /* 0x000fc40000000f00 */
[----:B------:R-:W-:Y:S11]  /*573e0*/  MOV R26, R21 ;  /* 0x00000015001a7202 */ /* 0x000ff60000000f00 */
[----:B------:R-:W-:Y:S09]  /*573f0*/  @!UPT UIADD3 URZ, URZ, URZ, URZ ;  /* 0x0000003f3f3ff290 */ /* 0x000ff2000fffe03f */
[----:B------:R-:W-:Y:S04]  /*57400*/  STL.64 [R1+0x470], R16 ;  /* 0x0004701001007387 */ /* 0x000fe80000100a00 */
[----:B------:R0:W-:Y:S04]  /*57410*/  STL.64 [R1+0x478], R18 ;  /* 0x0004781201007387 */ /* 0x0001e80000100a00 */
[----:B0-----:R-:W2:Y:S04]  /*57420*/  LDL.LU.64 R18, [R1+0x53d8] ;  /* 0x0053d80001127983 */ /* 0x001ea80000300a00 */
[----:B------:R-:W2:Y:S04]  /*57430*/  LDL.LU.64 R16, [R1+0x53d0] ;  /* 0x0053d00001107983 */ /* 0x000ea80000300a00 */
[----:B------:R-:W3:Y:S04]  /*57440*/  LDL.LU.64 R22, [R1+0x53c8] ;  /* 0x0053c80001167983 */ /* 0x000ee80000300a00 */
[----:B------:R-:W2:Y:S04]  /*57450*/  LDL.LU.64 R20, [R1+0x53c0] ;  /* 0x0053c00001147983 */ /* 0x000ea80000300a00 */
[----:B------:R-:W-:Y:S04]  /*57460*/  STL.64 [R1+0x52b8], R26 ;  /* 0x0052b81a01007387 */ /* 0x000fe80000100a00 */
[----:B------:R0:W-:Y:S04]  /*57470*/  STL.64 [R1+0x52b0], R24 ;  /* 0x0052b01801007387 */ /* 0x0001e80000100a00 */
[----:B0-----:R-:W4:Y:S04]  /*57480*/  LDL.LU R24, [R1+0x240] ;  /* 0x0002400001187983 */ /* 0x001f280000300800 */
[----:B------:R-:W4:Y:S04]  /*57490*/  LDL.LU R25, [R1+0x244] ;  /* 0x0002440001197983 */ /* 0x000f280000300800 */
[----:B------:R-:W4:Y:S04]  /*574a0*/  LDL.LU R26, [R1+0x248] ;  /* 0x00024800011a7983 */ /* 0x000f280000300800 */
[----:B------:R-:W4:Y:S01]  /*574b0*/  LDL.LU R27, [R1+0x24c] ;  /* 0x00024c00011b7983 */ /* 0x000f220000300800 */
[----:B--2---:R-:W-:Y:S11]  /*574c0*/  HMMA.16816.F32 R16, R12, R20, R16 ;  /* 0x000000140c10723c */ /* 0x004ff60000001810 */
[----:B------:R-:W-:Y:S11]  /*574d0*/  @!UPT UIADD3 URZ, URZ, URZ, URZ ;  /* 0x0000003f3f3ff290 */ /* 0x000ff6000fffe03f */
[----:B------:R-:W-:Y:S01]  /*574e0*/  @!UPT UIADD3 URZ, URZ, URZ, URZ ;  /* 0x0000003f3f3ff290 */ /* 0x000fe2000fffe03f */
[----:B------:R-:W-:Y:S04]  /*574f0*/  STL.64 [R1+0x460], R16 ;  /* 0x0004601001007387 */ /* 0x000fe80000100a00 */
[----:B------:R0:W-:Y:S04]  /*57500*/  STL.64 [R1+0x468], R18 ;  /* 0x0004681201007387 */ /* 0x0001e80000100a00 */
[----:B0-----:R-:W2:Y:S04]  /*57510*/  LDL.LU.64 R18, [R1+0x53b8] ;  /* 0x0053b80001127983 */ /* 0x001ea80000300a00 */
[----:B------:R-:W2:Y:S04]  /*57520*/  LDL.LU.64 R16, [R1+0x53b0] ;  /* 0x0053b00001107983 */ /* 0x000ea80000300a00 */
[----:B---3--:R-:W-:Y:S04]  /*57530*/  STL.64 [R1+0x52c8], R22 ;  /* 0x0052c81601007387 */ /* 0x008fe80000100a00 */
[----:B------:R0:W-:Y:S02]  /*57540*/  STL.64 [R1+0x52c0], R20 ;  /* 0x0052c01401007387 */ /* 0x0001e40000100a00 */
[----:B0-----:R-:W-:Y:S01]  /*57550*/  IMAD.MOV.U32 R20, RZ, RZ, R2 ;  /* 0x000000ffff147224 */ /* 0x001fe200078e0002 */
[----:B------:R-:W-:-:S07]  /*57560*/  MOV R21, R0 ;  /* 0x0000000000157202 */ /* 0x000fce0000000f00 */
[C---:B--2---:R-:W-:Y:S01]  /*57570*/  HMMA.16816.F32 R20, R12.reuse, R20, R16 ;  /* 0x000000140c14723c */ /* 0x044fe20000001810 */
[----:B------:R-:W4:Y:S11]  /*57580*/  LDL.LU.64 R16, [R1+0x53a8] ;  /* 0x0053a80001107983 */ /* 0x000f360000300a00 */
[----:B------:R-:W-:Y:S11]  /*57590*/  @!UPT UIADD3 URZ, URZ, URZ, URZ ;  /* 0x0000003f3f3ff290 */ /* 0x000ff6000fffe03f */
[----:B------:R-:W-:Y:S04]  /*575a0*/  STL.64 [R1+0x450], R20 ;  /* 0x0004501401007387 */ /* 0x000fe80000100a00 */
[----:B------:R4:W-:Y:S02]  /*575b0*/  STL.64 [R1+0x458], R22 ;  /* 0x0004581601007387 */ /* 0x0009e40000100a00 */
[----:B----4-:R-:W-:Y:S01]  /*575c0*/  HMMA.16816.F32 R20, R12, R16, R24 ;  /* 0x000000100c14723c */ /* 0x010fe20000001818 */
[----:B------:R-:W-:Y:S02]  /*575d0*/  MOV R2, R16 ;  /* 0x0000001000027202 */ /* 0x000fe40000000f00 */
[----:B------:R-:W-:Y:S11]  /*575e0*/  MOV R0, R17 ;  /* 0x0000001100007202 */ /* 0x000ff60000000f00 */
[----:B------:R-:W-:Y:S09]  /*575f0*/  @!UPT UIADD3 URZ, URZ, URZ, URZ ;  /* 0x0000003f3f3ff290 */ /* 0x000ff2000fffe03f */
[----:B------:R0:W-:Y:S04]  /*57600*/  STL.64 [R1+0x440], R20 ;  /* 0x0004401401007387 */ /* 0x0001e80000100a00 */
[----:B------:R-:W-:Y:S04]  /*57610*/  STL.64 [R1+0x448], R22 ;  /* 0x0004481601007387 */ /* 0x000fe80000100a00 */
[----:B------:R-:W2:Y:S04]  /*57620*/  LDL.LU R16, [R1] ;  /* 0x0000000001107983 */ /* 0x000ea80000300800 */
[----:B------:R-:W2:Y:S04]  /*57630*/  LDL.LU R17, [R1+0x4] ;  /* 0x0000040001117983 */ /* 0x000ea80000300800 */
[----:B------:R-:W3:Y:S04]  /*57640*/  LDL.LU R18, [R1+0x8] ;  /* 0x0000080001127983 */ /* 0x000ee80000300800 */
[----:B------:R-:W3:Y:S04]  /*57650*/  LDL.LU R19, [R1+0xc] ;  /* 0x00000c0001137983 */ /* 0x000ee80000300800 */
[----:B---3--:R-:W-:Y:S04]  /*57660*/  STL.64 [R1+0x52d8], R18 ;  /* 0x0052d81201007387 */ /* 0x008fe80000100a00 */
[----:B--2---:R-:W-:Y:S04]  /*57670*/  STL.64 [R1+0x52d0], R16 ;  /* 0x0052d01001007387 */ /* 0x004fe80000100a00 */
[----:B------:R-:W2:Y:S04]  /*57680*/  LDL.LU R24, [R1+0x20] ;  /* 0x0000200001187983 */ /* 0x000ea80000300800 */
[----:B------:R-:W2:Y:S04]  /*57690*/  LDL.LU R25, [R1+0x24] ;  /* 0x0000240001197983 */ /* 0x000ea80000300800 */
[----:B------:R-:W3:Y:S04]  /*576a0*/  LDL.LU R26, [R1+0x28] ;  /* 0x00002800011a7983 */ /* 0x000ee80000300800 */
[----:B------:R-:W3:Y:S01]  /*576b0*/  LDL.LU R27, [R1+0x2c] ;  /* 0x00002c00011b7983 */ /* 0x000ee20000300800 */
[----:B0-----:R-:W-:Y:S01]  /*576c0*/  IMAD.MOV.U32 R20, RZ, RZ, R5 ;  /* 0x000000ffff147224 */ /* 0x001fe200078e0005 */
[----:B------:R-:W-:-:S02]  /*576d0*/  MOV R21, R4 ;  /* 0x0000000400157202 */ /* 0x000fc40000000f00 */
[----:B---3--:R-:W-:Y:S04]  /*576e0*/  STL.64 [R1+0x52f8], R26 ;  /* 0x0052f81a01007387 */ /* 0x008fe80000100a00 */
[----:B--2---:R-:W-:Y:S04]  /*576f0*/  STL.64 [R1+0x52f0], R24 ;  /* 0x0052f01801007387 */ /* 0x004fe80000100a00 */
[----:B------:R0:W-:Y:S04]  /*57700*/  STL.64 [R1+0x5300], R20 ;  /* 0x0053001401007387 */ /* 0x0001e80000100a00 */
[----:B0-----:R-:W2:Y:S04]  /*57710*/  LDL.64 R20, [R1+0x140] ;  /* 0x0001400001147983 */ /* 0x001ea80000100a00 */
[----:B--2---:R0:W-:Y:S04]  /*57720*/  STL.64 [R1+0x5318], R20 ;  /* 0x0053181401007387 */ /* 0x0041e80000100a00 */
[----:B------:R-:W2:Y:S04]  /*57730*/  LDL.LU R24, [R1+0x40] ;  /* 0x0000400001187983 */ /* 0x000ea80000300800 */
[----:B------:R-:W2:Y:S04]  /*57740*/  LDL.LU R25, [R1+0x44] ;  /* 0x0000440001197983 */ /* 0x000ea80000300800 */
[----:B------:R-:W3:Y:S04]  /*57750*/  LDL.LU R26, [R1+0x48] ;  /* 0x00004800011a7983 */ /* 0x000ee80000300800 */
[----:B------:R-:W3:Y:S04]  /*57760*/  LDL.LU R27, [R1+0x4c] ;  /* 0x00004c00011b7983 */ /* 0x000ee80000300800 */
[----:B0-----:R-:W4:Y:S04]  /*57770*/  LDL.64 R20, [R1+0x150] ;  /* 0x0001500001147983 */ /* 0x001f280000100a00 */
[----:B----4-:R0:W-:Y:S04]  /*57780*/  STL.64 [R1+0x5330], R20 ;  /* 0x0053301401007387 */ /* 0x0101e80000100a00 */
[----:B0-----:R-:W4:Y:S04]  /*57790*/  LDL.64 R20, [R1+0x160] ;  /* 0x0001600001147983 */ /* 0x001f280000100a00 */
[----:B----4-:R0:W-:Y:S04]  /*577a0*/  STL.64 [R1+0x5348], R20 ;  /* 0x0053481401007387 */ /* 0x0101e80000100a00 */
[----:B---3--:R-:W-:Y:S04]  /*577b0*/  STL.64 [R1+0x5310], R26 ;  /* 0x0053101a01007387 */ /* 0x008fe80000100a00 */
[----:B--2---:R1:W-:Y:S01]  /*577c0*/  STL.64 [R1+0x5308], R24 ;  /* 0x0053081801007387 */ /* 0x0043e20000100a00 */
[----:B0-----:R-:W-:-:S02]  /*577d0*/  MOV R20, R28 ;  /* 0x0000001c00147202 */ /* 0x001fc40000000f00 */
[----:B------:R-:W-:Y:S01]  /*577e0*/  MOV R21, R11 ;  /* 0x0000000b00157202 */ /* 0x000fe20000000f00 */
[----:B-1----:R-:W2:Y:S04]  /*577f0*/  LDL.LU R24, [R1+0x50] ;  /* 0x0000500001187983 */ /* 0x002ea80000300800 */
[----:B------:R-:W2:Y:S04]  /*57800*/  LDL.LU R25, [R1+0x54] ;  /* 0x0000540001197983 */ /* 0x000ea80000300800 */
[----:B------:R-:W3:Y:S04]  /*57810*/  LDL.LU R26, [R1+0x58] ;  /* 0x00005800011a7983 */ /* 0x000ee80000300800 */
[----:B------:R-:W3:Y:S04]  /*57820*/  LDL.LU R27, [R1+0x5c] ;  /* 0x00005c00011b7983 */ /* 0x000ee80000300800 */
[----:B------:R0:W-:Y:S04]  /*57830*/  STL.64 [R1+0x5360], R20 ;  /* 0x0053601401007387 */ /* 0x0001e80000100a00 */
[----:B0-----:R-:W4:Y:S04]  /*57840*/  LDL.64 R20, [R1+0x180] ;  /* 0x0001800001147983 */ /* 0x001f280000100a00 */
[----:B----4-:R-:W-:Y:S04]  /*57850*/  STL.64 [R1+0x5378], R20 ;  /* 0x0053781401007387 */ /* 0x010fe80000100a00 */
[----:B---3--:R-:W-:Y:S04]  /*57860*/  STL.64 [R1+0x5328], R26 ;  /* 0x0053281a01007387 */ /* 0x008fe80000100a00 */
[----:B--2---:R0:W-:Y:S04]  /*57870*/  STL.64 [R1+0x5320], R24 ;  /* 0x0053201801007387 */ /* 0x0041e80000100a00 */
[----:B0-----:R-:W2:Y:S04]  /*57880*/  LDL.LU R24, [R1+0x60] ;  /* 0x0000600001187983 */ /* 0x001ea80000300800 */
[----:B------:R-:W2:Y:S04]  /*57890*/  LDL.LU R25, [R1+0x64] ;  /* 0x0000640001197983 */ /* 0x000ea80000300800 */
[----:B------:R-:W3:Y:S04]  /*578a0*/  LDL.LU R26, [R1+0x68] ;  /* 0x00006800011a7983 */ /* 0x000ee80000300800 */
[----:B------:R-:W3:Y:S04]  /*578b0*/  LDL.LU R27, [R1+0x6c] ;  /* 0x00006c00011b7983 */ /* 0x000ee80000300800 */
[----:B------:R-:W4:Y:S04]  /*578c0*/  LDL.64 R20, [R1+0x190] ;  /* 0x0001900001147983 */ /* 0x000f280000100a00 */
[----:B----4-:R-:W-:Y:S04]  /*578d0*/  STL.64 [R1+0x5390], R20 ;  /* 0x0053901401007387 */ /* 0x010fe80000100a00 */
[----:B---3--:R-:W-:Y:S04]  /*578e0*/  STL.64 [R1+0x5340], R26 ;  /* 0x0053401a01007387 */ /* 0x008fe80000100a00 */
[----:B--2---:R0:W-:Y:S04]  /*578f0*/  STL.64 [R1+0x5338], R24 ;  /* 0x0053381801007387 */ /* 0x0041e80000100a00 */
[----:B0-----:R-:W2:Y:S04]  /*57900*/  LDL.LU R24, [R1+0x70] ;  /* 0x0000700001187983 */ /* 0x001ea80000300800 */
[----:B------:R-:W2:Y:S04]  /*57910*/  LDL.LU R25, [R1+0x74] ;  /* 0x0000740001197983 */ /* 0x000ea80000300800 */
[----:B------:R-:W3:Y:S04]  /*57920*/  LDL.LU R26, [R1+0x78] ;  /* 0x00007800011a7983 */ /* 0x000ee80000300800 */
[----:B------:R-:W3:Y:S04]  /*57930*/  LDL.LU R27, [R1+0x7c] ;  /* 0x00007c00011b7983 */ /* 0x000ee80000300800 */
        /* <DEDUP_REMOVED lines=17> */
[----:B------:R-:W3:Y:S01]  /*57a50*/  LDL.LU R27, [R1+0x22c] ;  /* 0x00022c00011b7983 */ /* 0x000ee20000300800 */
[----:B------:R-:W-:Y:S01]  /*57a60*/  IMAD.MOV.U32 R20, RZ, RZ, R10 ;  /* 0x000000ffff147224 */ /* 0x000fe200078e000a */
[----:B------:R-:W-:-:S02]  /*57a70*/  MOV R21, R3 ;  /* 0x0000000300157202 */ /* 0x000fc40000000f00 */
[----:B---3--:R-:W-:Y:S04]  /*57a80*/  STL.64 [R1+0x53a0], R26 ;  /* 0x0053a01a01007387 */ /* 0x008fe80000100a00 */
[----:B--2---:R0:W-:Y:S04]  /*57a90*/  STL.64 [R1+0x5398], R24 ;  /* 0x0053981801007387 */ /* 0x0041e80000100a00 */
[----:B0-----:R-:W2:Y:S04]  /*57aa0*/  LDL.LU R24, [R1+0x230] ;  /* 0x0002300001187983 */ /* 0x001ea80000300800 */
[----:B------:R-:W2:Y:S04]  /*57ab0*/  LDL.LU R25, [R1+0x234] ;  /* 0x0002340001197983 */ /* 0x000ea80000300800 */
[----:B------:R-:W2:Y:S04]  /*57ac0*/  LDL.LU R26, [R1+0x238] ;  /* 0x00023800011a7983 */ /* 0x000ea80000300800 */
[----:B------:R-:W2:Y:S04]  /*57ad0*/  LDL.LU R27, [R1+0x23c] ;  /* 0x00023c00011b7983 */ /* 0x000ea80000300800 */
[----:B------:R-:W3:Y:S04]  /*57ae0*/  LDL.64 R4, [R1+0x130] ;  /* 0x0001300001047983 */ /* 0x000ee80000100a00 */
[----:B------:R-:W4:Y:S04]  /*57af0*/  LDL.LU R16, [R1+0x30] ;  /* 0x0000300001107983 */ /* 0x000f280000300800 */
[----:B------:R-:W4:Y:S04]  /*57b00*/  LDL.LU R17, [R1+0x34] ;  /* 0x0000340001117983 */ /* 0x000f280000300800 */
[----:B------:R-:W4:Y:S04]  /*57b10*/  LDL.LU R18, [R1+0x38] ;  /* 0x0000380001127983 */ /* 0x000f280000300800 */
[----:B------:R-:W4:Y:S04]  /*57b20*/  LDL.LU R19, [R1+0x3c] ;  /* 0x00003c0001137983 */ /* 0x000f280000300800 */
[----:B------:R-:W3:Y:S04]  /*57b30*/  LDL.LU R8, [R1+0x10] ;  /* 0x0000100001087983 */ /* 0x000ee80000300800 */
[----:B------:R-:W3:Y:S04]  /*57b40*/  LDL.LU R9, [R1+0x14] ;  /* 0x0000140001097983 */ /* 0x000ee80000300800 */
[----:B------:R-:W3:Y:S04]  /*57b50*/  LDL.LU R10, [R1+0x18] ;  /* 0x00001800010a7983 */ /* 0x000ee80000300800 */
[----:B------:R-:W3:Y:S04]  /*57b60*/  LDL.LU R11, [R1+0x1c] ;  /* 0x00001c00010b7983 */ /* 0x000ee80000300800 */
[----:B------:R-:W-:Y:S04]  /*57b70*/  STL [R1+0x5260], R0 ;  /* 0x0052600001007387 */ /* 0x000fe80000100800 */
[----:B------:R-:W-:Y:S01]  /*57b80*/  STL [R1+0x525c], R2 ;  /* 0x00525c0201007387 */ /* 0x000fe20000100800 */
[C---:B--2---:R-:W-:Y:S03]  /*57b90*/  HMMA.16816.F32 R20, R12.reuse, R20, R24 ;  /* 0x000000140c14723c */ /* 0x044fe60000001818 */
[----:B------:R-:W2:Y:S04]  /*57ba0*/  LDL.LU.64 R26, [R1+0x53a0] ;  /* 0x0053a000011a7983 */ /* 0x000ea80000300a00 */
[----:B------:R-:W2:Y:S11]  /*57bb0*/  LDL.LU.64 R24, [R1+0x5398] ;  /* 0x0053980001187983 */ /* 0x000eb60000300a00 */
[----:B------:R-:W-:Y:S05]  /*57bc0*/  @!UPT UIADD3 URZ, URZ, URZ, URZ ;  /* 0x0000003f3f3ff290 */ /* 0x000fea000fffe03f */
[----:B------:R0:W-:Y:S04]  /*57bd0*/  STL.64 [R1+0x430], R20 ;  /* 0x0004301401007387 */ /* 0x0001e80000100a00 */
[----:B------:R-:W-:Y:S04]  /*57be0*/  STL.64 [R1+0x438], R22 ;  /* 0x0004381601007387 */ /* 0x000fe80000100a00 */
[----:B0-----:R-:W2:Y:S02]  /*57bf0*/  LDL.LU.64 R20, [R1+0x5390] ;  /* 0x0053900001147983 */ /* 0x001ea40000300a00 */
        /* <DEDUP_REMOVED lines=8> */
[----:B------:R-:W2:Y:S04]  /*57c80*/  LDL.LU.64 R20, [R1+0x5378] ;  /* 0x0053780001147983 */ /* 0x000ea80000300a00 */
[----:B------:R-:W-:Y:S04]  /*57c90*/  STL [R1+0x5268], R3 ;  /* 0x0052680301007387 */ /* 0x000fe80000100800 */
[----:B------:R-:W-:Y:S01]  /*57ca0*/  STL [R1+0x5264], R29 ;  /* 0x0052641d01007387 */ /* 0x000fe20000100800 */
[C---:B--2---:R-:W-:Y:S01]  /*57cb0*/  HMMA.16816.F32 R24, R12.reuse, R20, R24 ;  /* 0x000000140c18723c */ /* 0x044fe20000001818 */
[----:B------:R-:W-:Y:S01]  /*57cc0*/  IMAD.MOV.U32 R0, RZ, RZ, R20 ;  /* 0x000000ffff007224 */ /* 0x000fe200078e0014 */
[----:B------:R-:W-:Y:S11]  /*57cd0*/  MOV R2, R21 ;  /* 0x0000001500027202 */ /* 0x000ff60000000f00 */
[----:B------:R-:W-:Y:S10]  /*57ce0*/  @!UPT UIADD3 URZ, URZ, URZ, URZ ;  /* 0x0000003f3f3ff290 */ /* 0x000ff4000fffe03f */
[----:B------:R-:W-:Y:S04]  /*57cf0*/  STL.64 [R1+0x410], R24 ;  /* 0x0004101801007387 */ /* 0x000fe80000100a00 */
[----:B------:R0:W-:Y:S04]  /*57d00*/  STL.64 [R1+0x418], R26 ;  /* 0x0004181a01007387 */ /* 0x0001e80000100a00 */
[----:B0-----:R-:W2:Y:S04]  /*57d10*/  LDL.LU.64 R26, [R1+0x5370] ;  /* 0x00537000011a7983 */ /* 0x001ea80000300a00 */
[----:B------:R-:W2:Y:S04]  /*57d20*/  LDL.LU.64 R24, [R1+0x5368] ;  /* 0x0053680001187983 */ /* 0x000ea80000300a00 */
[----:B------:R-:W2:Y:S04]  /*57d30*/  LDL.LU.64 R20, [R1+0x5360] ;  /* 0x0053600001147983 */ /* 0x000ea80000300a00 */
        /* <DEDUP_REMOVED lines=18> */
[----:B------:R-:W-:Y:S01]  /*57e60*/  STL [R1+0x5274], R3 ;  /* 0x0052740301007387 */ /* 0x000fe20000100800 */
[C---:B--2---:R-:W-:Y:S01]  /*57e70*/  HMMA.16816.F32 R24, R12.reuse, R20, R24 ;  /* 0x000000140c18723c */ /* 0x044fe20000001818 */
[----:B------:R-:W-:Y:S11]  /*57e80*/  IMAD.MOV.U32 R2, RZ, RZ, R20 ;  /* 0x000000ffff027224 */ /* 0x000ff600078e0014 */
[----:B------:R-:W-:Y:S11]  /*57e90*/  @!UPT UIADD3 URZ, URZ, URZ, URZ ;  /* 0x0000003f3f3ff290 */ /* 0x000ff6000fffe03f */
[----:B------:R-:W-:Y:S04]  /*57ea0*/  STL.64 [R1+0x3e0], R24 ;  /* 0x0003e01801007387 */ /* 0x000fe80000100a00 */
[----:B------:R0:W-:Y:S04]  /*57eb0*/  STL.64 [R1+0x3e8], R26 ;  /* 0x0003e81a01007387 */ /* 0x0001e80000100a00 */
[----:B0-----:R-:W2:Y:S04]  /*57ec0*/  LDL.LU.64 R26, [R1+0x5328] ;  /* 0x00532800011a7983 */ /* 0x001ea80000300a00 */
[----:B------:R-:W2:Y:S04]  /*57ed0*/  LDL.LU.64 R24, [R1+0x5320] ;  /* 0x0053200001187983 */ /* 0x000ea80000300a00 */
        /* <DEDUP_REMOVED lines=9> */
[----:B------:R-:W-:Y:S02]  /*57f70*/  MOV R0, R21 ;  /* 0x0000001500007202 */ /* 0x000fe40000000f00 */
[----:B------:R-:W4:Y:S01]  /*57f80*/  LDL.LU.64 R20, [R1+0x5300] ;  /* 0x0053000001147983 */ /* 0x000f220000300a00 */
[----:B---3--:R-:W-:Y:S01]  /*57f90*/  MOV R28, R5 ;  /* 0x00000005001c7202 */ /* 0x008fe20000000f00 */
[----:B--2---:R-:W-:Y:S02]  /*57fa0*/  HMMA.16816.F32 R12, R12, R4, R24 ;  /* 0x000000040c0c723c */ /* 0x004fe40000001818 */
[----:B------:R-:W2:Y:S04]  /*57fb0*/  LDL.LU.64 R26, [R1+0x52f8] ;  /* 0x0052f800011a7983 */ /* 0x000ea80000300a00 */
[----:B------:R-:W2:Y:S04]  /*57fc0*/  LDL.LU.64 R24, [R1+0x52f0] ;  /* 0x0052f00001187983 */ /* 0x000ea80000300a00 */
[----:B------:R-:W4:Y:S11]  /*57fd0*/  LDL.LU.64 R6, [R1+0x52e8] ;  /* 0x0052e80001067983 */ /* 0x000f360000300a00 */
[----:B------:R-:W-:Y:S02]  /*57fe0*/  @!UPT UIADD3 URZ, URZ, URZ, URZ ;  /* 0x0000003f3f3ff290 */ /* 0x000fe4000fffe03f */
[----:B------:R0:W-:Y:S04]  /*57ff0*/  STL.64 [R1+0x3c0], R12 ;  /* 0x0003c00c01007387 */ /* 0x0001e80000100a00 */
[----:B------:R-:W-:Y:S04]  /*58000*/  STL.64 [R1+0x3c8], R14 ;  /* 0x0003c80e01007387 */ /* 0x000fe80000100a00 */
[----:B------:R-:W4:Y:S04]  /*58010*/  LDL.LU.64 R4, [R1+0x52e0] ;  /* 0x0052e00001047983 */ /* 0x000f280000300a00 */
[----:B0-----:R-:W2:Y:S01]  /*58020*/  LDL.64 R12, [R1+0xd0] ;  /* 0x0000d000010c7983 */ /* 0x001ea20000100a00 */
[C---:B----4-:R-:W-:Y:S03]  /*58030*/  HMMA.16816.F32 R20, R4.reuse, R20, R16 ;  /* 0x000000140414723c */ /* 0x050fe60000001810 */
[----:B------:R-:W3:Y:S04]  /*58040*/  LDL.LU.64 R18, [R1+0x52d8] ;  /* 0x0052d80001127983 */ /* 0x000ee80000300a00 */
[----:B------:R-:W3:Y:S01]  /*58050*/  LDL.LU.64 R16, [R1+0x52d0] ;  /* 0x0052d00001107983 */ /* 0x000ee20000300a00 */
[----:B--2---:R-:W-:Y:S11]  /*58060*/  HMMA.16816.F32 R24, R4, R12, R24 ;  /* 0x0000000c0418723c */ /* 0x004ff60000001818 */
[----:B------:R-:W-:Y:S04]  /*58070*/  @!UPT UIADD3 URZ, URZ, URZ, URZ ;  /* 0x0000003f3f3ff290 */ /* 0x000fe8000fffe03f */
[----:B------:R-:W-:Y:S04]  /*58080*/  STL.64 [R1+0x3b0], R20 ;  /* 0x0003b01401007387 */ /* 0x000fe80000100a00 */
[----:B------:R0:W-:Y:S04]  /*58090*/  STL.64 [R1+0x3b8], R22 ;  /* 0x0003b81601007387 */ /* 0x0001e80000100a00 */
[----:B0-----:R-:W2:Y:S04]  /*580a0*/  LDL.LU.64 R22, [R1+0x52c8] ;  /* 0x0052c80001167983 */ /* 0x001ea80000300a00 */
[----:B------:R-:W4:Y:S04]  /*580b0*/  LDL.LU.64 R20, [R1+0x52c0] ;  /* 0x0052c00001147983 */ /* 0x000f280000300a00 */
[----:B------:R-:W-:Y:S04]  /*580c0*/  STL.64 [R1+0x3a0], R24 ;  /* 0x0003a01801007387 */ /* 0x000fe80000100a00 */
[----:B------:R0:W-:Y:S04]  /*580d0*/  STL.64 [R1+0x3a8], R26 ;  /* 0x0003a81a01007387 */ /* 0x0001e80000100a00 */
[----:B0-----:R-:W2:Y:S04]  /*580e0*/  LDL.LU.64 R26, [R1+0x52b8] ;  /* 0x0052b800011a7983 */ /* 0x001ea80000300a00 */
[----:B------:R-:W3:Y:S01]  /*580f0*/  LDL.LU.64 R24, [R1+0x52b0] ;  /* 0x0052b00001187983 */ /* 0x000ee20000300a00 */
[----:B------:R-:W-:-:S05]  /*58100*/  IMAD.MOV.U32 R15, RZ, RZ, R13 ;  /* 0x000000ffff0f7224 */ /* 0x000fca00078e000d */
[----:B------:R-:W-:Y:S01]  /*58110*/  STL [R1+0x51a0], R15 ;  /* 0x0051a00f01007387 */ /* 0x000fe20000100800 */
[----:B--2---:R-:W-:Y:S02]  /*58120*/  MOV R12, R27 ;  /* 0x0000001b000c7202 */ /* 0x004fe40000000f00 */
[----:B------:R-:W-:Y:S02]  /*58130*/  MOV R13, R26 ;  /* 0x0000001a000d7202 */ /* 0x000fe40000000f00 */
[C---:B---3--:R-:W-:Y:S01]  /*58140*/  HMMA.16816.F32 R24, R4.reuse, R24, R8 ;  /* 0x000000180418723c */ /* 0x048fe20000001808 */
[----:B------:R-:W2:Y:S11]  /*58150*/  LDL.LU.64 R8, [R1+0x52a8] ;  /* 0x0052a80001087983 */ /* 0x000eb60000300a00 */
[----:B------:R-:W-:Y:S11]  /*58160*/  @!UPT UIADD3 URZ, URZ, URZ, URZ ;  /* 0x0000003f3f3ff290 */ /* 0x000ff6000fffe03f */
[----:B------:R-:W-:Y:S04]  /*58170*/  STL.64 [R1+0x390], R24 ;  /* 0x0003901801007387 */ /* 0x000fe80000100a00 */
[----:B------:R0:W-:Y:S04]  /*58180*/  STL.64 [R1+0x398], R26 ;  /* 0x0003981a01007387 */ /* 0x0001e80000100a00 */
[----:B0-----:R-:W3:Y:S04]  /*58190*/  LDL.LU.64 R26, [R1+0x52a0] ;  /* 0x0052a000011a7983 */ /* 0x001ee80000300a00 */
[----:B------:R-:W3:Y:S01]  /*581a0*/  LDL.LU.64 R24, [R1+0x5298] ;  /* 0x0052980001187983 */ /* 0x000ee20000300a00 */
[C---:B--2---:R-:W-:Y:S03]  /*581b0*/  HMMA.16816.F32 R8, R4.reuse, R8, R16 ;  /* 0x000000080408723c */ /* 0x044fe60000001810 */
[----:B------:R-:W4:Y:S04]  /*581c0*/  LDL.LU.64 R18, [R1+0x5290] ;  /* 0x0052900001127983 */ /* 0x000f280000300a00 */
[----:B------:R-:W4:Y:S11]  /*581d0*/  LDL.LU.64 R16, [R1+0x5288] ;  /* 0x0052880001107983 */ /* 0x000f360000300a00 */
[----:B------:R-:W-:Y:S05]  /*581e0*/  @!UPT UIADD3 URZ, URZ, URZ, URZ ;  /* 0x0000003f3f3ff290 */ /* 0x000fea000fffe03f */
[----:B------:R-:W-:Y:S04]  /*581f0*/  STL.64 [R1+0x380], R8 ;  /* 0x0003800801007387 */ /* 0x000fe80000100a00 */
[----:B------:R0:W-:Y:S04]  /*58200*/  STL.64 [R1+0x388], R10 ;  /* 0x0003880a01007387 */ /* 0x0001e80000100a00 */
[----:B0-----:R-:W2:Y:S01]  /*58210*/  LDL.LU.64 R10, [R1+0x5280] ;  /* 0x00528000010a7983 */ /* 0x001ea20000300a00 */
[C---:B---3--:R-:W-:Y:S03]  /*58220*/  HMMA.16816.F32 R12, R4.reuse, R12, R24 ;  /* 0x0000000c040c723c */ /* 0x048fe60000001818 */
[----:B------:R-:W2:Y:S04]  /*58230*/  LDL.LU.64 R8, [R1+0x5278] ;  /* 0x0052780001087983 */ /* 0x000ea80000300a00 */
[----:B------:R-:W2:Y:S11]  /*58240*/  LDL.64 R24, [R1+0x120] ;  /* 0x0001200001187983 */ /* 0x000eb60000100a00 */
[----:B------:R-:W-:Y:S05]  /*58250*/  @!UPT UIADD3 URZ, URZ, URZ, URZ ;  /* 0x0000003f3f3ff290 */ /* 0x000fea000fffe03f */
[----:B------:R0:W-:Y:S04]  /*58260*/  STL.64 [R1+0x370], R12 ;  /* 0x0003700c01007387 */ /* 0x0001e80000100a00 */
[----:B------:R1:W-:Y:S04]  /*58270*/  STL.64 [R1+0x378], R14 ;  /* 0x0003780e01007387 */ /* 0x0003e80000100a00 */
[----:B0-----:R-:W3:Y:S01]  /*58280*/  LDL.LU R12, [R1+0xf0] ;  /* 0x0000f000010c7983 */ /* 0x001ee20000300800 */
[C---:B----4-:R-:W-:Y:S11]  /*58290*/  HMMA.16816.F32 R16, R4.reuse, R20, R16 ;  /* 0x000000140410723c */ /* 0x050ff60000001810 */
[----:B------:R-:W-:Y:S11]  /*582a0*/  @!UPT UIADD3 URZ, URZ, URZ, URZ ;  /* 0x0000003f3f3ff290 */ /* 0x000ff6000fffe03f */
[----:B------:R-:W-:Y:S01]  /*582b0*/  @!UPT UIADD3 URZ, URZ, URZ, URZ ;  /* 0x0000003f3f3ff290 */ /* 0x000fe2000fffe03f */
[----:B------:R0:W-:Y:S04]  /*582c0*/  STL.64 [R1+0x360], R16 ;  /* 0x0003601001007387 */ /* 0x0001e80000100a00 */
[----:B------:R-:W-:Y:S04]  /*582d0*/  STL.64 [R1+0x368], R18 ;  /* 0x0003681201007387 */ /* 0x000fe80000100a00 */
[----:B------:R-:W3:Y:S04]  /*582e0*/  LDL.LU R13, [R1+0xf4] ;  /* 0x0000f400010d7983 */ /* 0x000ee80000300800 */
[----:B-1----:R-:W4:Y:S04]  /*582f0*/  LDL.LU R14, [R1+0xf8] ;  /* 0x0000f800010e7983 */ /* 0x002f280000300800 */
[----:B------:R-:W4:Y:S01]  /*58300*/  LDL.LU R15, [R1+0xfc] ;  /* 0x0000fc00010f7983 */ /* 0x000f220000300800 */
[----:B--2---:R-:W-:Y:S01]  /*58310*/  HMMA.16816.F32 R8, R4, R24, R8 ;  /* 0x000000180408723c */ /* 0x004fe20000001808 */
[----:B0-----:R-:W-:-:S02]  /*58320*/  MOV R17, R25 ;  /* 0x0000001900117202 */ /* 0x001fc40000000f00 */
[----:B----4-:R-:W-:Y:S04]  /*58330*/  STL.64 [R1+0x51b0], R14 ;  /* 0x0051b00e01007387 */ /* 0x010fe80000100a00 */
[----:B---3--:R0:W-:Y:S02]  /*58340*/  STL.64 [R1+0x51a8], R12 ;  /* 0x0051a80c01007387 */ /* 0x0081e40000100a00 */
[----:B0-----:R-:W-:Y:S01]  /*58350*/  MOV R12, R3 ;  /* 0x00000003000c7202 */ /* 0x001fe20000000f00 */
[----:B------:R-:W-:Y:S01]  /*58360*/  IMAD.MOV.U32 R13, RZ, RZ, R0 ;  /* 0x000000ffff0d7224 */ /* 0x000fe200078e0000 */
[----:B------:R-:W2:Y:S04]  /*58370*/  LDL.LU R3, [R1+0x5274] ;  /* 0x0052740001037983 */ /* 0x000ea80000300800 */
[----:B------:R-:W3:Y:S04]  /*58380*/  LDL.LU R0, [R1+0x5270] ;  /* 0x0052700001007983 */ /* 0x000ee80000300800 */
[----:B------:R0:W-:Y:S04]  /*58390*/  STL.64 [R1+0x51c8], R12 ;  /* 0x0051c80c01007387 */ /* 0x0001e80000100a00 */
[----:B------:R-:W-:Y:S04]  /*583a0*/  STL.64 [R1+0x5168], R22 ;  /* 0x0051681601007387 */ /* 0x000fe80000100a00 */
[----:B------:R1:W-:Y:S04]  /*583b0*/  STL.64 [R1+0x5160], R20 ;  /* 0x0051601401007387 */ /* 0x0003e80000100a00 */
[----:B------:R-:W-:Y:S01]  /*583c0*/  STL [R1+0x5238], R17 ;  /* 0x0052381101007387 */ /* 0x000fe20000100800 */
[----:B0-----:R-:W-:-:S03]  /*583d0*/  MOV R12, R2 ;  /* 0x00000002000c7202 */ /* 0x001fc60000000f00 */
[----:B------:R-:W-:Y:S04]  /*583e0*/  STL.64 [R1+0x350], R8 ;  /* 0x0003500801007387 */ /* 0x000fe80000100a00 */
[----:B------:R-:W-:Y:S04]  /*583f0*/  STL.64 [R1+0x358], R10 ;  /* 0x0003580a01007387 */ /* 0x000fe80000100a00 */
[----:B------:R-:W4:Y:S04]  /*58400*/  LDL.LU R2, [R1+0x526c] ;  /* 0x00526c0001027983 */ /* 0x000f280000300800 */
[----:B-1----:R-:W2:Y:S04]  /*58410*/  LDL.64 R20, [R1+0x170] ;  /* 0x0001700001147983 */ /* 0x002ea80000100a00 */
[----:B------:R-:W3:Y:S04]  /*58420*/  LDL R13, [R1+0x154] ;  /* 0x00015400010d7983 */ /* 0x000ee80000100800 */
[----:B--2---:R-:W-:Y:S04]  /*58430*/  STL.64 [R1+0x5208], R20 ;  /* 0x0052081401007387 */ /* 0x004fe80000100a00 */
[----:B---3--:R0:W-:Y:S02]  /*58440*/  STL.64 [R1+0x51e0], R12 ;  /* 0x0051e00c01007387 */ /* 0x0081e40000100a00 */
[----:B0-----:R-:W-:Y:S01]  /*58450*/  MOV R12, R3 ;  /* 0x00000003000c7202 */ /* 0x001fe20000000f00 */
[----:B------:R-:W-:Y:S01]  /*58460*/  IMAD.MOV.U32 R13, RZ, RZ, R29 ;  /* 0x000000ffff0d7224 */ /* 0x000fe200078e001d */
[----:B------:R-:W2:Y:S04]  /*58470*/  LDL.LU R3, [R1+0x5268] ;  /* 0x0052680001037983 */ /* 0x000ea80000300800 */
[----:B------:R-:W3:Y:S01]  /*58480*/  LDL.LU R29, [R1+0x5264] ;  /* 0x00526400011d7983 */ /* 0x000ee20000300800 */
[----:B------:R-:W-:-:S02]  /*58490*/  MOV R20, R0 ;  /* 0x0000000000147202 */ /* 0x000fc40000000f00 */
[----:B----4-:R-:W-:Y:S01]  /*584a0*/  MOV R21, R2 ;  /* 0x0000000200157202 */ /* 0x010fe20000000f00 */
[----:B------:R-:W4:Y:S04]  /*584b0*/  LDL.LU R0, [R1+0x5260] ;  /* 0x0052600001007983 */ /* 0x000f280000300800 */
[----:B------:R-:W4:Y:S04]  /*584c0*/  LDL.LU R2, [R1+0x525c] ;  /* 0x00525c0001027983 */ /* 0x000f280000300800 */
[----:B------:R-:W-:Y:S04]  /*584d0*/  STL.64 [R1+0x5220], R20 ;  /* 0x0052201401007387 */ /* 0x000fe80000100a00 */
[----:B------:R0:W-:Y:S04]  /*584e0*/  STL.64 [R1+0x5200], R12 ;  /* 0x0052000c01007387 */ /* 0x0001e80000100a00 */
[----:B0-----:R-:W4:Y:S04]  /*584f0*/  LDL.LU R12, [R1+0x1d0] ;  /* 0x0001d000010c7983 */ /* 0x001f280000300800 */
[----:B------:R-:W4:Y:S04]  /*58500*/  LDL.LU R13, [R1+0x1d4] ;  /* 0x0001d400010d7983 */ /* 0x000f280000300800 */
[----:B------:R-:W4:Y:S04]  /*58510*/  LDL.LU R14, [R1+0x1d8] ;  /* 0x0001d800010e7983 */ /* 0x000f280000300800 */
[----:B------:R-:W4:Y:S01]  /*58520*/  LDL.LU R15, [R1+0x1dc] ;  /* 0x0001dc00010f7983 */ /* 0x000f220000300800 */
[----:B--2---:R-:W-:Y:S01]  /*58530*/  IMAD.MOV.U32 R21, RZ, RZ, R3 ;  /* 0x000000ffff157224 */ /* 0x004fe200078e0003 */
[----:B---3--:R-:W-:-:S02]  /*58540*/  MOV R20, R29 ;  /* 0x0000001d00147202 */ /* 0x008fc40000000f00 */
[----:B------:R-:W2:Y:S04]  /*58550*/  LDL.LU R29, [R1+0x5258] ;  /* 0x00525800011d7983 */ /* 0x000ea80000300800 */
[----:B------:R4:W-:Y:S04]  /*58560*/  STL.64 [R1+0x5240], R20 ;  /* 0x0052401401007387 */ /* 0x0009e80000100a00 */
[----:B------:R-:W3:Y:S04]  /*58570*/  LDL.LU R24, [R1+0x200] ;  /* 0x0002000001187983 */ /* 0x000ee80000300800 */
[----:B------:R-:W3:Y:S04]  /*58580*/  LDL.LU R25, [R1+0x204] ;  /* 0x0002040001197983 */ /* 0x000ee80000300800 */
[----:B------:R-:W3:Y:S04]  /*58590*/  LDL.LU R26, [R1+0x208] ;  /* 0x00020800011a7983 */ /* 0x000ee80000300800 */
[----:B------:R-:W3:Y:S01]  /*585a0*/  LDL.LU R27, [R1+0x20c] ;  /* 0x00020c00011b7983 */ /* 0x000ee20000300800 */
[----:B----4-:R-:W-:-:S03]  /*585b0*/  MOV R21, R0 ;  /* 0x0000000000157202 */ /* 0x010fc60000000f00 */
[----:B--2---:R-:W0:Y:S04]  /*585c0*/  LDSM.16.M88.4 R8, [R29+0x32000] ;  /* 0x032000001d08783b */ /* 0x004e280000000200 */
[----:B---3--:R-:W-:Y:S04]  /*585d0*/  STL.64 [R1+0x5250], R26 ;  /* 0x0052501a01007387 */ /* 0x008fe80000100a00 */
[----:B------:R1:W-:Y:S04]  /*585e0*/  STL.64 [R1+0x5248], R24 ;  /* 0x0052481801007387 */ /* 0x0003e80000100a00 */
[----:B-1----:R-:W2:Y:S04]  /*585f0*/  LDL.LU R24, [R1+0x210] ;  /* 0x0002100001187983 */ /* 0x002ea80000300800 */
[----:B------:R-:W2:Y:S04]  /*58600*/  LDL.LU R25, [R1+0x214] ;  /* 0x0002140001197983 */ /* 0x000ea80000300800 */
[----:B------:R-:W2:Y:S04]  /*58610*/  LDL.LU R26, [R1+0x218] ;  /* 0x00021800011a7983 */ /* 0x000ea80000300800 */
[----:B------:R-:W2:Y:S04]  /*58620*/  LDL.LU R27, [R1+0x21c] ;  /* 0x00021c00011b7983 */ /* 0x000ea80000300800 */
[----:B------:R-:W3:Y:S04]  /*58630*/  LDL.LU R0, [R1+0xec4] ;  /* 0x000ec40001007983 */ /* 0x000ee80000300800 */
[----:B------:R-:W3:Y:S04]  /*58640*/  LDL R3, [R1+0x868] ;  /* 0x0008680001037983 */ /* 0x000ee80000100800 */
[----:B------:R-:W4:Y:S04]  /*58650*/  LDL.64 R16, [R1+0x1a0] ;  /* 0x0001a00001107983 */ /* 0x000f280000100a00 */
[----:B------:R-:W-:Y:S04]  /*58660*/  STL.64 [R1+0x5218], R14 ;  /* 0x0052180e01007387 */ /* 0x000fe80000100a00 */
[----:B------:R1:W-:Y:S04]  /*58670*/  STL.64 [R1+0x5210], R12 ;  /* 0x0052100c01007387 */ /* 0x0003e80000100a00 */
[----:B-1----:R-:W2:Y:S04]  /*58680*/  LDL.LU R12, [R1+0x1e0] ;  /* 0x0001e000010c7983 */ /* 0x002ea80000300800 */
[----:B------:R-:W2:Y:S04]  /*58690*/  LDL.LU R13, [R1+0x1e4] ;  /* 0x0001e400010d7983 */ /* 0x000ea80000300800 */
[----:B------:R-:W2:Y:S04]  /*586a0*/  LDL.LU R14, [R1+0x1e8] ;  /* 0x0001e800010e7983 */ /* 0x000ea80000300800 */
[----:B------:R-:W2:Y:S04]  /*586b0*/  LDL.LU R15, [R1+0x1ec] ;  /* 0x0001ec00010f7983 */ /* 0x000ea80000300800 */
[----:B--2---:R-:W-:Y:S04]  /*586c0*/  STL.64 [R1+0x5230], R14 ;  /* 0x0052300e01007387 */ /* 0x004fe80000100a00 */
[----:B------:R1:W-:Y:S04]  /*586d0*/  STL.64 [R1+0x5228], R12 ;  /* 0x0052280c01007387 */ /* 0x0003e80000100a00 */
[----:B-1----:R-:W2:Y:S04]  /*586e0*/  LDL.LU R12, [R1+0x1f0] ;  /* 0x0001f000010c7983 */ /* 0x002ea80000300800 */
[----:B------:R-:W2:Y:S04]  /*586f0*/  LDL.LU R13, [R1+0x1f4] ;  /* 0x0001f400010d7983 */ /* 0x000ea80000300800 */
[----:B------:R-:W2:Y:S04]  /*58700*/  LDL.LU R14, [R1+0x1f8] ;  /* 0x0001f800010e7983 */ /* 0x000ea80000300800 */
[----:B------:R-:W2:Y:S04]  /*58710*/  LDL.LU R15, [R1+0x1fc] ;  /* 0x0001fc00010f7983 */ /* 0x000ea80000300800 */
[----:B0-----:R-:W-:Y:S04]  /*58720*/  STL.64 [R1+0x51c0], R10 ;  /* 0x0051c00a01007387 */ /* 0x001fe80000100a00 */
[----:B------:R0:W-:Y:S04]  /*58730*/  STL.64 [R1+0x51b8], R8 ;  /* 0x0051b80801007387 */ /* 0x0001e80000100a00 */
[----:B0-----:R-:W2:Y:S04]  /*58740*/  LDL.LU R8, [R1+0x100] ;  /* 0x0001000001087983 */ /* 0x001ea80000300800 */
[----:B------:R-:W2:Y:S04]  /*58750*/  LDL.LU R9, [R1+0x104] ;  /* 0x0001040001097983 */ /* 0x000ea80000300800 */
[----:B------:R-:W2:Y:S04]  /*58760*/  LDL.LU R10, [R1+0x108] ;  /* 0x00010800010a7983 */ /* 0x000ea80000300800 */
[----:B------:R-:W2:Y:S01]  /*58770*/  LDL.LU R11, [R1+0x10c] ;  /* 0x00010c00010b7983 */ /* 0x000ea20000300800 */
[----:B------:R-:W-:-:S03]  /*58780*/  MOV R20, R2 ;  /* 0x0000000200147202 */ /* 0x000fc60000000f00 */
[----:B--2---:R-:W-:Y:S04]  /*58790*/  STL.64 [R1+0x51d8], R10 ;  /* 0x0051d80a01007387 */ /* 0x004fe80000100a00 */
[----:B------:R0:W-:Y:S04]  /*587a0*/  STL.64 [R1+0x51d0], R8 ;  /* 0x0051d00801007387 */ /* 0x0001e80000100a00 */
[----:B0-----:R-:W2:Y:S04]  /*587b0*/  LDL.LU R8, [R1+0x110] ;  /* 0x0001100001087983 */ /* 0x001ea80000300800 */
[----:B------:R-:W2:Y:S04]  /*587c0*/  LDL.LU R9, [R1+0x114] ;  /* 0x0001140001097983 */ /* 0x000ea80000300800 */
[----:B------:R-:W2:Y:S04]  /*587d0*/  LDL.LU R10, [R1+0x118] ;  /* 0x00011800010a7983 */ /* 0x000ea80000300800 */
[----:B------:R-:W2:Y:S01]  /*587e0*/  LDL.LU R11, [R1+0x11c] ;  /* 0x00011c00010b7983 */ /* 0x000ea20000300800 */
[C---:B------:R-:W-:Y:S03]  /*587f0*/  HMMA.16816.F32 R20, R4.reuse, R20, R24 ;  /* 0x000000140414723c */ /* 0x040fe60000001818 */
[----:B--2---:R-:W-:Y:S04]  /*58800*/  STL.64 [R1+0x51f0], R10 ;  /* 0x0051f00a01007387 */ /* 0x004fe80000100a00 */
[----:B------:R0:W-:Y:S04]  /*58810*/  STL.64 [R1+0x51e8], R8 ;  /* 0x0051e80801007387 */ /* 0x0001e80000100a00 */
[----:B0-----:R-:W2:Y:S04]  /*58820*/  LDL.LU R8, [R1+0x1b0] ;  /* 0x0001b00001087983 */ /* 0x001ea80000300800 */
[----:B------:R-:W2:Y:S04]  /*58830*/  LDL.LU R9, [R1+0x1b4] ;  /* 0x0001b40001097983 */ /* 0x000ea80000300800 */
[----:B------:R-:W2:Y:S04]  /*58840*/  LDL.LU R10, [R1+0x1b8] ;  /* 0x0001b800010a7983 */ /* 0x000ea80000300800 */
[----:B------:R-:W2:Y:S04]  /*58850*/  LDL.LU R11, [R1+0x1bc] ;  /* 0x0001bc00010b7983 */ /* 0x000ea80000300800 */
[----:B------:R-:W-:Y:S04]  /*58860*/  STL [R1+0x5150], R29 ;  /* 0x0051501d01007387 */ /* 0x000fe80000100800 */
[----:B------:R-:W2:Y:S04]  /*58870*/  LDL.LU.64 R26, [R1+0x5250] ;  /* 0x00525000011a7983 */ /* 0x000ea80000300a00 */
[----:B------:R-:W2:Y:S04]  /*58880*/  LDL.LU.64 R24, [R1+0x5248] ;  /* 0x0052480001187983 */ /* 0x000ea80000300a00 */
[----:B------:R0:W-:Y:S04]  /*58890*/  STL.64 [R1+0x340], R20 ;  /* 0x0003401401007387 */ /* 0x0001e80000100a00 */
[----:B------:R1:W-:Y:S04]  /*588a0*/  STL.64 [R1+0x348], R22 ;  /* 0x0003481601007387 */ /* 0x0003e80000100a00 */
[----:B0-----:R-:W1:Y:S01]  /*588b0*/  LDL.LU.64 R20, [R1+0x5240] ;  /* 0x0052400001147983 */ /* 0x001e620000300a00 */
[----:B----4-:R-:W-:Y:S01]  /*588c0*/  IMAD.MOV.U32 R19, RZ, RZ, R17 ;  /* 0x000000ffff137224 */ /* 0x010fe200078e0011 */
[C---:B--2---:R-:W-:Y:S08]  /*588d0*/  HMMA.16816.F32 R24, R4.reuse, R16, R24 ;  /* 0x000000100418723c */ /* 0x044ff00000001818 */
[C---:B-1----:R-:W-:Y:S11]  /*588e0*/  HMMA.16816.F32 R20, R4.reuse, R20, R12 ;  /* 0x000000140414723c */ /* 0x042ff6000000180c */
[----:B------:R-:W-:Y:S04]  /*588f0*/  @!UPT UIADD3 URZ, URZ, URZ, URZ ;  /* 0x0000003f3f3ff290 */ /* 0x000fe8000fffe03f */
[----:B------:R-:W-:Y:S04]  /*58900*/  STL.64 [R1+0x330], R24 ;  /* 0x0003301801007387 */ /* 0x000fe80000100a00 */
[----:B------:R-:W-:Y:S04]  /*58910*/  STL.64 [R1+0x338], R26 ;  /* 0x0003381a01007387 */ /* 0x000fe80000100a00 */
[----:B------:R-:W2:Y:S04]  /*58920*/  LDL.LU R17, [R1+0x5238] ;  /* 0x0052380001117983 */ /* 0x000ea80000300800 */
[----:B------:R-:W4:Y:S04]  /*58930*/  LDL.LU.64 R14, [R1+0x5230] ;  /* 0x00523000010e7983 */ /* 0x000f280000300a00 */
[----:B------:R-:W4:Y:S04]  /*58940*/  LDL.LU.64 R12, [R1+0x5228] ;  /* 0x00522800010c7983 */ /* 0x000f280000300a00 */
[----:B------:R0:W-:Y:S04]  /*58950*/  STL.64 [R1+0x320], R20 ;  /* 0x0003201401007387 */ /* 0x0001e80000100a00 */
[----:B------:R4:W-:Y:S04]  /*58960*/  STL.64 [R1+0x328], R22 ;  /* 0x0003281601007387 */ /* 0x0009e80000100a00 */
[----:B0-----:R-:W4:Y:S02]  /*58970*/  LDL.LU.64 R20, [R1+0x5220] ;  /* 0x0052200001147983 */ /* 0x001f240000300a00 */
[C---:B----4-:R-:W-:Y:S02]  /*58980*/  HMMA.16816.F32 R20, R4.reuse, R20, R12 ;  /* 0x000000140414723c */ /* 0x050fe4000000180c */
[----:B------:R-:W4:Y:S04]  /*58990*/  LDL.LU.64 R14, [R1+0x5218] ;  /* 0x00521800010e7983 */ /* 0x000f280000300a00 */
[----:B------:R-:W4:Y:S11]  /*589a0*/  LDL.LU.64 R12, [R1+0x5210] ;  /* 0x00521000010c7983 */ /* 0x000f360000300a00 */
[----:B------:R-:W-:Y:S06]  /*589b0*/  @!UPT UIADD3 URZ, URZ, URZ, URZ ;  /* 0x0000003f3f3ff290 */ /* 0x000fec000fffe03f */
[----:B------:R0:W-:Y:S04]  /*589c0*/  STL.64 [R1+0x310], R20 ;  /* 0x0003101401007387 */ /* 0x0001e80000100a00 */
[----:B------:R-:W-:Y:S04]  /*589d0*/  STL.64 [R1+0x318], R22 ;  /* 0x0003181601007387 */ /* 0x000fe80000100a00 */
[----:B0-----:R-:W4:Y:S02]  /*589e0*/  LDL.LU.64 R20, [R1+0x5208] ;  /* 0x0052080001147983 */ /* 0x001f240000300a00 */
[----:B----4-:R-:W-:Y:S11]  /*589f0*/  HMMA.16816.F32 R12, R4, R20, R12 ;  /* 0x00000014040c723c */ /* 0x010ff6000000180c */
[----:B------:R-:W-:Y:S11]  /*58a00*/  @!UPT UIADD3 URZ, URZ, URZ, URZ ;  /* 0x0000003f3f3ff290 */ /* 0x000ff6000fffe03f */
[----:B------:R-:W-:Y:S01]  /*58a10*/  @!UPT UIADD3 URZ, URZ, URZ, URZ ;  /* 0x0000003f3f3ff290 */ /* 0x000fe2000fffe03f */
[----:B------:R0:W-:Y:S04]  /*58a20*/  STL.64 [R1+0x300], R12 ;  /* 0x0003000c01007387 */ /* 0x0001e80000100a00 */
[----:B------:R-:W-:Y:S04]  /*58a30*/  STL.64 [R1+0x308], R14 ;  /* 0x0003080e01007387 */ /* 0x000fe80000100a00 */
[----:B0-----:R-:W4:Y:S01]  /*58a40*/  LDL.LU.64 R12, [R1+0x5200] ;  /* 0x00520000010c7983 */ /* 0x001f220000300a00 */
[----:B---3--:R-:W-:-:S04]  /*58a50*/  FADD R3, -R3, R0 ;  /* 0x0000000003037221 */ /* 0x008fc80000000100 */
[----:B------:R-:W-:-:S04]  /*58a60*/  FMUL R3, R3, 1.4426950216293334961 ;  /* 0x3fb8aa3b03037820 */ /* 0x000fc80000400000 */
[----:B------:R0:W1:Y:S01]  /*58a70*/  MUFU.EX2 R2, R3 ;  /* 0x0000000300027308 */ /* 0x0000620000000800 */
[----:B------:R-:W-:Y:S02]  /*58a80*/  MOV R18, R21 ;  /* 0x0000001500127202 */ /* 0x000fe40000000f00 */
[----:B------:R-:W-:Y:S01]  /*58a90*/  MOV R29, R20 ;  /* 0x00000014001d7202 */ /* 0x000fe20000000f00 */
[----:B------:R-:W3:Y:S04]  /*58aa0*/  LDL.LU R21, [R1+0x890] ;  /* 0x0008900001157983 */ /* 0x000ee80000300800 */
[----:B------:R-:W3:Y:S01]  /*58ab0*/  LDL.LU R20, [R1+0x894] ;  /* 0x0008940001147983 */ /* 0x000ee20000300800 */
[----:B------:R-:W-:-:S03]  /*58ac0*/  MOV R24, R16 ;  /* 0x0000001000187202 */ /* 0x000fc60000000f00 */
[----:B0-----:R-:W3:Y:S04]  /*58ad0*/  LDL.LU R3, [R1+0x898] ;  /* 0x0008980001037983 */ /* 0x001ee80000300800 */
[----:B------:R-:W3:Y:S04]  /*58ae0*/  LDL.LU R0, [R1+0x89c] ;  /* 0x00089c0001007983 */ /* 0x000ee80000300800 */
[----:B------:R-:W-:Y:S04]  /*58af0*/  STL.64 [R1+0x5188], R18 ;  /* 0x0051881201007387 */ /* 0x000fe80000100a00 */
[----:B--2---:R0:W-:Y:S04]  /*58b00*/  STL [R1+0x5180], R17 ;  /* 0x0051801101007387 */ /* 0x0041e80000100800 */
[----:B------:R-:W2:Y:S01]  /*58b10*/  LDL R16, [R1+0x130] ;  /* 0x0001300001107983 */ /* 0x000ea20000100800 */
[----:B0-----:R-:W-:-:S03]  /*58b20*/  MOV R17, R28 ;  /* 0x0000001c00117202 */ /* 0x001fc60000000f00 */
[----:B------:R-:W2:Y:S04]  /*58b30*/  LDL.LU R28, [R1+0x51f8] ;  /* 0x0051f800011c7983 */ /* 0x000ea80000300800 */
[----:B-1----:R-:W-:Y:S01]  /*58b40*/  STL [R1+0x858], R2 ;  /* 0x0008580201007387 */ /* 0x002fe20000100800 */
[C---:B----4-:R-:W-:Y:S03]  /*58b50*/  HMMA.16816.F32 R12, R4.reuse, R12, R8 ;  /* 0x0000000c040c723c */ /* 0x050fe60000001808 */
[----:B------:R-:W4:Y:S04]  /*58b60*/  LDL.LU.64 R10, [R1+0x51f0] ;  /* 0x0051f000010a7983 */ /* 0x000f280000300a00 */
[----:B------:R-:W4:Y:S11]  /*58b70*/  LDL.LU.64 R8, [R1+0x51e8] ;  /* 0x0051e80001087983 */ /* 0x000f360000300a00 */
[----:B------:R-:W-:Y:S05]  /*58b80*/  @!UPT UIADD3 URZ, URZ, URZ, URZ ;  /* 0x0000003f3f3ff290 */ /* 0x000fea000fffe03f */
        /* <DEDUP_REMOVED lines=8> */
[----:B------:R4:W-:Y:S04]  /*58c10*/  STL.64 [R1+0x2e8], R14 ;  /* 0x0002e80e01007387 */ /* 0x0009e80000100a00 */
[----:B0-----:R-:W4:Y:S02]  /*58c20*/  LDL.LU.64 R12, [R1+0x51c8] ;  /* 0x0051c800010c7983 */ /* 0x001f240000300a00 */
[C---:B----4-:R-:W-:Y:S02]  /*58c30*/  HMMA.16816.F32 R12, R4.reuse, R12, R8 ;  /* 0x0000000c040c723c */ /* 0x050fe40000001808 */
[----:B------:R-:W4:Y:S04]  /*58c40*/  LDL.LU.64 R10, [R1+0x51c0] ;  /* 0x0051c000010a7983 */ /* 0x000f280000300a00 */
[----:B------:R-:W4:Y:S11]  /*58c50*/  LDL.LU.64 R8, [R1+0x51b8] ;  /* 0x0051b80001087983 */ /* 0x000f360000300a00 */
[----:B------:R-:W-:Y:S06]  /*58c60*/  @!UPT UIADD3 URZ, URZ, URZ, URZ ;  /* 0x0000003f3f3ff290 */ /* 0x000fec000fffe03f */
[----:B------:R-:W-:Y:S04]  /*58c70*/  STL.64 [R1+0x2d0], R12 ;  /* 0x0002d00c01007387 */ /* 0x000fe80000100a00 */
[----:B------:R0:W-:Y:S04]  /*58c80*/  STL.64 [R1+0x2d8], R14 ;  /* 0x0002d80e01007387 */ /* 0x0001e80000100a00 */
[----:B0-----:R-:W2:Y:S04]  /*58c90*/  LDL.LU.64 R14, [R1+0x51b0] ;  /* 0x0051b000010e7983 */ /* 0x001ea80000300a00 */
[----:B------:R-:W2:Y:S02]  /*58ca0*/  LDL.LU.64 R12, [R1+0x51a8] ;  /* 0x0051a800010c7983 */ /* 0x000ea40000300a00 */
[----:B--2---:R-:W-:Y:S02]  /*58cb0*/  HMMA.16816.F32 R4, R4, R16, R12 ;  /* 0x000000100404723c */ /* 0x004fe4000000180c */
[----:B------:R-:W2:Y:S04]  /*58cc0*/  LDL.LU R15, [R1+0x51a0] ;  /* 0x0051a000010f7983 */ /* 0x000ea80000300800 */
[----:B------:R-:W2:Y:S04]  /*58cd0*/  LDL.LU R12, [R1+0x8b0] ;  /* 0x0008b000010c7983 */ /* 0x000ea80000300800 */
[----:B------:R-:W2:Y:S11]  /*58ce0*/  LDL.LU R13, [R1+0x8b4] ;  /* 0x0008b400010d7983 */ /* 0x000eb60000300800 */
[----:B------:R-:W-:Y:S02]  /*58cf0*/  @!UPT UIADD3 URZ, URZ, URZ, URZ ;  /* 0x0000003f3f3ff290 */ /* 0x000fe4000fffe03f */
[----:B------:R-:W-:Y:S04]  /*58d00*/  STL.64 [R1+0x2c0], R4 ;  /* 0x0002c00401007387 */ /* 0x000fe80000100a00 */
[----:B------:R3:W-:Y:S04]  /*58d10*/  STL.64 [R1+0x2c8], R6 ;  /* 0x0002c80601007387 */ /* 0x0007e80000100a00 */
[----:B------:R-:W2:Y:S04]  /*58d20*/  LDL.LU R14, [R1+0x8b8] ;  /* 0x0008b800010e7983 */ /* 0x000ea80000300800 */
[----:B------:R-:W2:Y:S01]  /*58d30*/  LDL.LU.64 R16, [R1+0xc0] ;  /* 0x0000c00001107983 */ /* 0x000ea20000300a00 */
[----:B---3--:R-:W-:-:S02]  /*58d40*/  FMUL R7, R2, R0 ;  /* 0x0000000002077220 */ /* 0x008fc40000400000 */
[----:B------:R-:W-:Y:S02]  /*58d50*/  FMUL R6, R2, R3 ;  /* 0x0000000302067220 */ /* 0x000fe40000400000 */
[C---:B------:R-:W-:Y:S02]  /*58d60*/  FMUL R4, R28.reuse, R21 ;  /* 0x000000151c047220 */ /* 0x040fe40000400000 */
[C---:B------:R-:W-:Y:S01]  /*58d70*/  FMUL R5, R28.reuse, R20 ;  /* 0x000000141c057220 */ /* 0x040fe20000400000 */
[----:B--2---:R0:W-:Y:S04]  /*58d80*/  STL.64 [R1+0x5198], R16 ;  /* 0x0051981001007387 */ /* 0x0041e80000100a00 */
[----:B0-----:R-:W4:Y:S04]  /*58d90*/  LDL.LU.64 R16, [R1+0xe0] ;  /* 0x0000e00001107983 */ /* 0x001f280000300a00 */
[----:B------:R-:W2:Y:S04]  /*58da0*/  LDL.LU R0, [R1+0x8bc] ;  /* 0x0008bc0001007983 */ /* 0x000ea80000300800 */
[----:B------:R-:W3:Y:S04]  /*58db0*/  LDL.LU R25, [R1+0x8c0] ;  /* 0x0008c00001197983 */ /* 0x000ee80000300800 */
[----:B------:R-:W2:Y:S04]  /*58dc0*/  LDL.LU R23, [R1+0x8c4] ;  /* 0x0008c40001177983 */ /* 0x000ea80000300800 */
[----:B------:R-:W2:Y:S04]  /*58dd0*/  LDL.LU R22, [R1+0x8c8] ;  /* 0x0008c80001167983 */ /* 0x000ea80000300800 */
[----:B------:R-:W2:Y:S04]  /*58de0*/  LDL.LU R3, [R1+0x8cc] ;  /* 0x0008cc0001037983 */ /* 0x000ea80000300800 */
[----:B------:R-:W2:Y:S01]  /*58df0*/  LDL.64 R20, [R1+0xa0] ;  /* 0x0000a00001147983 */ /* 0x000ea20000100a00 */
[----:B------:R-:W-:-:S02]  /*58e00*/  FMUL R12, R28, R12 ;  /* 0x0000000c1c0c7220 */ /* 0x000fc40000400000 */
[----:B------:R-:W-:Y:S02]  /*58e10*/  FMUL R13, R28, R13 ;  /* 0x0000000d1c0d7220 */ /* 0x000fe40000400000 */
[C---:B------:R-:W-:Y:S01]  /*58e20*/  FMUL R14, R2.reuse, R14 ;  /* 0x0000000e020e7220 */ /* 0x040fe20000400000 */
[----:B--2---:R0:W-:Y:S04]  /*58e30*/  STL.64 [R1+0x5190], R20 ;  /* 0x0051901401007387 */ /* 0x0041e80000100a00 */
[----:B0-----:R-:W2:Y:S01]  /*58e40*/  LDL R20, [R1+0xd0] ;  /* 0x0000d00001147983 */ /* 0x001ea20000100800 */
[----:B----4-:R-:W-:Y:S01]  /*58e50*/  HMMA.16816.F32 R4, R8, R16, R4 ;  /* 0x000000100804723c */ /* 0x010fe20000001804 */
[----:B------:R-:W-:Y:S02]  /*58e60*/  IMAD.MOV.U32 R21, RZ, RZ, R15 ;  /* 0x000000ffff157224 */ /* 0x000fe400078e000f */
[----:B------:R-:W-:Y:S01]  /*58e70*/  FMUL R15, R2, R0 ;  /* 0x00000000020f7220 */ /* 0x000fe20000400000 */
[----:B------:R-:W-:-:S02]  /*58e80*/  MOV R27, R16 ;  /* 0x00000010001b7202 */ /* 0x000fc40000000f00 */
[----:B------:R-:W-:Y:S11]  /*58e90*/  MOV R26, R17 ;  /* 0x00000011001a7202 */ /* 0x000ff60000000f00 */
[----:B------:R-:W-:Y:S06]  /*58ea0*/  @!UPT UIADD3 URZ, URZ, URZ, URZ ;  /* 0x0000003f3f3ff290 */ /* 0x000fec000fffe03f */
[----:B------:R-:W-:Y:S04]  /*58eb0*/  STL.64 [R1+0x2b0], R4 ;  /* 0x0002b00401007387 */ /* 0x000fe80000100a00 */
[----:B------:R0:W-:Y:S04]  /*58ec0*/  STL.64 [R1+0x2b8], R6 ;  /* 0x0002b80601007387 */ /* 0x0001e80000100a00 */
[----:B------:R-:W4:Y:S04]  /*58ed0*/  LDL.LU.64 R16, [R1+0x5198] ;  /* 0x0051980001107983 */ /* 0x000f280000300a00 */
[----:B------:R-:W-:Y:S04]  /*58ee0*/  STL [R1+0x50f4], R27 ;  /* 0x0050f41b01007387 */ /* 0x000fe80000100800 */
[----:B------:R1:W-:Y:S01]  /*58ef0*/  STL [R1+0x50f0], R26 ;  /* 0x0050f01a01007387 */ /* 0x0003e20000100800 */
[----:B0-----:R-:W-:-:S03]  /*58f00*/  FMUL R7, R2, R3 ;  /* 0x0000000302077220 */ /* 0x001fc60000400000 */
[----:B------:R-:W4:Y:S04]  /*58f10*/  LDL.LU R19, [R1+0x8e0] ;  /* 0x0008e00001137983 */ /* 0x000f280000300800 */
[----:B------:R-:W4:Y:S04]  /*58f20*/  LDL.LU R18, [R1+0x8e4] ;  /* 0x0008e40001127983 */ /* 0x000f280000300800 */
[----:B------:R-:W4:Y:S01]  /*58f30*/  LDL.LU R0, [R1+0x8e8] ;  /* 0x0008e80001007983 */ /* 0x000f220000300800 */
[C---:B---3--:R-:W-:Y:S02]  /*58f40*/  FMUL R4, R28.reuse, R25 ;  /* 0x000000191c047220 */ /* 0x048fe40000400000 */
[----:B------:R-:W-:-:S02]  /*58f50*/  FMUL R5, R28, R23 ;  /* 0x000000171c057220 */ /* 0x000fc40000400000 */
[----:B------:R-:W-:Y:S01]  /*58f60*/  FMUL R6, R2, R22 ;  /* 0x0000001602067220 */ /* 0x000fe20000400000 */
[C---:B--2---:R-:W-:Y:S01]  /*58f70*/  HMMA.16816.F32 R12, R8.reuse, R20, R12 ;  /* 0x00000014080c723c */ /* 0x044fe2000000180c */
[----:B------:R-:W2:Y:S04]  /*58f80*/  LDL.LU.64 R20, [R1+0x5190] ;  /* 0x0051900001147983 */ /* 0x000ea80000300a00 */
[----:B------:R-:W3:Y:S11]  /*58f90*/  LDL.LU R3, [R1+0x8ec] ;  /* 0x0008ec0001037983 */ /* 0x000ef60000300800 */
[----:B------:R-:W-:Y:S07]  /*58fa0*/  @!UPT UIADD3 URZ, URZ, URZ, URZ ;  /* 0x0000003f3f3ff290 */ /* 0x000fee000fffe03f */
[----:B------:R0:W-:Y:S04]  /*58fb0*/  STL.64 [R1+0x2a0], R12 ;  /* 0x0002a00c01007387 */ /* 0x0001e80000100a00 */
[----:B------:R-:W-:Y:S04]  /*58fc0*/  STL.64 [R1+0x2a8], R14 ;  /* 0x0002a80e01007387 */ /* 0x000fe80000100a00 */
[----:B------:R-:W2:Y:S04]  /*58fd0*/  LDL.LU R25, [R1+0x910] ;  /* 0x0009100001197983 */ /* 0x000ea80000300800 */
[----:B------:R-:W2:Y:S04]  /*58fe0*/  LDL.LU R23, [R1+0x914] ;  /* 0x0009140001177983 */ /* 0x000ea80000300800 */
[----:B------:R-:W2:Y:S01]  /*58ff0*/  LDL.LU R22, [R1+0x918] ;  /* 0x0009180001167983 */ /* 0x000ea20000300800 */
[----:B----4-:R-:W-:Y:S01]  /*59000*/  HMMA.16816.F32 R4, R8, R16, R4 ;  /* 0x000000100804723c */ /* 0x010fe20000001804 */
[----:B-1----:R-:W-:-:S02]  /*59010*/  IMAD.MOV.U32 R26, RZ, RZ, R17 ;  /* 0x000000ffff1a7224 */ /* 0x002fc400078e0011 */
[C---:B0-----:R-:W-:Y:S02]  /*59020*/  FMUL R12, R28.reuse, R19 ;  /* 0x000000131c0c7220 */ /* 0x041fe40000400000 */
[----:B------:R-:W-:Y:S01]  /*59030*/  FMUL R13, R28, R18 ;  /* 0x000000121c0d7220 */ /* 0x000fe20000400000 */
[----:B--2---:R0:W-:Y:S04]  /*59040*/  STL.64 [R1+0x5178], R22 ;  /* 0x0051781601007387 */ /* 0x0041e80000100a00 */
[----:B0-----:R-:W2:Y:S04]  /*59050*/  LDL.LU R22, [R1+0x8f4] ;  /* 0x0008f40001167983 */ /* 0x001ea80000300800 */
[----:B------:R-:W4:Y:S04]  /*59060*/  LDL.LU R23, [R1+0x8f8] ;  /* 0x0008f80001177983 */ /* 0x000f280000300800 */
[----:B------:R0:W-:Y:S04]  /*59070*/  STL.64 [R1+0x5170], R20 ;  /* 0x0051701401007387 */ /* 0x0001e80000100a00 */
[----:B0-----:R-:W4:Y:S04]  /*59080*/  LDL R20, [R1+0xb0] ;  /* 0x0000b00001147983 */ /* 0x001f280000100800 */
[----:B------:R-:W4:Y:S04]  /*59090*/  LDL R21, [R1+0xb4] ;  /* 0x0000b40001157983 */ /* 0x000f280000100800 */
[----:B------:R-:W-:Y:S04]  /*590a0*/  STL.64 [R1+0x290], R4 ;  /* 0x0002900401007387 */ /* 0x000fe80000100a00 */
[----:B------:R0:W-:Y:S04]  /*590b0*/  STL.64 [R1+0x298], R6 ;  /* 0x0002980601007387 */ /* 0x0001e80000100a00 */
[----:B------:R-:W4:Y:S04]  /*590c0*/  LDL.LU.64 R18, [R1+0x5188] ;  /* 0x0051880001127983 */ /* 0x000f280000300a00 */
[----:B------:R-:W4:Y:S04]  /*590d0*/  LDL.LU R17, [R1+0x5180] ;  /* 0x0051800001117983 */ /* 0x000f280000300800 */
[----:B0-----:R-:W4:Y:S01]  /*590e0*/  LDL.LU R6, [R1+0x8f0] ;  /* 0x0008f00001067983 */ /* 0x001f220000300800 */
[----:B------:R-:W-:-:S02]  /*590f0*/  FMUL R14, R2, R0 ;  /* 0x00000000020e7220 */ /* 0x000fc40000400000 */
[----:B---3--:R-:W-:Y:S01]  /*59100*/  FMUL R15, R2, R3 ;  /* 0x00000003020f7220 */ /* 0x008fe20000400000 */
[----:B------:R-:W3:Y:S01]  /*59110*/  LDL.LU R7, [R1+0x8fc] ;  /* 0x0008fc0001077983 */ /* 0x000ee20000300800 */
[----:B------:R-:W-:-:S03]  /*59120*/  MOV R27, R16 ;  /* 0x00000010001b7202 */ /* 0x000fc60000000f00 */
[----:B------:R-:W3:Y:S04]  /*59130*/  LDL.LU R0, [R1+0x91c] ;  /* 0x00091c0001007983 */ /* 0x000ee80000300800 */
[----:B------:R-:W3:Y:S04]  /*59140*/  LDL.LU R16, [R1+0x924] ;  /* 0x0009240001107983 */ /* 0x000ee80000300800 */
[----:B------:R-:W3:Y:S01]  /*59150*/  LDL.LU R3, [R1+0x928] ;  /* 0x0009280001037983 */ /* 0x000ee20000300800 */
[C---:B--2---:R-:W-:Y:S01]  /*59160*/  FMUL R5, R28.reuse, R22 ;  /* 0x000000161c057220 */ /* 0x044fe20000400000 */
[----:B----4-:R-:W-:Y:S01]  /*59170*/  HMMA.16816.F32 R12, R8, R20, R12 ;  /* 0x00000014080c723c */ /* 0x010fe2000000180c */
[----:B------:R-:W-:-:S02]  /*59180*/  FMUL R4, R28, R6 ;  /* 0x000000061c047220 */ /* 0x000fc40000400000 */
[C---:B------:R-:W-:Y:S02]  /*59190*/  FMUL R6, R2.reuse, R23 ;  /* 0x0000001702067220 */ /* 0x040fe40000400000 */
[----:B------:R-:W2:Y:S04]  /*591a0*/  LDL.LU.64 R22, [R1+0x5178] ;  /* 0x0051780001167983 */ /* 0x000ea80000300a00 */
[----:B------:R-:W4:Y:S01]  /*591b0*/  LDL.LU.64 R20, [R1+0x5170] ;  /* 0x0051700001147983 */ /* 0x000f220000300a00 */
[----:B---3--:R-:W-:Y:S11]  /*591c0*/  FMUL R7, R2, R7 ;  /* 0x0000000702077220 */ /* 0x008ff60000400000 */
[----:B------:R-:W-:Y:S02]  /*591d0*/  @!UPT UIADD3 URZ, URZ, URZ, URZ ;  /* 0x0000003f3f3ff290 */ /* 0x000fe4000fffe03f */
[----:B------:R0:W-:Y:S04]  /*591e0*/  STL.64 [R1+0x280], R12 ;  /* 0x0002800c01007387 */ /* 0x0001e80000100a00 */
[----:B------:R1:W-:Y:S01]  /*591f0*/  STL.64 [R1+0x288], R14 ;  /* 0x0002880e01007387 */ /* 0x0003e20000100a00 */
[C---:B0-----:R-:W-:Y:S01]  /*59200*/  FMUL R12, R28.reuse, R25 ;  /* 0x000000191c0c7220 */ /* 0x041fe20000400000 */
[----:B----4-:R-:W-:Y:S01]  /*59210*/  HMMA.16816.F32 R4, R8, R20, R4 ;  /* 0x000000140804723c */ /* 0x010fe20000001804 */
[----:B--2---:R-:W-:Y:S01]  /*59220*/  FMUL R13, R28, R23 ;  /* 0x000000171c0d7220 */ /* 0x004fe20000400000 */
[----:B------:R-:W-:Y:S01]  /*59230*/  MOV R25, R21 ;  /* 0x0000001500197202 */ /* 0x000fe20000000f00 */
[----:B-1----:R-:W-:Y:S02]  /*59240*/  FMUL R14, R2, R22 ;  /* 0x00000016020e7220 */ /* 0x002fe40000400000 */
[----:B------:R-:W2:Y:S11]  /*59250*/  LDL.LU.64 R22, [R1+0x5168] ;  /* 0x0051680001167983 */ /* 0x000eb60000300a00 */
[----:B------:R-:W-:Y:S07]  /*59260*/  @!UPT UIADD3 URZ, URZ, URZ, URZ ;  /* 0x0000003f3f3ff290 */ /* 0x000fee000fffe03f */
[----:B------:R-:W-:Y:S04]  /*59270*/  STL.64 [R1+0x270], R4 ;  /* 0x0002700401007387 */ /* 0x000fe80000100a00 */
[----:B------:R0:W-:Y:S04]  /*59280*/  STL.64 [R1+0x278], R6 ;  /* 0x0002780601007387 */ /* 0x0001e80000100a00 */
[----:B------:R-:W3:Y:S04]  /*59290*/  LDL.LU.64 R20, [R1+0x5160] ;  /* 0x0051600001147983 */ /* 0x000ee80000300a00 */
[----:B0-----:R-:W4:Y:S04]  /*592a0*/  LDL.LU R6, [R1+0x920] ;  /* 0x0009200001067983 */ /* 0x001f280000300800 */
[----:B------:R0:W-:Y:S04]  /*592b0*/  STL [R1+0x50f8], R25 ;  /* 0x0050f81901007387 */ /* 0x0001e80000100800 */
[----:B0-----:R-:W2:Y:S04]  /*592c0*/  LDL R25, [R1+0x858] ;  /* 0x0008580001197983 */ /* 0x001ea80000100800 */
[----:B------:R-:W3:Y:S04]  /*592d0*/  LDL.LU R7, [R1+0x92c] ;  /* 0x00092c0001077983 */ /* 0x000ee80000300800 */
[----:B------:R-:W4:Y:S01]  /*592e0*/  LDL.LU R2, [R1+0x944] ;  /* 0x0009440001027983 */ /* 0x000f220000300800 */
[----:B------:R-:W-:-:S02]  /*592f0*/  FMUL R5, R28, R16 ;  /* 0x000000101c057220 */ /* 0x000fc40000400000 */
[----:B--2---:R-:W-:Y:S02]  /*59300*/  FMUL R15, R25, R0 ;  /* 0x00000000190f7220 */ /* 0x004fe40000400000 */
[----:B------:R-:W2:Y:S05]  /*59310*/  LDL.LU R0, [R1+0x948] ;  /* 0x0009480001007983 */ /* 0x000eaa0000300800 */
[----:B---3--:R-:W-:Y:S11]  /*59320*/  HMMA.16816.F32 R12, R8, R20, R12 ;  /* 0x00000014080c723c */ /* 0x008ff6000000180c */
[----:B------:R-:W-:Y:S11]  /*59330*/  @!UPT UIADD3 URZ, URZ, URZ, URZ ;  /* 0x0000003f3f3ff290 */ /* 0x000ff6000fffe03f */
[----:B------:R-:W-:Y:S01]  /*59340*/  @!UPT UIADD3 URZ, URZ, URZ, URZ ;  /* 0x0000003f3f3ff290 */ /* 0x000fe2000fffe03f */
[----:B------:R-:W-:Y:S04]  /*59350*/  STL.64 [R1+0x260], R12 ;  /* 0x0002600c01007387 */ /* 0x000fe80000100a00 */
[----:B------:R0:W-:Y:S04]  /*59360*/  STL.64 [R1+0x268], R14 ;  /* 0x0002680e01007387 */ /* 0x0001e80000100a00 */
[----:B0-----:R-:W3:Y:S04]  /*59370*/  LDL.LU R15, [R1+0x940] ;  /* 0x00094000010f7983 */ /* 0x001ee80000300800 */
[----:B------:R-:W2:Y:S04]  /*59380*/  LDL.LU R16, [R1+0x94c] ;  /* 0x00094c0001107983 */ /* 0x000ea80000300800 */
[----:B------:R-:W-:Y:S01]  /*59390*/  STL.64 [R1+0x5158], R18 ;  /* 0x0051581201007387 */ /* 0x000fe20000100a00 */
[----:B----4-:R-:W-:-:S03]  /*593a0*/  FMUL R4, R28, R6 ;  /* 0x000000061c047220 */ /* 0x010fc60000400000 */
[----:B--2---:R0:W-:Y:S04]  /*593b0*/  STL [R1+0x5154], R16 ;  /* 0x0051541001007387 */ /* 0x0041e80000100800 */
[----:B0-----:R-:W2:Y:S01]  /*593c0*/  LDL R16, [R1+0x120] ;  /* 0x0001200001107983 */ /* 0x001ea20000100800 */
[C---:B------:R-:W-:Y:S02]  /*593d0*/  FMUL R6, R25.reuse, R3 ;  /* 0x0000000319067220 */ /* 0x040fe40000400000 */
[----:B------:R-:W-:Y:S01]  /*593e0*/  FMUL R7, R25, R7 ;  /* 0x0000000719077220 */ /* 0x000fe20000400000 */
[----:B------:R-:W4:Y:S04]  /*593f0*/  LDL.LU R3, [R1+0x958] ;  /* 0x0009580001037983 */ /* 0x000f280000300800 */
[----:B------:R0:W-:Y:S04]  /*59400*/  STL.64 [R1+0x50e0], R22 ;  /* 0x0050e01601007387 */ /* 0x0001e80000100a00 */
[----:B0-----:R-:W4:Y:S04]  /*59410*/  LDL.LU R22, [R1+0x950] ;  /* 0x0009500001167983 */ /* 0x001f280000300800 */
[----:B------:R-:W4:Y:S04]  /*59420*/  LDL.LU R23, [R1+0x954] ;  /* 0x0009540001177983 */ /* 0x000f280000300800 */
[----:B------:R0:W-:Y:S04]  /*59430*/  STL.64 [R1+0x50d8], R20 ;  /* 0x0050d81401007387 */ /* 0x0001e80000100a00 */
[----:B0-----:R-:W4:Y:S04]  /*59440*/  LDL R20, [R1+0x1c0] ;  /* 0x0001c00001147983 */ /* 0x001f280000100800 */
[----:B------:R-:W4:Y:S04]  /*59450*/  LDL R21, [R1+0x1c4] ;  /* 0x0001c40001157983 */ /* 0x000f280000100800 */
[----:B------:R-:W4:Y:S01]  /*59460*/  LDL.LU.64 R18, [R1+0x5158] ;  /* 0x0051580001127983 */ /* 0x000f220000300a00 */
[----:B--2---:R-:W-:Y:S03]  /*59470*/  HMMA.16816.F32 R4, R8, R16, R4 ;  /* 0x000000100804723c */ /* 0x004fe60000001804 */
[----:B------:R-:W2:Y:S01]  /*59480*/  LDL.LU R16, [R1+0x5154] ;  /* 0x0051540001107983 */ /* 0x000ea20000300800 */
[----:B---3--:R-:W-:-:S02]  /*59490*/  FMUL R12, R28, R15 ;  /* 0x0000000f1c0c7220 */ /* 0x008fc40000400000 */
[----:B------:R-:W-:Y:S02]  /*594a0*/  FMUL R13, R28, R2 ;  /* 0x000000021c0d7220 */ /* 0x000fe40000400000 */
[C---:B------:R-:W-:Y:S11]  /*594b0*/  FMUL R14, R25.reuse, R0 ;  /* 0x00000000190e7220 */ /* 0x040ff60000400000 */
[----:B------:R-:W-:Y:S05]  /*594c0*/  @!UPT UIADD3 URZ, URZ, URZ, URZ ;  /* 0x0000003f3f3ff290 */ /* 0x000fea000fffe03f */
[----:B------:R-:W-:Y:S02]  /*594d0*/  MOV R0, R7 ;  /* 0x0000000700007202 */ /* 0x000fe40000000f00 */
[----:B------:R-:W-:Y:S01]  /*594e0*/  MOV R2, R6 ;  /* 0x0000000600027202 */ /* 0x000fe20000000f00 */
[----:B------:R0:W-:Y:S04]  /*594f0*/  STL.64 [R1+0x250], R4 ;  /* 0x0002500401007387 */ /* 0x0001e80000100a00 */
[----:B------:R1:W-:Y:S01]  /*59500*/  STL [R1+0x4dec], R0 ;  /* 0x004dec0001007387 */ /* 0x0003e20000100800 */
[----:B----4-:R-:W-:-:S03]  /*59510*/  FMUL R6, R25, R3 ;  /* 0x0000000319067220 */ /* 0x010fc60000400000 */
[----:B------:R3:W-:Y:S01]  /*59520*/  STL [R1+0x4de8], R2 ;  /* 0x004de80201007387 */ /* 0x0007e20000100800 */
[C---:B0-----:R-:W-:Y:S02]  /*59530*/  FMUL R5, R28.reuse, R23 ;  /* 0x000000171c057220 */ /* 0x041fe40000400000 */
[----:B------:R-:W-:Y:S02]  /*59540*/  FMUL R4, R28, R22 ;  /* 0x000000161c047220 */ /* 0x000fe40000400000 */
[----:B--2---:R-:W-:Y:S02]  /*59550*/  FMUL R15, R25, R16 ;  /* 0x00000010190f7220 */ /* 0x004fe40000400000 */
[----:B------:R-:W2:Y:S04]  /*59560*/  LDL.LU R16, [R1+0xec8] ;  /* 0x000ec80001107983 */ /* 0x000ea80000300800 */
[----:B------:R-:W2:Y:S01]  /*59570*/  LDL R17, [R1+0x864] ;  /* 0x0008640001117983 */ /* 0x000ea20000100800 */
[----:B------:R-:W-:Y:S07]  /*59580*/  HMMA.16816.F32 R12, R8, R20, R12 ;  /* 0x00000014080c723c */ /* 0x000fee000000180c */
[----:B------:R-:W-:-:S02]  /*59590*/  MOV R20, R29 ;  /* 0x0000001d00147202 */ /* 0x000fc40000000f00 */
[----:B------:R-:W-:Y:S11]  /*595a0*/  MOV R21, R18 ;  /* 0x0000001200157202 */ /* 0x000ff60000000f00 */
[----:B------:R-:W-:Y:S03]  /*595b0*/  @!UPT UIADD3 URZ, URZ, URZ, URZ ;  /* 0x0000003f3f3ff290 */ /* 0x000fe6000fffe03f */
[----:B------:R0:W-:Y:S01]  /*595c0*/  STL.64 [R1+0x248], R14 ;  /* 0x0002480e01007387 */ /* 0x0001e20000100a00 */
[----:B-1----:R-:W-:-:S03]  /*595d0*/  IMAD.MOV.U32 R0, RZ, RZ, R12 ;  /* 0x000000ffff007224 */ /* 0x002fc600078e000c */
[----:B------:R-:W4:Y:S01]  /*595e0*/  LDL.LU R3, [R1+0x97c] ;  /* 0x00097c0001037983 */ /* 0x000f220000300800 */
[----:B---3--:R-:W-:-:S03]  /*595f0*/  MOV R2, R13 ;  /* 0x0000000d00027202 */ /* 0x008fc60000000f00 */
[----:B------:R-:W3:Y:S04]  /*59600*/  LDL.LU R29, [R1+0x5150] ;  /* 0x00515000011d7983 */ /* 0x000ee80000300800 */
[----:B------:R-:W2:Y:S04]  /*59610*/  LDL.LU R7, [R1+0x95c] ;  /* 0x00095c0001077983 */ /* 0x000ea80000300800 */
[----:B------:R-:W3:Y:S04]  /*59620*/  LDL.LU R12, [R1+0x970] ;  /* 0x00097000010c7983 */ /* 0x000ee80000300800 */
[----:B------:R-:W3:Y:S04]  /*59630*/  LDL.LU R13, [R1+0x974] ;  /* 0x00097400010d7983 */ /* 0x000ee80000300800 */
[----:B0-----:R-:W3:Y:S04]  /*59640*/  LDL.LU R14, [R1+0x978] ;  /* 0x00097800010e7983 */ /* 0x001ee80000300800 */
[----:B------:R-:W3:Y:S04]  /*59650*/  LDL.LU R23, [R1+0x980] ;  /* 0x0009800001177983 */ /* 0x000ee80000300800 */
[----:B------:R-:W3:Y:S04]  /*59660*/  LDL.LU R22, [R1+0x984] ;  /* 0x0009840001167983 */ /* 0x000ee80000300800 */
[----:B------:R-:W4:Y:S04]  /*59670*/  LDL.LU R18, [R1+0x988] ;  /* 0x0009880001127983 */ /* 0x000f280000300800 */
[----:B------:R0:W-:Y:S04]  /*59680*/  STL.64 [R1+0x5138], R20 ;  /* 0x0051381401007387 */ /* 0x0001e80000100a00 */
[----:B0-----:R-:W4:Y:S01]  /*59690*/  LDL.64 R20, [R1+0x190] ;  /* 0x0001900001147983 */ /* 0x001f220000100a00 */
[----:B--2---:R-:W-:-:S03]  /*596a0*/  FMUL R7, R25, R7 ;  /* 0x0000000719077220 */ /* 0x004fc60000400000 */
[----:B---3--:R-:W-:Y:S04]  /*596b0*/  STL.64 [R1+0x5148], R22 ;  /* 0x0051481601007387 */ /* 0x008fe80000100a00 */
[----:B----4-:R0:W-:Y:S02]  /*596c0*/  STL.64 [R1+0x5140], R20 ;  /* 0x0051401401007387 */ /* 0x0101e40000100a00 */
[----:B0-----:R-:W-:Y:S01]  /*596d0*/  IMAD.MOV.U32 R20, RZ, RZ, R24 ;  /* 0x000000ffff147224 */ /* 0x001fe200078e0018 */
[----:B------:R-:W-:Y:S02]  /*596e0*/  MOV R21, R19 ;  /* 0x0000001300157202 */ /* 0x000fe40000000f00 */
[----:B------:R-:W2:Y:S04]  /*596f0*/  LDL.LU R19, [R1+0xecc] ;  /* 0x000ecc0001137983 */ /* 0x000ea80000300800 */
[----:B------:R-:W2:Y:S01]  /*59700*/  LDL R24, [R1+0x860] ;  /* 0x0008600001187983 */ /* 0x000ea20000100800 */
[----:B------:R-:W-:Y:S03]  /*59710*/  HMMA.16816.F32 R4, R8, R20, R4 ;  /* 0x000000140804723c */ /* 0x000fe60000001804 */
[----:B------:R-:W-:Y:S04]  /*59720*/  STL [R1+0x4f44], R2 ;  /* 0x004f440201007387 */ /* 0x000fe80000100800 */
[----:B------:R-:W-:Y:S04]  /*59730*/  STL [R1+0x4f40], R0 ;  /* 0x004f400001007387 */ /* 0x000fe80000100800 */
[----:B------:R-:W3:Y:S04]  /*59740*/  LDL.LU.64 R22, [R1+0x5148] ;  /* 0x0051480001167983 */ /* 0x000ee80000300a00 */
[----:B------:R-:W4:Y:S01]  /*59750*/  LDL.LU.64 R20, [R1+0x5140] ;  /* 0x0051400001147983 */ /* 0x000f220000300a00 */
[----:B------:R-:W-:-:S02]  /*59760*/  FMUL R12, R28, R12 ;  /* 0x0000000c1c0c7220 */ /* 0x000fc40000400000 */
[----:B------:R-:W-:Y:S02]  /*59770*/  FMUL R13, R28, R13 ;  /* 0x0000000d1c0d7220 */ /* 0x000fe40000400000 */
[C---:B------:R-:W-:Y:S02]  /*59780*/  FMUL R14, R25.reuse, R14 ;  /* 0x0000000e190e7220 */ /* 0x040fe40000400000 */
[----:B------:R-:W-:Y:S01]  /*59790*/  FMUL R15, R25, R3 ;  /* 0x00000003190f7220 */ /* 0x000fe20000400000 */
[----:B------:R-:W-:Y:S04]  /*597a0*/  STL.64 [R1+0x230], R4 ;  /* 0x0002300401007387 */ /* 0x000fe80000100a00 */
[----:B------:R0:W-:Y:S04]  /*597b0*/  STL.64 [R1+0x238], R6 ;  /* 0x0002380601007387 */ /* 0x0001e80000100a00 */
[----:B0-----:R-:W2:Y:S04]  /*597c0*/  LDL.LU R7, [R1+0x98c] ;  /* 0x00098c0001077983 */ /* 0x001ea80000300800 */
[----:B------:R-:W2:Y:S04]  /*597d0*/  LDL.LU R3, [R1+0x9a8] ;  /* 0x0009a80001037983 */ /* 0x000ea80000300800 */
[----:B------:R-:W2:Y:S01]  /*597e0*/  LDL.LU R0, [R1+0x9ac] ;  /* 0x0009ac0001007983 */ /* 0x000ea20000300800 */
[----:B----4-:R-:W-:Y:S01]  /*597f0*/  HMMA.16816.F32 R12, R8, R20, R12 ;  /* 0x00000014080c723c */ /* 0x010fe2000000180c */
[----:B------:R-:W-:-:S02]  /*59800*/  MOV R2, R21 ;  /* 0x0000001500027202 */ /* 0x000fc40000000f00 */
[----:B------:R-:W4:Y:S01]  /*59810*/  LDL.LU.64 R20, [R1+0x5138] ;  /* 0x0051380001147983 */ /* 0x000f220000300a00 */
[C---:B---3--:R-:W-:Y:S02]  /*59820*/  FMUL R4, R28.reuse, R23 ;  /* 0x000000171c047220 */ /* 0x048fe40000400000 */
[----:B------:R-:W-:Y:S11]  /*59830*/  FMUL R5, R28, R22 ;  /* 0x000000161c057220 */ /* 0x000ff60000400000 */
[----:B------:R-:W-:Y:S06]  /*59840*/  @!UPT UIADD3 URZ, URZ, URZ, URZ ;  /* 0x0000003f3f3ff290 */ /* 0x000fec000fffe03f */
[----:B------:R-:W-:Y:S04]  /*59850*/  STL.64 [R1+0x220], R12 ;  /* 0x0002200c01007387 */ /* 0x000fe80000100a00 */
[----:B------:R0:W-:Y:S04]  /*59860*/  STL.64 [R1+0x228], R14 ;  /* 0x0002280e01007387 */ /* 0x0001e80000100a00 */
[----:B0-----:R-:W3:Y:S04]  /*59870*/  LDL.LU R14, [R1+0x9a0] ;  /* 0x0009a000010e7983 */ /* 0x001ee80000300800 */
[----:B------:R-:W3:Y:S04]  /*59880*/  LDL.LU R15, [R1+0x9a4] ;  /* 0x0009a400010f7983 */ /* 0x000ee80000300800 */
[----:B------:R-:W3:Y:S04]  /*59890*/  LDL.LU R23, [R1+0x9c4] ;  /* 0x0009c40001177983 */ /* 0x000ee80000300800 */
[----:B------:R-:W3:Y:S01]  /*598a0*/  LDL.LU R22, [R1+0x9c8] ;  /* 0x0009c80001167983 */ /* 0x000ee20000300800 */
[----:B------:R-:W-:-:S02]  /*598b0*/  FMUL R6, R25, R18 ;  /* 0x0000001219067220 */ /* 0x000fc40000400000 */
[----:B--2---:R-:W-:Y:S01]  /*598c0*/  FMUL R7, R25, R7 ;  /* 0x0000000719077220 */ /* 0x004fe20000400000 */
[----:B---3--:R-:W-:Y:S04]  /*598d0*/  STL.64 [R1+0x5130], R22 ;  /* 0x0051301601007387 */ /* 0x008fe80000100a00 */
[----:B----4-:R0:W-:Y:S04]  /*598e0*/  STL.64 [R1+0x5128], R20 ;  /* 0x0051281401007387 */ /* 0x0101e80000100a00 */
[----:B0-----:R-:W2:Y:S04]  /*598f0*/  LDL.64 R20, [R1+0x180] ;  /* 0x0001800001147983 */ /* 0x001ea80000100a00 */
[----:B------:R-:W3:Y:S04]  /*59900*/  LDL.LU R18, [R1+0x9cc] ;  /* 0x0009cc0001127983 */ /* 0x000ee80000300800 */
[----:B------:R0:W-:Y:S04]  /*59910*/  STL [R1+0x50d0], R2 ;  /* 0x0050d00201007387 */ /* 0x0001e80000100800 */
[----:B------:R-:W4:Y:S01]  /*59920*/  LDL.LU.64 R22, [R1+0x5130] ;  /* 0x0051300001167983 */ /* 0x000f220000300a00 */
[----:B--2---:R-:W-:Y:S01]  /*59930*/  HMMA.16816.F32 R4, R8, R20, R4 ;  /* 0x000000140804723c */ /* 0x004fe20000001804 */
[----:B0-----:R-:W-:Y:S11]  /*59940*/  MOV R2, R21 ;  /* 0x0000001500027202 */ /* 0x001ff60000000f00 */
[----:B------:R-:W-:Y:S11]  /*59950*/  @!UPT UIADD3 URZ, URZ, URZ, URZ ;  /* 0x0000003f3f3ff290 */ /* 0x000ff6000fffe03f */
[----:B------:R-:W-:Y:S04]  /*59960*/  STL.64 [R1+0x210], R4 ;  /* 0x0002100401007387 */ /* 0x000fe80000100a00 */
[----:B------:R0:W-:Y:S04]  /*59970*/  STL.64 [R1+0x218], R6 ;  /* 0x0002180601007387 */ /* 0x0001e80000100a00 */
[----:B------:R-:W2:Y:S01]  /*59980*/  LDL.LU.64 R20, [R1+0x5128] ;  /* 0x0051280001147983 */ /* 0x000ea20000300a00 */
[C---:B------:R-:W-:Y:S02]  /*59990*/  FMUL R12, R28.reuse, R14 ;  /* 0x0000000e1c0c7220 */ /* 0x040fe40000400000 */
[----:B------:R-:W-:-:S02]  /*599a0*/  FMUL R13, R28, R15 ;  /* 0x0000000f1c0d7220 */ /* 0x000fc40000400000 */
[C---:B------:R-:W-:Y:S02]  /*599b0*/  FMUL R14, R25.reuse, R3 ;  /* 0x00000003190e7220 */ /* 0x040fe40000400000 */
[----:B------:R-:W-:Y:S01]  /*599c0*/  FMUL R15, R25, R0 ;  /* 0x00000000190f7220 */ /* 0x000fe20000400000 */
[----:B0-----:R-:W3:Y:S01]  /*599d0*/  LDL.LU R7, [R1+0x9c0] ;  /* 0x0009c00001077983 */ /* 0x001ee20000300800 */
[----:B------:R-:W-:-:S03]  /*599e0*/  FADD R3, -R17, R16 ;  /* 0x0000001011037221 */ /* 0x000fc60000000100 */
[----:B------:R-:W3:Y:S01]  /*599f0*/  LDL.LU R16, [R1+0xad0] ;  /* 0x000ad00001107983 */ /* 0x000ee20000300800 */
[----:B------:R-:W-:-:S03]  /*59a00*/  FADD R24, -R24, R19 ;  /* 0x0000001318187221 */ /* 0x000fc60000000100 */
[----:B------:R-:W3:Y:S04]  /*59a10*/  LDL.LU R17, [R1+0xad4] ;  /* 0x000ad40001117983 */ /* 0x000ee80000300800 */
[----:B------:R-:W3:Y:S01]  /*59a20*/  LDL.LU R0, [R1+0xad8] ;  /* 0x000ad80001007983 */ /* 0x000ee20000300800 */
[----:B--2---:R-:W-:Y:S11]  /*59a30*/  HMMA.16816.F32 R12, R8, R20, R12 ;  /* 0x00000014080c723c */ /* 0x004ff6000000180c */
[----:B------:R-:W-:Y:S11]  /*59a40*/  @!UPT UIADD3 URZ, URZ, URZ, URZ ;  /* 0x0000003f3f3ff290 */ /* 0x000ff6000fffe03f */
[----:B------:R-:W-:Y:S01]  /*59a50*/  @!UPT UIADD3 URZ, URZ, URZ, URZ ;  /* 0x0000003f3f3ff290 */ /* 0x000fe2000fffe03f */
[----:B------:R-:W-:Y:S04]  /*59a60*/  STL.64 [R1+0x200], R12 ;  /* 0x0002000c01007387 */ /* 0x000fe80000100a00 */
[----:B------:R-:W-:Y:S04]  /*59a70*/  STL.64 [R1+0x208], R14 ;  /* 0x0002080e01007387 */ /* 0x000fe80000100a00 */
[----:B------:R-:W2:Y:S04]  /*59a80*/  LDL.LU R19, [R1+0xadc] ;  /* 0x000adc0001137983 */ /* 0x000ea80000300800 */
[----:B------:R-:W2:Y:S04]  /*59a90*/  LDL.LU R21, [R1+0xb14] ;  /* 0x000b140001157983 */ /* 0x000ea80000300800 */
[----:B------:R-:W2:Y:S04]  /*59aa0*/  LDL.LU R20, [R1+0xb18] ;  /* 0x000b180001147983 */ /* 0x000ea80000300800 */
[----:B------:R-:W0:Y:S01]  /*59ab0*/  LDSM.16.M88.4 R12, [R29+0x33000] ;  /* 0x033000001d0c783b */ /* 0x000e220000000200 */
[----:B---3--:R-:W-:-:S03]  /*59ac0*/  FMUL R4, R28, R7 ;  /* 0x000000071c047220 */ /* 0x008fc60000400000 */
[----:B--2---:R1:W-:Y:S04]  /*59ad0*/  STL.64 [R1+0x5120], R20 ;  /* 0x0051201401007387 */ /* 0x0043e80000100a00 */
[----:B-1----:R-:W2:Y:S01]  /*59ae0*/  LDL.64 R20, [R1+0x160] ;  /* 0x0001600001147983 */ /* 0x002ea20000100a00 */
[----:B----4-:R-:W-:Y:S02]  /*59af0*/  FMUL R5, R28, R23 ;  /* 0x000000171c057220 */ /* 0x010fe40000400000 */
[C---:B------:R-:W-:Y:S02]  /*59b00*/  FMUL R6, R25.reuse, R22 ;  /* 0x0000001619067220 */ /* 0x040fe40000400000 */
[C---:B------:R-:W-:Y:S01]  /*59b10*/  FMUL R7, R25.reuse, R18 ;  /* 0x0000001219077220 */ /* 0x040fe20000400000 */
[----:B0-----:R-:W-:Y:S01]  /*59b20*/  STL.64 [R1+0x5108], R14 ;  /* 0x0051080e01007387 */ /* 0x001fe20000100a00 */
[----:B------:R-:W-:-:S03]  /*59b30*/  FMUL R18, R25, R0 ;  /* 0x0000000019127220 */ /* 0x000fc60000400000 */
[----:B------:R0:W-:Y:S04]  /*59b40*/  STL.64 [R1+0x5100], R12 ;  /* 0x0051000c01007387 */ /* 0x0001e80000100a00 */
[----:B0-----:R-:W3:Y:S01]  /*59b50*/  LDL.64 R12, [R1+0x140] ;  /* 0x00014000010c7983 */ /* 0x001ee20000100a00 */
[----:B--2---:R-:W-:Y:S01]  /*59b60*/  HMMA.16816.F32 R4, R8, R20, R4 ;  /* 0x000000140804723c */ /* 0x004fe20000001804 */
[----:B------:R-:W-:Y:S02]  /*59b70*/  IMAD.MOV.U32 R0, RZ, RZ, R21 ;  /* 0x000000ffff007224 */ /* 0x000fe400078e0015 */
[----:B------:R-:W2:Y:S11]  /*59b80*/  LDL.LU.64 R20, [R1+0x5120] ;  /* 0x0051200001147983 */ /* 0x000eb60000300a00 */
[----:B------:R-:W-:Y:S09]  /*59b90*/  @!UPT UIADD3 URZ, URZ, URZ, URZ ;  /* 0x0000003f3f3ff290 */ /* 0x000ff2000fffe03f */
[----:B------:R-:W-:Y:S04]  /*59ba0*/  STL.64 [R1+0x90], R4 ;  /* 0x0000900401007387 */ /* 0x000fe80000100a00 */
[----:B------:R0:W-:Y:S04]  /*59bb0*/  STL.64 [R1+0x98], R6 ;  /* 0x0000980601007387 */ /* 0x0001e80000100a00 */
[----:B0-----:R-:W4:Y:S04]  /*59bc0*/  LDL.LU R6, [R1+0xb10] ;  /* 0x000b100001067983 */ /* 0x001f280000300800 */
[----:B------:R-:W2:Y:S04]  /*59bd0*/  LDL.LU R7, [R1+0xb1c] ;  /* 0x000b1c0001077983 */ /* 0x000ea80000300800 */
[----:B------:R-:W2:Y:S04]  /*59be0*/  LDL.LU R23, [R1+0xb20] ;  /* 0x000b200001177983 */ /* 0x000ea80000300800 */
[----:B------:R-:W2:Y:S04]  /*59bf0*/  LDL.LU R15, [R1+0xb24] ;  /* 0x000b2400010f7983 */ /* 0x000ea80000300800 */
[----:B------:R-:W2:Y:S01]  /*59c00*/  LDL.LU R14, [R1+0xb28] ;  /* 0x000b2800010e7983 */ /* 0x000ea20000300800 */
[----:B------:R-:W-:-:S02]  /*59c10*/  FMUL R16, R28, R16 ;  /* 0x000000101c107220 */ /* 0x000fc40000400000 */
[C---:B------:R-:W-:Y:S02]  /*59c20*/  FMUL R17, R28.reuse, R17 ;  /* 0x000000111c117220 */ /* 0x040fe40000400000 */
[----:B------:R-:W-:Y:S01]  /*59c30*/  FMUL R19, R25, R19 ;  /* 0x0000001319137220 */ /* 0x000fe20000400000 */
[----:B--2---:R-:W-:Y:S04]  /*59c40*/  STL.64 [R1+0x5118], R14 ;  /* 0x0051180e01007387 */ /* 0x004fe80000100a00 */
[----:B---3--:R0:W-:Y:S04]  /*59c50*/  STL.64 [R1+0x5110], R12 ;  /* 0x0051100c01007387 */ /* 0x0081e80000100a00 */
[----:B0-----:R-:W2:Y:S04]  /*59c60*/  LDL.64 R12, [R1+0x150] ;  /* 0x00015000010c7983 */ /* 0x001ea80000100a00 */
[----:B------:R0:W-:Y:S04]  /*59c70*/  STL [R1+0x50b0], R0 ;  /* 0x0050b00001007387 */ /* 0x0001e80000100800 */
[----:B------:R-:W3:Y:S04]  /*59c80*/  LDL.LU R22, [R1+0xb2c] ;  /* 0x000b2c0001167983 */ /* 0x000ee80000300800 */
[----:B------:R-:W3:Y:S01]  /*59c90*/  LDL.LU.64 R14, [R1+0x5118] ;  /* 0x00511800010e7983 */ /* 0x000ee20000300a00 */
[----:B--2---:R-:W-:Y:S01]  /*59ca0*/  HMMA.16816.F32 R16, R8, R12, R16 ;  /* 0x0000000c0810723c */ /* 0x004fe20000001810 */
[----:B0-----:R-:W-:Y:S11]  /*59cb0*/  MOV R0, R13 ;  /* 0x0000000d00007202 */ /* 0x001ff60000000f00 */
[----:B------:R-:W-:Y:S11]  /*59cc0*/  @!UPT UIADD3 URZ, URZ, URZ, URZ ;  /* 0x0000003f3f3ff290 */ /* 0x000ff6000fffe03f */
[----:B------:R3:W-:Y:S04]  /*59cd0*/  STL.64 [R1+0x80], R16 ;  /* 0x0000801001007387 */ /* 0x0007e80000100a00 */
[----:B------:R0:W-:Y:S04]  /*59ce0*/  STL.64 [R1+0x88], R18 ;  /* 0x0000881201007387 */ /* 0x0001e80000100a00 */
[----:B------:R-:W2:Y:S01]  /*59cf0*/  LDL.LU.64 R12, [R1+0x5110] ;  /* 0x00511000010c7983 */ /* 0x000ea20000300a00 */
[C---:B----4-:R-:W-:Y:S02]  /*59d00*/  FMUL R4, R28.reuse, R6 ;  /* 0x000000061c047220 */ /* 0x050fe40000400000 */
[----:B------:R-:W-:-:S02]  /*59d10*/  FMUL R5, R28, R21 ;  /* 0x000000151c057220 */ /* 0x000fc40000400000 */
[C---:B------:R-:W-:Y:S02]  /*59d20*/  FMUL R6, R25.reuse, R20 ;  /* 0x0000001419067220 */ /* 0x040fe40000400000 */
[C---:B------:R-:W-:Y:S01]  /*59d30*/  FMUL R7, R25.reuse, R7 ;  /* 0x0000000719077220 */ /* 0x040fe20000400000 */
[----:B------:R-:W4:Y:S01]  /*59d40*/  LDL.LU R20, [R1+0xd0] ;  /* 0x0000d00001147983 */ /* 0x000f220000300800 */
[C---:B---3--:R-:W-:Y:S02]  /*59d50*/  FMUL R17, R28.reuse, R15 ;  /* 0x0000000f1c117220 */ /* 0x048fe40000400000 */
[----:B0-----:R-:W-:Y:S01]  /*59d60*/  FMUL R18, R25, R14 ;  /* 0x0000000e19127220 */ /* 0x001fe20000400000 */
[----:B------:R-:W4:Y:S01]  /*59d70*/  LDL.LU R21, [R1+0xd4] ;  /* 0x0000d40001157983 */ /* 0x000f220000300800 */
[----:B------:R-:W-:-:S03]  /*59d80*/  FMUL R16, R28, R23 ;  /* 0x000000171c107220 */ /* 0x000fc60000400000 */
[----:B------:R-:W3:Y:S01]  /*59d90*/  LDL.LU.64 R14, [R1+0x5108] ;  /* 0x00510800010e7983 */ /* 0x000ee20000300a00 */
[----:B--2---:R-:W-:Y:S01]  /*59da0*/  HMMA.16816.F32 R4, R8, R12, R4 ;  /* 0x0000000c0804723c */ /* 0x004fe20000001804 */
[----:B------:R-:W-:Y:S11]  /*59db0*/  MOV R28, R13 ;  /* 0x0000000d001c7202 */ /* 0x000ff60000000f00 */
[----:B------:R-:W-:Y:S11]  /*59dc0*/  @!UPT UIADD3 URZ, URZ, URZ, URZ ;  /* 0x0000003f3f3ff290 */ /* 0x000ff6000fffe03f */
[----:B------:R0:W-:Y:S04]  /*59dd0*/  STL.64 [R1+0x70], R4 ;  /* 0x0000700401007387 */ /* 0x0001e80000100a00 */
[----:B------:R1:W-:Y:S04]  /*59de0*/  STL.64 [R1+0x78], R6 ;  /* 0x0000780601007387 */ /* 0x0003e80000100a00 */
[----:B------:R-:W3:Y:S04]  /*59df0*/  LDL.LU.64 R12, [R1+0x5100] ;  /* 0x00510000010c7983 */ /* 0x000ee80000300a00 */
[----:B0-----:R-:W1:Y:S04]  /*59e00*/  LDL R4, [R1+0x130] ;  /* 0x0001300001047983 */ /* 0x001e680000100800 */
[----:B------:R-:W1:Y:S01]  /*59e10*/  LDL R5, [R1+0x134] ;  /* 0x0001340001057983 */ /* 0x000e620000100800 */
[----:B------:R-:W-:-:S03]  /*59e20*/  FMUL R19, R25, R22 ;  /* 0x0000001619137220 */ /* 0x000fc60000400000 */
[----:B------:R-:W2:Y:S04]  /*59e30*/  LDL.LU R25, [R1+0x50f8] ;  /* 0x0050f80001197983 */ /* 0x000ea80000300800 */
[----:B-1----:R-:W-:Y:S07]  /*59e40*/  HMMA.16816.F32 R4, R8, R4, R16 ;  /* 0x000000040804723c */ /* 0x002fee0000001810 */
[----:B------:R-:W-:-:S02]  /*59e50*/  MOV R16, R27 ;  /* 0x0000001b00107202 */ /* 0x000fc40000000f00 */
[----:B------:R-:W2:Y:S01]  /*59e60*/  LDL.LU R27, [R1+0x50f4] ;  /* 0x0050f400011b7983 */ /* 0x000ea20000300800 */
[----:B------:R-:W-:Y:S11]  /*59e70*/  IMAD.MOV.U32 R17, RZ, RZ, R26 ;  /* 0x000000ffff117224 */ /* 0x000ff600078e001a */
[----:B------:R-:W-:Y:S02]  /*59e80*/  @!UPT UIADD3 URZ, URZ, URZ, URZ ;  /* 0x0000003f3f3ff290 */ /* 0x000fe4000fffe03f */
[----:B------:R0:W-:Y:S04]  /*59e90*/  STL.64 [R1+0x60], R4 ;  /* 0x0000600401007387 */ /* 0x0001e80000100a00 */
[----:B------:R1:W-:Y:S04]  /*59ea0*/  STL.64 [R1+0x68], R6 ;  /* 0x0000680601007387 */ /* 0x0003e80000100a00 */
[----:B------:R-:W2:Y:S04]  /*59eb0*/  LDL.LU R26, [R1+0x50f0] ;  /* 0x0050f000011a7983 */ /* 0x000ea80000300800 */
[----:B0-----:R-:W2:Y:S04]  /*59ec0*/  LDL.LU R4, [R1+0xac0] ;  /* 0x000ac00001047983 */ /* 0x001ea80000300800 */
[----:B------:R-:W3:Y:S04]  /*59ed0*/  LDL.LU R5, [R1+0xac4] ;  /* 0x000ac40001057983 */ /* 0x000ee80000300800 */
[----:B-1----:R-:W4:Y:S04]  /*59ee0*/  LDL.LU R6, [R1+0xac8] ;  /* 0x000ac80001067983 */ /* 0x002f280000300800 */
[----:B------:R-:W4:Y:S04]  /*59ef0*/  LDL.LU R7, [R1+0xacc] ;  /* 0x000acc0001077983 */ /* 0x000f280000300800 */
[----:B------:R-:W4:Y:S04]  /*59f00*/  LDL.LU R8, [R1+0xb0] ;  /* 0x0000b00001087983 */ /* 0x000f280000300800 */
[----:B------:R-:W4:Y:S01]  /*59f10*/  LDL.LU R9, [R1+0xb4] ;  /* 0x0000b40001097983 */ /* 0x000f220000300800 */
[----:B------:R-:W-:-:S04]  /*59f20*/  FMUL R3, R3, 1.4426950216293334961 ;  /* 0x3fb8aa3b03037820 */ /* 0x000fc80000400000 */
[----:B------:R0:W2:Y:S02]  /*59f30*/  MUFU.EX2 R29, R3 ;  /* 0x00000003001d7308 */ /* 0x0000a40000000800 */
[----:B0-----:R-:W-:-:S06]  /*59f40*/  FMUL R3, R24, 1.4426950216293334961 ;  /* 0x3fb8aa3b18037820 */ /* 0x001fcc0000400000 */
[----:B------:R-:W4:Y:S01]  /*59f50*/  MUFU.EX2 R3, R3 ;  /* 0x0000000300037308 */ /* 0x000f220000000800 */
[C---:B--2---:R-:W-:Y:S02]  /*59f60*/  FMUL R4, R29.reuse, R4 ;  /* 0x000000041d047220 */ /* 0x044fe40000400000 */
[----:B---3--:R-:W-:Y:S02]  /*59f70*/  FMUL R5, R29, R5 ;  /* 0x000000051d057220 */ /* 0x008fe40000400000 */
[C---:B----4-:R-:W-:Y:S02]  /*59f80*/  FMUL R6, R3.reuse, R6 ;  /* 0x0000000603067220 */ /* 0x050fe40000400000 */
[----:B------:R-:W-:Y:S01]  /*59f90*/  FMUL R7, R3, R7 ;  /* 0x0000000703077220 */ /* 0x000fe20000400000 */
[----:B------:R0:W-:Y:S04]  /*59fa0*/  STL.64 [R1+0x50e8], R8 ;  /* 0x0050e80801007387 */ /* 0x0001e80000100a00 */
[----:B------:R-:W2:Y:S04]  /*59fb0*/  LDL.LU R23, [R1+0xab8] ;  /* 0x000ab80001177983 */ /* 0x000ea80000300800 */
[----:B------:R-:W3:Y:S01]  /*59fc0*/  LDL.LU R22, [R1+0xabc] ;  /* 0x000abc0001167983 */ /* 0x000ee20000300800 */
[----:B0-----:R-:W-:-:S02]  /*59fd0*/  MOV R8, R27 ;  /* 0x0000001b00087202 */ /* 0x001fc40000000f00 */
[----:B------:R-:W-:Y:S01]  /*59fe0*/  MOV R9, R26 ;  /* 0x0000001a00097202 */ /* 0x000fe20000000f00 */
[----:B------:R-:W4:Y:S04]  /*59ff0*/  LDL.LU R27, [R1+0xaa0] ;  /* 0x000aa000011b7983 */ /* 0x000f280000300800 */
[----:B------:R-:W2:Y:S02]  /*5a000*/  LDL.LU R26, [R1+0xaa4] ;  /* 0x000aa400011a7983 */ /* 0x000ea40000300800 */
[----:B------:R-:W-:Y:S02]  /*5a010*/  HMMA.16816.F32 R4, R12, R8, R4 ;  /* 0x000000080c04723c */ /* 0x000fe40000001804 */
[----:B------:R-:W2:Y:S04]  /*5a020*/  LDL.LU R19, [R1+0xaa8] ;  /* 0x000aa80001137983 */ /* 0x000ea80000300800 */
[----:B------:R-:W2:Y:S04]  /*5a030*/  LDL.LU R18, [R1+0xaac] ;  /* 0x000aac0001127983 */ /* 0x000ea80000300800 */
[----:B------:R-:W2:Y:S04]  /*5a040*/  LDL.LU R24, [R1+0xa0] ;  /* 0x0000a00001187983 */ /* 0x000ea80000300800 */
[----:B------:R-:W2:Y:S09]  /*5a050*/  LDL.LU.64 R8, [R1+0x50e8] ;  /* 0x0050e80001087983 */ /* 0x000eb20000300a00 */
[----:B------:R-:W-:Y:S04]  /*5a060*/  STL.64 [R1+0x40], R4 ;  /* 0x0000400401007387 */ /* 0x000fe80000100a00 */
[----:B------:R0:W-:Y:S04]  /*5a070*/  STL.64 [R1+0x48], R6 ;  /* 0x0000480601007387 */ /* 0x0001e80000100a00 */
[----:B0-----:R-:W2:Y:S04]  /*5a080*/  LDL.LU R6, [R1+0xab0] ;  /* 0x000ab00001067983 */ /* 0x001ea80000300800 */
[----:B------:R-:W3:Y:S04]  /*5a090*/  LDL.LU R7, [R1+0xab4] ;  /* 0x000ab40001077983 */ /* 0x000ee80000300800 */
[----:B------:R-:W4:Y:S04]  /*5a0a0*/  LDL.LU R11, [R1+0xa98] ;  /* 0x000a9800010b7983 */ /* 0x000f280000300800 */
[----:B------:R-:W4:Y:S01]  /*5a0b0*/  LDL.LU R10, [R1+0xa9c] ;  /* 0x000a9c00010a7983 */ /* 0x000f220000300800 */
[----:B--2---:R-:W-:-:S02]  /*5a0c0*/  FMUL R4, R29, R6 ;  /* 0x000000061d047220 */ /* 0x004fc40000400000 */
[----:B------:R-:W-:Y:S02]  /*5a0d0*/  FMUL R6, R3, R23 ;  /* 0x0000001703067220 */ /* 0x000fe40000400000 */
[----:B---3--:R-:W-:Y:S02]  /*5a0e0*/  FMUL R5, R29, R7 ;  /* 0x000000071d057220 */ /* 0x008fe40000400000 */
[----:B------:R-:W-:Y:S02]  /*5a0f0*/  FMUL R7, R3, R22 ;  /* 0x0000001603077220 */ /* 0x000fe40000400000 */
[----:B------:R-:W2:Y:S05]  /*5a100*/  LDL.LU.64 R22, [R1+0x50e0] ;  /* 0x0050e00001167983 */ /* 0x000eaa0000300a00 */
[----:B------:R-:W-:Y:S01]  /*5a110*/  HMMA.16816.F32 R4, R12, R20, R4 ;  /* 0x000000140c04723c */ /* 0x000fe20000001804 */
[----:B------:R-:W3:Y:S11]  /*5a120*/  LDL.LU.64 R20, [R1+0x50d8] ;  /* 0x0050d80001147983 */ /* 0x000ef60000300a00 */
[----:B------:R-:W-:Y:S11]  /*5a130*/  @!UPT UIADD3 URZ, URZ, URZ, URZ ;  /* 0x0000003f3f3ff290 */ /* 0x000ff6000fffe03f */
[----:B------:R4:W-:Y:S04]  /*5a140*/  STL.64 [R1+0x30], R4 ;  /* 0x0000300401007387 */ /* 0x0009e80000100a00 */
[----:B------:R0:W-:Y:S01]  /*5a150*/  STL.64 [R1+0x38], R6 ;  /* 0x0000380601007387 */ /* 0x0001e20000100a00 */
[C---:B----4-:R-:W-:Y:S02]  /*5a160*/  FMUL R4, R29.reuse, R27 ;  /* 0x0000001b1d047220 */ /* 0x050fe40000400000 */
[----:B------:R-:W-:Y:S02]  /*5a170*/  FMUL R5, R29, R26 ;  /* 0x0000001a1d057220 */ /* 0x000fe40000400000 */
[C---:B0-----:R-:W-:Y:S02]  /*5a180*/  FMUL R6, R3.reuse, R19 ;  /* 0x0000001303067220 */ /* 0x041fe40000400000 */
[----:B------:R-:W-:-:S07]  /*5a190*/  FMUL R7, R3, R18 ;  /* 0x0000001203077220 */ /* 0x000fce0000400000 */
[----:B------:R-:W-:Y:S01]  /*5a1a0*/  HMMA.16816.F32 R16, R12, R16, R4 ;  /* 0x000000100c10723c */ /* 0x000fe20000001804 */
[----:B------:R-:W4:Y:S04]  /*5a1b0*/  LDL.LU R6, [R1+0xa90] ;  /* 0x000a900001067983 */ /* 0x000f280000300800 */
[----:B------:R-:W2:Y:S11]  /*5a1c0*/  LDL.LU R7, [R1+0xa94] ;  /* 0x000a940001077983 */ /* 0x000eb60000300800 */
[----:B------:R-:W-:Y:S07]  /*5a1d0*/  @!UPT UIADD3 URZ, URZ, URZ, URZ ;  /* 0x0000003f3f3ff290 */ /* 0x000fee000fffe03f */
[----:B------:R-:W-:Y:S04]  /*5a1e0*/  STL.64 [R1+0x20], R16 ;  /* 0x0000201001007387 */ /* 0x000fe80000100a00 */
[----:B------:R0:W-:Y:S04]  /*5a1f0*/  STL.64 [R1+0x28], R18 ;  /* 0x0000281201007387 */ /* 0x0001e80000100a00 */
[----:B------:R-:W3:Y:S04]  /*5a200*/  LDL.LU R27, [R1+0xa88] ;  /* 0x000a8800011b7983 */ /* 0x000ee80000300800 */
[----:B------:R-:W3:Y:S04]  /*5a210*/  LDL.LU R26, [R1+0xa8c] ;  /* 0x000a8c00011a7983 */ /* 0x000ee80000300800 */
[----:B0-----:R-:W3:Y:S04]  /*5a220*/  LDL.LU R19, [R1+0xa70] ;  /* 0x000a700001137983 */ /* 0x001ee80000300800 */
[----:B------:R-:W3:Y:S04]  /*5a230*/  LDL.LU R18, [R1+0xa74] ;  /* 0x000a740001127983 */ /* 0x000ee80000300800 */
[----:B------:R-:W3:Y:S04]  /*5a240*/  LDL.LU R17, [R1+0xa78] ;  /* 0x000a780001117983 */ /* 0x000ee80000300800 */
[----:B------:R-:W3:Y:S01]  /*5a250*/  LDL.LU R16, [R1+0xa7c] ;  /* 0x000a7c0001107983 */ /* 0x000ee20000300800 */
[----:B----4-:R-:W-:-:S02]  /*5a260*/  FMUL R4, R29, R6 ;  /* 0x000000061d047220 */ /* 0x010fc40000400000 */
[----:B------:R-:W-:Y:S02]  /*5a270*/  FMUL R6, R3, R11 ;  /* 0x0000000b03067220 */ /* 0x000fe40000400000 */
[----:B--2---:R-:W-:Y:S02]  /*5a280*/  FMUL R5, R29, R7 ;  /* 0x000000071d057220 */ /* 0x004fe40000400000 */
[----:B------:R-:W-:-:S07]  /*5a290*/  FMUL R7, R3, R10 ;  /* 0x0000000a03077220 */ /* 0x000fce0000400000 */
[----:B------:R-:W-:Y:S01]  /*5a2a0*/  HMMA.16816.F32 R8, R12, R8, R4 ;  /* 0x000000080c08723c */ /* 0x000fe20000001804 */
[----:B------:R-:W2:Y:S04]  /*5a2b0*/  LDL.LU R6, [R1+0xa80] ;  /* 0x000a800001067983 */ /* 0x000ea80000300800 */
[----:B------:R-:W4:Y:S11]  /*5a2c0*/  LDL.LU R7, [R1+0xa84] ;  /* 0x000a840001077983 */ /* 0x000f360000300800 */
[----:B------:R-:W-:Y:S07]  /*5a2d0*/  @!UPT UIADD3 URZ, URZ, URZ, URZ ;  /* 0x0000003f3f3ff290 */ /* 0x000fee000fffe03f */
[----:B------:R-:W-:Y:S04]  /*5a2e0*/  STL.64 [R1+0x10], R8 ;  /* 0x0000100801007387 */ /* 0x000fe80000100a00 */
[----:B------:R0:W-:Y:S04]  /*5a2f0*/  STL.64 [R1+0x18], R10 ;  /* 0x0000180a01007387 */ /* 0x0001e80000100a00 */
[----:B0-----:R-:W4:Y:S04]  /*5a300*/  LDL.LU R11, [R1+0xa60] ;  /* 0x000a6000010b7983 */ /* 0x001f280000300800 */
[----:B------:R-:W4:Y:S04]  /*5a310*/  LDL.LU R10, [R1+0xa64] ;  /* 0x000a6400010a7983 */ /* 0x000f280000300800 */
[----:B------:R-:W4:Y:S04]  /*5a320*/  LDL.LU R9, [R1+0xa68] ;  /* 0x000a680001097983 */ /* 0x000f280000300800 */
[----:B------:R-:W4:Y:S01]  /*5a330*/  LDL.LU R8, [R1+0xa6c] ;  /* 0x000a6c0001087983 */ /* 0x000f220000300800 */
[----:B--2---:R-:W-:-:S02]  /*5a340*/  FMUL R4, R29, R6 ;  /* 0x000000061d047220 */ /* 0x004fc40000400000 */
[----:B---3--:R-:W-:Y:S02]  /*5a350*/  FMUL R6, R3, R27 ;  /* 0x0000001b03067220 */ /* 0x008fe40000400000 */
[----:B----4-:R-:W-:Y:S02]  /*5a360*/  FMUL R5, R29, R7 ;  /* 0x000000071d057220 */ /* 0x010fe40000400000 */
[C---:B------:R-:W-:Y:S02]  /*5a370*/  FMUL R7, R3.reuse, R26 ;  /* 0x0000001a03077220 */ /* 0x040fe40000400000 */
[C---:B------:R-:W-:Y:S02]  /*5a380*/  FMUL R26, R3.reuse, R17 ;  /* 0x00000011031a7220 */ /* 0x040fe40000400000 */
[----:B------:R-:W-:-:S03]  /*5a390*/  FMUL R27, R3, R16 ;  /* 0x00000010031b7220 */ /* 0x000fc60000400000 */
[----:B------:R-:W-:Y:S07]  /*5a3a0*/  HMMA.16816.F32 R4, R12, R24, R4 ;  /* 0x000000180c04723c */ /* 0x000fee0000001804 */
[C---:B------:R-:W-:Y:S02]  /*5a3b0*/  FMUL R24, R29.reuse, R19 ;  /* 0x000000131d187220 */ /* 0x040fe40000400000 */
[----:B------:R-:W-:-:S07]  /*5a3c0*/  FMUL R25, R29, R18 ;  /* 0x000000121d197220 */ /* 0x000fce0000400000 */
[----:B------:R-:W-:Y:S07]  /*5a3d0*/  HMMA.16816.F32 R24, R12, R20, R24 ;  /* 0x000000140c18723c */ /* 0x000fee0000001818 */
[----:B------:R-:W-:Y:S04]  /*5a3e0*/  STL.64 [R1], R4 ;  /* 0x0000000401007387 */ /* 0x000fe80000100a00 */
[----:B------:R-:W-:Y:S04]  /*5a3f0*/  STL.64 [R1+0x8], R6 ;  /* 0x0000080601007387 */ /* 0x000fe80000100a00 */
[----:B------:R-:W-:Y:S08]  /*5a400*/  STL.64 [R1+0x5060], R22 ;  /* 0x0050601601007387 */ /* 0x000ff00000100a00 */
[----:B------:R-:W-:Y:S04]  /*5a410*/  STL.64 [R1+0x4c68], R26 ;  /* 0x004c681a01007387 */ /* 0x000fe80000100a00 */
[----:B------:R0:W-:Y:S04]  /*5a420*/  STL.64 [R1+0x4c60], R24 ;  /* 0x004c601801007387 */ /* 0x0001e80000100a00 */
[----:B0-----:R-:W2:Y:S01]  /*5a430*/  LDL.LU.64 R24, [R1+0x120] ;  /* 0x0001200001187983 */ /* 0x001ea20000300a00 */
[----:B------:R-:W-:-:S03]  /*5a440*/  FMUL R7, R3, R8 ;  /* 0x0000000803077220 */ /* 0x000fc60000400000 */
[----:B------:R-:W3:Y:S04]  /*5a450*/  LDL.LU.64 R26, [R1+0x128] ;  /* 0x00012800011a7983 */ /* 0x000ee80000300a00 */
[----:B------:R-:W4:Y:S01]  /*5a460*/  LDL.LU R8, [R1+0x180] ;  /* 0x0001800001087983 */ /* 0x000f220000300800 */
[C---:B------:R-:W-:Y:S02]  /*5a470*/  FMUL R4, R29.reuse, R11 ;  /* 0x0000000b1d047220 */ /* 0x040fe40000400000 */
[----:B------:R-:W-:Y:S02]  /*5a480*/  FMUL R5, R29, R10 ;  /* 0x0000000a1d057220 */ /* 0x000fe40000400000 */
[----:B------:R-:W-:Y:S01]  /*5a490*/  FMUL R6, R3, R9 ;  /* 0x0000000903067220 */ /* 0x000fe20000400000 */
[----:B------:R-:W-:-:S06]  /*5a4a0*/  MOV R9, R2 ;  /* 0x0000000200097202 */ /* 0x000fcc0000000f00 */
[----:B--2---:R-:W-:Y:S11]  /*5a4b0*/  HMMA.16816.F32 R4, R12, R24, R4 ;  /* 0x000000180c04723c */ /* 0x004ff60000001804 */
[----:B------:R-:W-:Y:S11]  /*5a4c0*/  @!UPT UIADD3 URZ, URZ, URZ, URZ ;  /* 0x0000003f3f3ff290 */ /* 0x000ff6000fffe03f */
[----:B------:R-:W-:Y:S01]  /*5a4d0*/  @!UPT UIADD3 URZ, URZ, URZ, URZ ;  /* 0x0000003f3f3ff290 */ /* 0x000fe2000fffe03f */
[----:B------:R0:W-:Y:S04]  /*5a4e0*/  STL.64 [R1+0x50], R4 ;  /* 0x0000500401007387 */ /* 0x0001e80000100a00 */
[----:B------:R-:W-:Y:S04]  /*5a4f0*/  STL.64 [R1+0x58], R6 ;  /* 0x0000580601007387 */ /* 0x000fe80000100a00 */
[----:B------:R-:W2:Y:S04]  /*5a500*/  LDL.LU R2, [R1+0x50d0] ;  /* 0x0050d00001027983 */ /* 0x000ea80000300800 */
[----:B0-----:R-:W2:Y:S04]  /*5a510*/  LDL.LU R4, [R1+0xa50] ;  /* 0x000a500001047983 */ /* 0x001ea80000300800 */
[----:B----4-:R0:W-:Y:S04]  /*5a520*/  STL.64 [R1+0x50b8], R8 ;  /* 0x0050b80801007387 */ /* 0x0101e80000100a00 */
[----:B0-----:R-:W4:Y:S04]  /*5a530*/  LDL.LU R8, [R1+0x1a0] ;  /* 0x0001a00001087983 */ /* 0x001f280000300800 */
        /* <DEDUP_REMOVED lines=8> */
[----:B--2---:R-:W-:Y:S04]  /*5a5c0*/  STL.64 [R1+0x50c8], R10 ;  /* 0x0050c80a01007387 */ /* 0x004fe80000100a00 */
[----:B----4-:R0:W-:Y:S04]  /*5a5d0*/  STL.64 [R1+0x50c0], R8 ;  /* 0x0050c00801007387 */ /* 0x0101e80000100a00 */
[----:B0-----:R-:W2:Y:S04]  /*5a5e0*/  LDL.LU R8, [R1+0x1c0] ;  /* 0x0001c00001087983 */ /* 0x001ea80000300800 */
[----:B------:R-:W2:Y:S04]  /*5a5f0*/  LDL.LU R9, [R1+0x1c4] ;  /* 0x0001c40001097983 */ /* 0x000ea80000300800 */
[----:B---3--:R-:W-:Y:S01]  /*5a600*/  STL.64 [R1+0x5090], R26 ;  /* 0x0050901a01007387 */ /* 0x008fe20000100a00 */
[----:B------:R-:W-:-:S03]  /*5a610*/  IMAD.MOV.U32 R25, RZ, RZ, R2 ;  /* 0x000000ffff197224 */ /* 0x000fc600078e0002 */
[----:B------:R-:W3:Y:S04]  /*5a620*/  LDL.LU R24, [R1+0x190] ;  /* 0x0001900001187983 */ /* 0x000ee80000300800 */
[----:B------:R-:W4:Y:S04]  /*5a630*/  LDL.LU R20, [R1+0xa30] ;  /* 0x000a300001147983 */ /* 0x000f280000300800 */
[----:B------:R-:W3:Y:S01]  /*5a640*/  LDL.LU R19, [R1+0xa34] ;  /* 0x000a340001137983 */ /* 0x000ee20000300800 */
[----:B------:R-:W-:-:S03]  /*5a650*/  FMUL R4, R29, R4 ;  /* 0x000000041d047220 */ /* 0x000fc60000400000 */
[----:B------:R-:W3:Y:S01]  /*5a660*/  LDL.LU R18, [R1+0xa38] ;  /* 0x000a380001127983 */ /* 0x000ee20000300800 */
[----:B------:R-:W-:-:S03]  /*5a670*/  FMUL R5, R29, R5 ;  /* 0x000000051d057220 */ /* 0x000fc60000400000 */
[----:B------:R-:W3:Y:S01]  /*5a680*/  LDL.LU R2, [R1+0xa3c] ;  /* 0x000a3c0001027983 */ /* 0x000ee20000300800 */
[C---:B------:R-:W-:Y:S02]  /*5a690*/  FMUL R6, R3.reuse, R6 ;  /* 0x0000000603067220 */ /* 0x040fe40000400000 */
[----:B------:R-:W-:Y:S01]  /*5a6a0*/  FMUL R7, R3, R7 ;  /* 0x0000000703077220 */ /* 0x000fe20000400000 */
[----:B------:R-:W3:Y:S04]  /*5a6b0*/  LDL.LU R16, [R1+0x170] ;  /* 0x0001700001107983 */ /* 0x000ee80000300800 */
[----:B------:R-:W3:Y:S04]  /*5a6c0*/  LDL.LU R17, [R1+0x174] ;  /* 0x0001740001117983 */ /* 0x000ee80000300800 */
[----:B------:R-:W3:Y:S01]  /*5a6d0*/  LDL.LU.64 R10, [R1+0x50c8] ;  /* 0x0050c800010a7983 */ /* 0x000ee20000300a00 */
[----:B--2---:R-:W-:Y:S03]  /*5a6e0*/  HMMA.16816.F32 R4, R12, R8, R4 ;  /* 0x000000080c04723c */ /* 0x004fe60000001804 */
[----:B------:R-:W2:Y:S11]  /*5a6f0*/  LDL.LU.64 R8, [R1+0x50c0] ;  /* 0x0050c00001087983 */ /* 0x000eb60000300a00 */
[----:B------:R-:W-:Y:S09]  /*5a700*/  @!UPT UIADD3 URZ, URZ, URZ, URZ ;  /* 0x0000003f3f3ff290 */ /* 0x000ff2000fffe03f */
[----:B------:R0:W-:Y:S04]  /*5a710*/  STL.64 [R1+0x4c0], R4 ;  /* 0x0004c00401007387 */ /* 0x0001e80000100a00 */
[----:B------:R3:W-:Y:S01]  /*5a720*/  STL.64 [R1+0x4c8], R6 ;  /* 0x0004c80601007387 */ /* 0x0007e20000100a00 */
[C---:B0-----:R-:W-:Y:S02]  /*5a730*/  FMUL R4, R29.reuse, R22 ;  /* 0x000000161d047220 */ /* 0x041fe40000400000 */
[----:B------:R-:W-:Y:S02]  /*5a740*/  FMUL R5, R29, R21 ;  /* 0x000000151d057220 */ /* 0x000fe40000400000 */
[C---:B---3--:R-:W-:Y:S02]  /*5a750*/  FMUL R6, R3.reuse, R11 ;  /* 0x0000000b03067220 */ /* 0x048fe40000400000 */
[----:B------:R-:W-:-:S07]  /*5a760*/  FMUL R7, R3, R10 ;  /* 0x0000000a03077220 */ /* 0x000fce0000400000 */
[----:B--2---:R-:W-:Y:S01]  /*5a770*/  HMMA.16816.F32 R4, R12, R8, R4 ;  /* 0x000000080c04723c */ /* 0x004fe20000001804 */
[----:B------:R-:W2:Y:S04]  /*5a780*/  LDL.LU.64 R8, [R1+0x50b8] ;  /* 0x0050b80001087983 */ /* 0x000ea80000300a00 */
[----:B------:R-:W3:Y:S04]  /*5a790*/  LDL.LU R23, [R1+0xa20] ;  /* 0x000a200001177983 */ /* 0x000ee80000300800 */
[----:B------:R-:W2:Y:S11]  /*5a7a0*/  LDL.LU R22, [R1+0xa24] ;  /* 0x000a240001167983 */ /* 0x000eb60000300800 */
[----:B------:R-:W-:Y:S03]  /*5a7b0*/  @!UPT UIADD3 URZ, URZ, URZ, URZ ;  /* 0x0000003f3f3ff290 */ /* 0x000fe6000fffe03f */
[----:B------:R4:W-:Y:S04]  /*5a7c0*/  STL.64 [R1+0x820], R4 ;  /* 0x0008200401007387 */ /* 0x0009e80000100a00 */
[----:B------:R0:W-:Y:S04]  /*5a7d0*/  STL.64 [R1+0x828], R6 ;  /* 0x0008280601007387 */ /* 0x0001e80000100a00 */
[----:B------:R-:W2:Y:S01]  /*5a7e0*/  LDL.LU R11, [R1+0xa28] ;  /* 0x000a2800010b7983 */ /* 0x000ea20000300800 */
[----:B----4-:R-:W-:-:S03]  /*5a7f0*/  FMUL R4, R29, R20 ;  /* 0x000000141d047220 */ /* 0x010fc60000400000 */
[----:B------:R-:W4:Y:S01]  /*5a800*/  LDL.LU R10, [R1+0xa2c] ;  /* 0x000a2c00010a7983 */ /* 0x000f220000300800 */
[----:B------:R-:W-:Y:S02]  /*5a810*/  FMUL R5, R29, R19 ;  /* 0x000000131d057220 */ /* 0x000fe40000400000 */
[C---:B0-----:R-:W-:Y:S02]  /*5a820*/  FMUL R6, R3.reuse, R18 ;  /* 0x0000001203067220 */ /* 0x041fe40000400000 */
[----:B------:R-:W-:Y:S02]  /*5a830*/  FMUL R7, R3, R2 ;  /* 0x0000000203077220 */ /* 0x000fe40000400000 */
[----:B------:R-:W4:Y:S04]  /*5a840*/  LDL R2, [R1+0x1f14] ;  /* 0x001f140001027983 */ /* 0x000f280000100800 */
[----:B------:R-:W4:Y:S01]  /*5a850*/  LDL.LU R21, [R1+0xa10] ;  /* 0x000a100001157983 */ /* 0x000f220000300800 */
[----:B------:R-:W-:Y:S03]  /*5a860*/  HMMA.16816.F32 R4, R12, R24, R4 ;  /* 0x000000180c04723c */ /* 0x000fe60000001804 */
[----:B------:R-:W4:Y:S11]  /*5a870*/  LDL.LU R20, [R1+0xa14] ;  /* 0x000a140001147983 */ /* 0x000f360000300800 */
[----:B------:R-:W-:Y:S09]  /*5a880*/  @!UPT UIADD3 URZ, URZ, URZ, URZ ;  /* 0x0000003f3f3ff290 */ /* 0x000ff2000fffe03f */
[----:B------:R3:W-:Y:S04]  /*5a890*/  STL.64 [R1+0x810], R4 ;  /* 0x0008100401007387 */ /* 0x0007e80000100a00 */
[----:B------:R0:W-:Y:S04]  /*5a8a0*/  STL.64 [R1+0x818], R6 ;  /* 0x0008180601007387 */ /* 0x0001e80000100a00 */
[----:B------:R-:W4:Y:S04]  /*5a8b0*/  LDL.LU R19, [R1+0xa18] ;  /* 0x000a180001137983 */ /* 0x000f280000300800 */
[----:B------:R-:W4:Y:S04]  /*5a8c0*/  LDL.LU R18, [R1+0xa1c] ;  /* 0x000a1c0001127983 */ /* 0x000f280000300800 */
[----:B------:R-:W4:Y:S01]  /*5a8d0*/  LDL.LU R24, [R1+0x140] ;  /* 0x0001400001187983 */ /* 0x000f220000300800 */
[----:B------:R-:W-:Y:S01]  /*5a8e0*/  MOV R25, R28 ;  /* 0x0000001c00197202 */ /* 0x000fe20000000f00 */
[----:B---3--:R-:W-:-:S02]  /*5a8f0*/  FMUL R4, R29, R23 ;  /* 0x000000171d047220 */ /* 0x008fc40000400000 */
[----:B--2---:R-:W-:Y:S02]  /*5a900*/  FMUL R5, R29, R22 ;  /* 0x000000161d057220 */ /* 0x004fe40000400000 */
[C---:B0-----:R-:W-:Y:S02]  /*5a910*/  FMUL R6, R3.reuse, R11 ;  /* 0x0000000b03067220 */ /* 0x041fe40000400000 */
[----:B----4-:R-:W-:-:S07]  /*5a920*/  FMUL R7, R3, R10 ;  /* 0x0000000a03077220 */ /* 0x010fce0000400000 */
[----:B------:R-:W-:Y:S01]  /*5a930*/  HMMA.16816.F32 R4, R12, R8, R4 ;  /* 0x000000080c04723c */ /* 0x000fe20000001804 */
[----:B------:R0:W-:Y:S04]  /*5a940*/  STL.64 [R1+0x5098], R24 ;  /* 0x0050981801007387 */ /* 0x0001e80000100a00 */
[----:B0-----:R-:W2:Y:S01]  /*5a950*/  LDL.LU R24, [R1+0x150] ;  /* 0x0001500001187983 */ /* 0x001ea20000300800 */
[----:B------:R-:W-:-:S03]  /*5a960*/  MOV R25, R0 ;  /* 0x0000000000197202 */ /* 0x000fc60000000f00 */
[----:B------:R-:W3:Y:S04]  /*5a970*/  LDL.LU R0, [R1+0x50b0] ;  /* 0x0050b00001007983 */ /* 0x000ee80000300800 */
[----:B------:R-:W4:Y:S04]  /*5a980*/  LDL.LU R11, [R1+0xa00] ;  /* 0x000a0000010b7983 */ /* 0x000f280000300800 */
[----:B------:R-:W2:Y:S06]  /*5a990*/  LDL.LU R10, [R1+0xa04] ;  /* 0x000a0400010a7983 */ /* 0x000eac0000300800 */
[----:B------:R0:W-:Y:S04]  /*5a9a0*/  STL.64 [R1+0x800], R4 ;  /* 0x0008000401007387 */ /* 0x0001e80000100a00 */
[----:B------:R1:W-:Y:S04]  /*5a9b0*/  STL.64 [R1+0x808], R6 ;  /* 0x0008080601007387 */ /* 0x0003e80000100a00 */
[----:B------:R-:W2:Y:S01]  /*5a9c0*/  LDL.LU R9, [R1+0xa08] ;  /* 0x000a080001097983 */ /* 0x000ea20000300800 */
[----:B0-----:R-:W-:-:S03]  /*5a9d0*/  FMUL R4, R29, R21 ;  /* 0x000000151d047220 */ /* 0x001fc60000400000 */
[----:B------:R-:W2:Y:S01]  /*5a9e0*/  LDL.LU R8, [R1+0xa0c] ;  /* 0x000a0c0001087983 */ /* 0x000ea20000300800 */
[----:B------:R-:W-:Y:S02]  /*5a9f0*/  FMUL R5, R29, R20 ;  /* 0x000000141d057220 */ /* 0x000fe40000400000 */
[C---:B-1----:R-:W-:Y:S01]  /*5aa00*/  FMUL R6, R3.reuse, R19 ;  /* 0x0000001303067220 */ /* 0x042fe20000400000 */
[----:B------:R-:W2:Y:S01]  /*5aa10*/  LDL.LU R28, [R1+0xb04] ;  /* 0x000b0400011c7983 */ /* 0x000ea20000300800 */
[----:B------:R-:W-:-:S03]  /*5aa20*/  FMUL R7, R3, R18 ;  /* 0x0000001203077220 */ /* 0x000fc60000400000 */
[----:B------:R-:W2:Y:S04]  /*5aa30*/  LDL.LU R27, [R1+0xb08] ;  /* 0x000b0800011b7983 */ /* 0x000ea80000300800 */
[----:B------:R-:W-:Y:S11]  /*5aa40*/  HMMA.16816.F32 R4, R12, R16, R4 ;  /* 0x000000100c04723c */ /* 0x000ff60000001804 */
[----:B------:R-:W-:Y:S11]  /*5aa50*/  @!UPT UIADD3 URZ, URZ, URZ, URZ ;  /* 0x0000003f3f3ff290 */ /* 0x000ff6000fffe03f */
[----:B------:R-:W-:Y:S01]  /*5aa60*/  @!UPT UIADD3 URZ, URZ, URZ, URZ ;  /* 0x0000003f3f3ff290 */ /* 0x000fe2000fffe03f */
[----:B------:R-:W-:Y:S04]  /*5aa70*/  STL.64 [R1+0x7e0], R4 ;  /* 0x0007e00401007387 */ /* 0x000fe80000100a00 */
[----:B------:R-:W-:Y:S04]  /*5aa80*/  STL.64 [R1+0x7e8], R6 ;  /* 0x0007e80601007387 */ /* 0x000fe80000100a00 */
[----:B------:R-:W2:Y:S04]  /*5aa90*/  LDL.LU R26, [R1+0xb0c] ;  /* 0x000b0c00011a7983 */ /* 0x000ea80000300800 */
[----:B--2---:R-:W-:Y:S04]  /*5aaa0*/  STL.64 [R1+0x50a8], R26 ;  /* 0x0050a81a01007387 */ /* 0x004fe80000100a00 */
[----:B------:R0:W-:Y:S04]  /*5aab0*/  STL.64 [R1+0x50a0], R24 ;  /* 0x0050a01801007387 */ /* 0x0001e80000100a00 */
[----:B0-----:R-:W2:Y:S01]  /*5aac0*/  LDL.LU R24, [R1+0x160] ;  /* 0x0001600001187983 */ /* 0x001ea20000300800 */
[----:B---3--:R-:W-:Y:S01]  /*5aad0*/  MOV R25, R0 ;  /* 0x0000000000197202 */ /* 0x008fe20000000f00 */
[----:B----4-:R-:W-:-:S02]  /*5aae0*/  FMUL R4, R29, R11 ;  /* 0x0000000b1d047220 */ /* 0x010fc40000400000 */
[----:B------:R-:W-:Y:S01]  /*5aaf0*/  FMUL R5, R29, R10 ;  /* 0x0000000a1d057220 */ /* 0x000fe20000400000 */
[----:B------:R-:W3:Y:S01]  /*5ab00*/  LDL.LU R23, [R1+0xaf0] ;  /* 0x000af00001177983 */ /* 0x000ee20000300800 */
[C---:B------:R-:W-:Y:S02]  /*5ab10*/  FMUL R6, R3.reuse, R9 ;  /* 0x0000000903067220 */ /* 0x040fe40000400000 */
[----:B------:R-:W-:Y:S01]  /*5ab20*/  FMUL R7, R3, R8 ;  /* 0x0000000803077220 */ /* 0x000fe20000400000 */
[----:B------:R-:W4:Y:S04]  /*5ab30*/  LDL.LU R22, [R1+0xaf4] ;  /* 0x000af40001167983 */ /* 0x000f280000300800 */
[----:B------:R-:W3:Y:S04]  /*5ab40*/  LDL.LU R19, [R1+0xaf8] ;  /* 0x000af80001137983 */ /* 0x000ee80000300800 */
[----:B------:R-:W3:Y:S04]  /*5ab50*/  LDL.LU R0, [R1+0xafc] ;  /* 0x000afc0001007983 */ /* 0x000ee80000300800 */
[----:B------:R-:W3:Y:S04]  /*5ab60*/  LDL.LU R16, [R1+0xae0] ;  /* 0x000ae00001107983 */ /* 0x000ee80000300800 */
[----:B------:R-:W3:Y:S04]  /*5ab70*/  LDL.LU R17, [R1+0xae4] ;  /* 0x000ae40001117983 */ /* 0x000ee80000300800 */
[----:B------:R-:W3:Y:S04]  /*5ab80*/  LDL.LU.64 R26, [R1+0x50a8] ;  /* 0x0050a800011a7983 */ /* 0x000ee80000300a00 */
[----:B------:R-:W-:Y:S01]  /*5ab90*/  LDSM.16.M88.4 R8, [R2+0x30000] ;  /* 0x030000000208783b */ /* 0x000fe20000000200 */
[----:B--2---:R-:W-:Y:S03]  /*5aba0*/  HMMA.16816.F32 R4, R12, R24, R4 ;  /* 0x000000180c04723c */ /* 0x004fe60000001804 */
[----:B------:R-:W2:Y:S11]  /*5abb0*/  LDL.LU.64 R24, [R1+0x50a0] ;  /* 0x0050a00001187983 */ /* 0x000eb60000300a00 */
[----:B------:R-:W-:Y:S09]  /*5abc0*/  @!UPT UIADD3 URZ, URZ, URZ, URZ ;  /* 0x0000003f3f3ff290 */ /* 0x000ff2000fffe03f */
[----:B------:R-:W-:Y:S04]  /*5abd0*/  STL.64 [R1+0x7d0], R4 ;  /* 0x0007d00401007387 */ /* 0x000fe80000100a00 */
[----:B------:R0:W-:Y:S04]  /*5abe0*/  STL.64 [R1+0x7d8], R6 ;  /* 0x0007d80601007387 */ /* 0x0001e80000100a00 */
[----:B0-----:R-:W2:Y:S01]  /*5abf0*/  LDL.LU R7, [R1+0xb00] ;  /* 0x000b000001077983 */ /* 0x001ea20000300800 */
[----:B------:R-:W-:Y:S02]  /*5ac00*/  FMUL R5, R29, R28 ;  /* 0x0000001c1d057220 */ /* 0x000fe40000400000 */
[----:B---3--:R-:W-:Y:S01]  /*5ac10*/  FMUL R6, R3, R27 ;  /* 0x0000001b03067220 */ /* 0x008fe20000400000 */
[----:B------:R-:W3:Y:S04]  /*5ac20*/  LDL.LU R18, [R1+0xae8] ;  /* 0x000ae80001127983 */ /* 0x000ee80000300800 */
[----:B------:R-:W3:Y:S04]  /*5ac30*/  LDL.LU R20, [R1+0x130] ;  /* 0x0001300001147983 */ /* 0x000ee80000300800 */
[----:B------:R-:W3:Y:S01]  /*5ac40*/  LDL.LU R21, [R1+0x134] ;  /* 0x0001340001157983 */ /* 0x000ee20000300800 */
[----:B--2---:R-:W-:-:S02]  /*5ac50*/  FMUL R4, R29, R7 ;  /* 0x000000071d047220 */ /* 0x004fc40000400000 */
[----:B------:R-:W-:-:S07]  /*5ac60*/  FMUL R7, R3, R26 ;  /* 0x0000001a03077220 */ /* 0x000fce0000400000 */
[----:B------:R-:W-:Y:S01]  /*5ac70*/  HMMA.16816.F32 R4, R12, R24, R4 ;  /* 0x000000180c04723c */ /* 0x000fe20000001804 */
[----:B------:R-:W2:Y:S11]  /*5ac80*/  LDL.LU.64 R24, [R1+0x5098] ;  /* 0x0050980001187983 */ /* 0x000eb60000300a00 */
[----:B------:R-:W-:Y:S11]  /*5ac90*/  @!UPT UIADD3 URZ, URZ, URZ, URZ ;  /* 0x0000003f3f3ff290 */ /* 0x000ff6000fffe03f */
[----:B------:R0:W-:Y:S04]  /*5aca0*/  STL.64 [R1+0x7c0], R4 ;  /* 0x0007c00401007387 */ /* 0x0001e80000100a00 */
[----:B------:R1:W-:Y:S01]  /*5acb0*/  STL.64 [R1+0x7c8], R6 ;  /* 0x0007c80601007387 */ /* 0x0003e20000100a00 */
[C---:B0-----:R-:W-:Y:S02]  /*5acc0*/  FMUL R4, R29.reuse, R23 ;  /* 0x000000171d047220 */ /* 0x041fe40000400000 */
[----:B----4-:R-:W-:Y:S02]  /*5acd0*/  FMUL R5, R29, R22 ;  /* 0x000000161d057220 */ /* 0x010fe40000400000 */
[C---:B-1----:R-:W-:Y:S02]  /*5ace0*/  FMUL R6, R3.reuse, R19 ;  /* 0x0000001303067220 */ /* 0x042fe40000400000 */
[----:B------:R-:W-:-:S02]  /*5acf0*/  FMUL R7, R3, R0 ;  /* 0x0000000003077220 */ /* 0x000fc40000400000 */
[----:B------:R-:W4:Y:S05]  /*5ad00*/  LDL.LU R0, [R1+0xaec] ;  /* 0x000aec0001007983 */ /* 0x000f2a0000300800 */
[----:B--2---:R-:W-:Y:S11]  /*5ad10*/  HMMA.16816.F32 R4, R12, R24, R4 ;  /* 0x000000180c04723c */ /* 0x004ff60000001804 */
[----:B------:R-:W-:Y:S11]  /*5ad20*/  @!UPT UIADD3 URZ, URZ, URZ, URZ ;  /* 0x0000003f3f3ff290 */ /* 0x000ff6000fffe03f */
[----:B------:R-:W-:Y:S01]  /*5ad30*/  @!UPT UIADD3 URZ, URZ, URZ, URZ ;  /* 0x0000003f3f3ff290 */ /* 0x000fe2000fffe03f */
[----:B------:R-:W-:Y:S04]  /*5ad40*/  STL.64 [R1+0x7b0], R4 ;  /* 0x0007b00401007387 */ /* 0x000fe80000100a00 */
[----:B------:R-:W-:Y:S04]  /*5ad50*/  STL.64 [R1+0x7b8], R6 ;  /* 0x0007b80601007387 */ /* 0x000fe80000100a00 */
[----:B------:R-:W0:Y:S04]  /*5ad60*/  LDSM.16.M88.4 R4, [R2+0x31000] ;  /* 0x031000000204783b */ /* 0x000e280000000200 */
[----:B------:R-:W-:Y:S04]  /*5ad70*/  STL [R1+0x3080], R29 ;  /* 0x0030801d01007387 */ /* 0x000fe80000100800 */
[----:B0-----:R0:W-:Y:S04]  /*5ad80*/  STL [R1+0x4f54], R4 ;  /* 0x004f540401007387 */ /* 0x0011e80000100800 */
[----:B------:R1:W-:Y:S04]  /*5ad90*/  STL [R1+0x4f50], R5 ;  /* 0x004f500501007387 */ /* 0x0003e80000100800 */
[----:B------:R2:W-:Y:S04]  /*5ada0*/  STL [R1+0x4f4c], R6 ;  /* 0x004f4c0601007387 */ /* 0x0005e80000100800 */
[----:B------:R2:W-:Y:S04]  /*5adb0*/  STL [R1+0x4f48], R7 ;  /* 0x004f480701007387 */ /* 0x0005e80000100800 */
[----:B0-----:R-:W3:Y:S04]  /*5adc0*/  LDL.LU R4, [R1+0x450] ;  /* 0x0004500001047983 */ /* 0x001ee80000300800 */
[----:B-1----:R-:W3:Y:S04]  /*5add0*/  LDL.LU R5, [R1+0x454] ;  /* 0x0004540001057983 */ /* 0x002ee80000300800 */
[----:B--2---:R-:W2:Y:S04]  /*5ade0*/  LDL.LU R6, [R1+0x458] ;  /* 0x0004580001067983 */ /* 0x004ea80000300800 */
[----:B------:R-:W2:Y:S01]  /*5adf0*/  LDL.LU R7, [R1+0x45c] ;  /* 0x00045c0001077983 */ /* 0x000ea20000300800 */
[----:B------:R-:W-:-:S02]  /*5ae00*/  FMUL R16, R29, R16 ;  /* 0x000000101d107220 */ /* 0x000fc40000400000 */
[----:B------:R-:W-:Y:S01]  /*5ae10*/  FMUL R17, R29, R17 ;  /* 0x000000111d117220 */ /* 0x000fe20000400000 */
[----:B--2---:R0:W-:Y:S04]  /*5ae20*/  STL.64 [R1+0x5020], R6 ;  /* 0x0050200601007387 */ /* 0x0041e80000100a00 */
[----:B---3--:R-:W-:Y:S04]  /*5ae30*/  STL.64 [R1+0x5018], R4 ;  /* 0x0050180401007387 */ /* 0x008fe80000100a00 */
[----:B0-----:R-:W2:Y:S04]  /*5ae40*/  LDL R6, [R1+0xa8] ;  /* 0x0000a80001067983 */ /* 0x001ea80000100800 */
[----:B------:R-:W2:Y:S01]  /*5ae50*/  LDL R7, [R1+0xac] ;  /* 0x0000ac0001077983 */ /* 0x000ea20000100800 */
[----:B------:R-:W-:-:S02]  /*5ae60*/  FMUL R18, R3, R18 ;  /* 0x0000001203127220 */ /* 0x000fc40000400000 */
[----:B----4-:R-:W-:Y:S01]  /*5ae70*/  FMUL R19, R3, R0 ;  /* 0x0000000003137220 */ /* 0x010fe20000400000 */
[----:B--2---:R0:W-:Y:S06]  /*5ae80*/  STL.64 [R1+0x5038], R6 ;  /* 0x0050380601007387 */ /* 0x0041ec0000100a00 */
[----:B0-----:R-:W-:Y:S01]  /*5ae90*/  HMMA.16816.F32 R4, R12, R20, R16 ;  /* 0x000000140c04723c */ /* 0x001fe20000001810 */
[----:B------:R-:W-:Y:S04]  /*5aea0*/  STL [R1+0x3084], R3 ;  /* 0x0030840301007387 */ /* 0x000fe80000100800 */
[----:B------:R-:W2:Y:S11]  /*5aeb0*/  LDL.LU R20, [R1+0x490] ;  /* 0x0004900001147983 */ /* 0x000eb60000300800 */
[----:B------:R-:W-:Y:S07]  /*5aec0*/  @!UPT UIADD3 URZ, URZ, URZ, URZ ;  /* 0x0000003f3f3ff290 */ /* 0x000fee000fffe03f */
[----:B------:R-:W-:Y:S04]  /*5aed0*/  STL.64 [R1+0x1f0], R4 ;  /* 0x0001f00401007387 */ /* 0x000fe80000100a00 */
[----:B------:R-:W-:Y:S04]  /*5aee0*/  STL.64 [R1+0x1f8], R6 ;  /* 0x0001f80601007387 */ /* 0x000fe80000100a00 */
[----:B------:R-:W2:Y:S04]  /*5aef0*/  LDL.LU R21, [R1+0x494] ;  /* 0x0004940001157983 */ /* 0x000ea80000300800 */
[----:B------:R-:W3:Y:S04]  /*5af00*/  LDL.LU R22, [R1+0x498] ;  /* 0x0004980001167983 */ /* 0x000ee80000300800 */
[----:B------:R-:W3:Y:S04]  /*5af10*/  LDL.LU R23, [R1+0x49c] ;  /* 0x00049c0001177983 */ /* 0x000ee80000300800 */
[----:B------:R-:W4:Y:S04]  /*5af20*/  LDL.LU R24, [R1+0x4b0] ;  /* 0x0004b00001187983 */ /* 0x000f280000300800 */
[----:B------:R-:W4:Y:S04]  /*5af30*/  LDL.LU R25, [R1+0x4b4] ;  /* 0x0004b40001197983 */ /* 0x000f280000300800 */
[----:B------:R-:W4:Y:S04]  /*5af40*/  LDL.LU R26, [R1+0x4b8] ;  /* 0x0004b800011a7983 */ /* 0x000f280000300800 */
[----:B------:R-:W4:Y:S04]  /*5af50*/  LDL.LU R27, [R1+0x4bc] ;  /* 0x0004bc00011b7983 */ /* 0x000f280000300800 */
[----:B---3--:R-:W-:Y:S04]  /*5af60*/  STL.64 [R1+0x5070], R22 ;  /* 0x0050701601007387 */ /* 0x008fe80000100a00 */
[----:B--2---:R0:W-:Y:S04]  /*5af70*/  STL.64 [R1+0x5068], R20 ;  /* 0x0050681401007387 */ /* 0x0041e80000100a00 */
[----:B0-----:R-:W2:Y:S04]  /*5af80*/  LDL.LU R20, [R1+0x4a0] ;  /* 0x0004a00001147983 */ /* 0x001ea80000300800 */
[----:B------:R-:W2:Y:S04]  /*5af90*/  LDL.LU R21, [R1+0x4a4] ;  /* 0x0004a40001157983 */ /* 0x000ea80000300800 */
[----:B------:R-:W3:Y:S04]  /*5afa0*/  LDL.LU R22, [R1+0x4a8] ;  /* 0x0004a80001167983 */ /* 0x000ee80000300800 */
[----:B------:R-:W3:Y:S04]  /*5afb0*/  LDL.LU R23, [R1+0x4ac] ;  /* 0x0004ac0001177983 */ /* 0x000ee80000300800 */
[----:B---3--:R0:W-:Y:S04]  /*5afc0*/  STL.64 [R1+0x5088], R22 ;  /* 0x0050881601007387 */ /* 0x0081e80000100a00 */
[----:B--2---:R-:W-:Y:S04]  /*5afd0*/  STL.64 [R1+0x5080], R20 ;  /* 0x0050801401007387 */ /* 0x004fe80000100a00 */
[----:B0-----:R-:W4:Y:S04]  /*5afe0*/  LDL.64 R22, [R1+0xe8] ;  /* 0x0000e80001167983 */ /* 0x001f280000100a00 */
[----:B------:R-:W2:Y:S04]  /*5aff0*/  LDL.LU R4, [R1+0x480] ;  /* 0x0004800001047983 */ /* 0x000ea80000300800 */
[----:B------:R-:W2:Y:S04]  /*5b000*/  LDL.LU R5, [R1+0x484] ;  /* 0x0004840001057983 */ /* 0x000ea80000300800 */
[----:B------:R-:W3:Y:S04]  /*5b010*/  LDL.LU R6, [R1+0x488] ;  /* 0x0004880001067983 */ /* 0x000ee80000300800 */
[----:B------:R-:W3:Y:S04]  /*5b020*/  LDL.LU R7, [R1+0x48c] ;  /* 0x00048c0001077983 */ /* 0x000ee80000300800 */
[----:B---3--:R0:W-:Y:S04]  /*5b030*/  STL.64 [R1+0x5058], R6 ;  /* 0x0050580601007387 */ /* 0x0081e80000100a00 */
[----:B--2---:R-:W-:Y:S04]  /*5b040*/  STL.64 [R1+0x5050], R4 ;  /* 0x0050500401007387 */ /* 0x004fe80000100a00 */
[----:B0-----:R-:W2:Y:S04]  /*5b050*/  LDL.64 R6, [R1+0xc8] ;  /* 0x0000c80001067983 */ /* 0x001ea80000100a00 */
[----:B--2---:R0:W-:Y:S04]  /*5b060*/  STL.64 [R1+0x5078], R6 ;  /* 0x0050780601007387 */ /* 0x0041e80000100a00 */
[----:B0-----:R-:W2:Y:S04]  /*5b070*/  LDL.64 R6, [R1+0xd8] ;  /* 0x0000d80001067983 */ /* 0x001ea80000100a00 */
[----:B------:R-:W3:Y:S04]  /*5b080*/  LDL.LU R16, [R1+0x460] ;  /* 0x0004600001107983 */ /* 0x000ee80000300800 */
[----:B------:R-:W3:Y:S04]  /*5b090*/  LDL.LU R17, [R1+0x464] ;  /* 0x0004640001117983 */ /* 0x000ee80000300800 */
[----:B------:R-:W2:Y:S04]  /*5b0a0*/  LDL.LU R18, [R1+0x468] ;  /* 0x0004680001127983 */ /* 0x000ea80000300800 */
[----:B------:R-:W2:Y:S01]  /*5b0b0*/  LDL.LU R19, [R1+0x46c] ;  /* 0x00046c0001137983 */ /* 0x000ea20000300800 */
[----:B----4-:R-:W-:Y:S03]  /*5b0c0*/  HMMA.16816.F32 R24, R8, R22, R24 ;  /* 0x000000160818723c */ /* 0x010fe60000001818 */
[----:B--2---:R-:W-:Y:S04]  /*5b0d0*/  STL.64 [R1+0x5030], R18 ;  /* 0x0050301201007387 */ /* 0x004fe80000100a00 */
[----:B---3--:R0:W-:Y:S04]  /*5b0e0*/  STL.64 [R1+0x5028], R16 ;  /* 0x0050281001007387 */ /* 0x0081e80000100a00 */
[----:B0-----:R-:W2:Y:S04]  /*5b0f0*/  LDL.LU R16, [R1+0x470] ;  /* 0x0004700001107983 */ /* 0x001ea80000300800 */
[----:B------:R-:W2:Y:S04]  /*5b100*/  LDL.LU R17, [R1+0x474] ;  /* 0x0004740001117983 */ /* 0x000ea80000300800 */
[----:B------:R-:W3:Y:S04]  /*5b110*/  LDL.LU R18, [R1+0x478] ;  /* 0x0004780001127983 */ /* 0x000ee80000300800 */
[----:B------:R-:W3:Y:S01]  /*5b120*/  LDL.LU R19, [R1+0x47c] ;  /* 0x00047c0001137983 */ /* 0x000ee20000300800 */
[----:B------:R-:W-:-:S03]  /*5b130*/  MOV R3, R23 ;  /* 0x0000001700037202 */ /* 0x000fc60000000f00 */
[----:B---3--:R0:W-:Y:S04]  /*5b140*/  STL.64 [R1+0x5048], R18 ;  /* 0x0050481201007387 */ /* 0x0081e80000100a00 */
[----:B--2---:R-:W-:Y:S04]  /*5b150*/  STL.64 [R1+0x5040], R16 ;  /* 0x0050401001007387 */ /* 0x004fe80000100a00 */
[----:B------:R-:W2:Y:S04]  /*5b160*/  LDL R15, [R1+0x1f14] ;  /* 0x001f1400010f7983 */ /* 0x000ea80000100800 */
[----:B0-----:R-:W3:Y:S04]  /*5b170*/  LDL.64 R18, [R1+0xb8] ;  /* 0x0000b80001127983 */ /* 0x001ee80000100a00 */
[----:B------:R0:W-:Y:S04]  /*5b180*/  STL.64 [R1+0x1e0], R24 ;  /* 0x0001e01801007387 */ /* 0x0001e80000100a00 */
[----:B------:R1:W-:Y:S01]  /*5b190*/  STL.64 [R1+0x1e8], R26 ;  /* 0x0001e81a01007387 */ /* 0x0003e20000100a00 */
[----:B0-----:R-:W-:-:S03]  /*5b1a0*/  IMAD.MOV.U32 R24, RZ, RZ, R22 ;  /* 0x000000ffff187224 */ /* 0x001fc600078e0016 */
[----:B-1----:R-:W4:Y:S04]  /*5b1b0*/  LDL.LU.64 R26, [R1+0x5090] ;  /* 0x00509000011a7983 */ /* 0x002f280000300a00 */
[----:B------:R-:W2:Y:S04]  /*5b1c0*/  LDL.LU.64 R22, [R1+0x5088] ;  /* 0x0050880001167983 */ /* 0x000ea80000300a00 */
[----:B------:R-:W2:Y:S01]  /*5b1d0*/  LDL.LU.64 R20, [R1+0x5080] ;  /* 0x0050800001147983 */ /* 0x000ea20000300a00 */
[----:B------:R-:W-:Y:S02]  /*5b1e0*/  MOV R29, R6 ;  /* 0x00000006001d7202 */ /* 0x000fe40000000f00 */
[----:B------:R-:W-:Y:S01]  /*5b1f0*/  MOV R25, R7 ;  /* 0x0000000700197202 */ /* 0x000fe20000000f00 */
[----:B------:R-:W-:Y:S04]  /*5b200*/  STL [R1+0x4f5c], R3 ;  /* 0x004f5c0301007387 */ /* 0x000fe80000100800 */
[----:B------:R-:W-:Y:S01]  /*5b210*/  STL [R1+0x4f58], R24 ;  /* 0x004f581801007387 */ /* 0x000fe20000100800 */
[----:B--2---:R-:W-:Y:S03]  /*5b220*/  HMMA.16816.F32 R20, R8, R6, R20 ;  /* 0x000000060814723c */ /* 0x004fe60000001814 */
[----:B------:R-:W2:Y:S11]  /*5b230*/  LDL.LU.64 R6, [R1+0x5078] ;  /* 0x0050780001067983 */ /* 0x000eb60000300a00 */
[----:B------:R-:W-:Y:S09]  /*5b240*/  @!UPT UIADD3 URZ, URZ, URZ, URZ ;  /* 0x0000003f3f3ff290 */ /* 0x000ff2000fffe03f */
[----:B------:R-:W-:Y:S01]  /*5b250*/  STL.64 [R1+0x1d0], R20 ;  /* 0x0001d01401007387 */ /* 0x000fe20000100a00 */
[----:B------:R-:W-:-:S03]  /*5b260*/  IMAD.MOV.U32 R28, RZ, RZ, R23 ;  /* 0x000000ffff1c7224 */ /* 0x000fc600078e0017 */
[----:B------:R0:W-:Y:S04]  /*5b270*/  STL [R1+0x1d8], R22 ;  /* 0x0001d81601007387 */ /* 0x0001e80000100800 */
[----:B0-----:R-:W2:Y:S04]  /*5b280*/  LDL.LU.64 R22, [R1+0x5070] ;  /* 0x0050700001167983 */ /* 0x001ea80000300a00 */
[----:B------:R-:W2:Y:S04]  /*5b290*/  LDL.LU.64 R20, [R1+0x5068] ;  /* 0x0050680001147983 */ /* 0x000ea80000300a00 */
[----:B------:R-:W-:Y:S04]  /*5b2a0*/  STL [R1+0x4f64], R25 ;  /* 0x004f641901007387 */ /* 0x000fe80000100800 */
[----:B------:R-:W-:Y:S04]  /*5b2b0*/  STL [R1+0x4f60], R29 ;  /* 0x004f601d01007387 */ /* 0x000fe80000100800 */
[----:B------:R-:W-:Y:S01]  /*5b2c0*/  STL [R1+0x4c00], R28 ;  /* 0x004c001c01007387 */ /* 0x000fe20000100800 */
[----:B--2---:R-:W-:Y:S11]  /*5b2d0*/  HMMA.16816.F32 R20, R8, R6, R20 ;  /* 0x000000060814723c */ /* 0x004ff60000001814 */
[----:B------:R-:W-:Y:S11]  /*5b2e0*/  @!UPT UIADD3 URZ, URZ, URZ, URZ ;  /* 0x0000003f3f3ff290 */ /* 0x000ff6000fffe03f */
[----:B------:R-:W-:Y:S01]  /*5b2f0*/  @!UPT UIADD3 URZ, URZ, URZ, URZ ;  /* 0x0000003f3f3ff290 */ /* 0x000fe2000fffe03f */
[----:B------:R0:W-:Y:S04]  /*5b300*/  STL.64 [R1+0x1b0], R20 ;  /* 0x0001b01401007387 */ /* 0x0001e80000100a00 */
[----:B------:R1:W-:Y:S01]  /*5b310*/  STL.64 [R1+0x1b8], R22 ;  /* 0x0001b81601007387 */ /* 0x0003e20000100a00 */
[----:B0-----:R-:W-:Y:S02]  /*5b320*/  MOV R21, R6 ;  /* 0x0000000600157202 */ /* 0x001fe40000000f00 */
[----:B------:R-:W-:Y:S01]  /*5b330*/  MOV R20, R7 ;  /* 0x0000000700147202 */ /* 0x000fe20000000f00 */
[----:B-1----:R-:W2:Y:S04]  /*5b340*/  LDL.LU.64 R22, [R1+0x5060] ;  /* 0x0050600001167983 */ /* 0x002ea80000300a00 */
[----:B------:R-:W2:Y:S04]  /*5b350*/  LDL.LU.64 R6, [R1+0x5058] ;  /* 0x0050580001067983 */ /* 0x000ea80000300a00 */
[----:B------:R-:W2:Y:S01]  /*5b360*/  LDL.LU.64 R4, [R1+0x5050] ;  /* 0x0050500001047983 */ /* 0x000ea20000300a00 */
[----:B---3--:R-:W-:Y:S01]  /*5b370*/  MOV R2, R18 ;  /* 0x0000001200027202 */ /* 0x008fe20000000f00 */
[----:B------:R-:W-:-:S02]  /*5b380*/  IMAD.MOV.U32 R0, RZ, RZ, R19 ;  /* 0x000000ffff007224 */ /* 0x000fc400078e0013 */
[----:B------:R-:W-:Y:S01]  /*5b390*/  STL [R1+0x4f68], R21 ;  /* 0x004f681501007387 */ /* 0x000fe20000100800 */
[----:B--2---:R-:W-:Y:S03]  /*5b3a0*/  HMMA.16816.F32 R4, R8, R18, R4 ;  /* 0x000000120804723c */ /* 0x004fe60000001804 */
[----:B------:R-:W2:Y:S04]  /*5b3b0*/  LDL.LU.64 R18, [R1+0x5048] ;  /* 0x0050480001127983 */ /* 0x000ea80000300a00 */
[----:B------:R-:W2:Y:S11]  /*5b3c0*/  LDL.LU.64 R16, [R1+0x5040] ;  /* 0x0050400001107983 */ /* 0x000eb60000300a00 */
[----:B------:R-:W-:Y:S05]  /*5b3d0*/  @!UPT UIADD3 URZ, URZ, URZ, URZ ;  /* 0x0000003f3f3ff290 */ /* 0x000fea000fffe03f */
[----:B------:R-:W-:Y:S01]  /*5b3e0*/  STL.64 [R1+0x110], R4 ;  /* 0x0001100401007387 */ /* 0x000fe20000100a00 */
[----:B------:R-:W-:-:S03]  /*5b3f0*/  MOV R28, R7 ;  /* 0x00000007001c7202 */ /* 0x000fc60000000f00 */
[----:B------:R0:W-:Y:S04]  /*5b400*/  STL [R1+0x118], R6 ;  /* 0x0001180601007387 */ /* 0x0001e80000100800 */
[----:B0-----:R-:W2:Y:S04]  /*5b410*/  LDL.LU.64 R6, [R1+0x5038] ;  /* 0x0050380001067983 */ /* 0x001ea80000300a00 */
[----:B------:R-:W-:Y:S01]  /*5b420*/  STL [R1+0x4c04], R28 ;  /* 0x004c041c01007387 */ /* 0x000fe20000100800 */
[C---:B--2---:R-:W-:Y:S03]  /*5b430*/  HMMA.16816.F32 R4, R8.reuse, R6, R16 ;  /* 0x000000060804723c */ /* 0x044fe60000001810 */
[----:B------:R-:W2:Y:S04]  /*5b440*/  LDL.LU.64 R18, [R1+0x5030] ;  /* 0x0050300001127983 */ /* 0x000ea80000300a00 */
[----:B------:R-:W2:Y:S11]  /*5b450*/  LDL.LU.64 R16, [R1+0x5028] ;  /* 0x0050280001107983 */ /* 0x000eb60000300a00 */
[----:B------:R-:W-:Y:S05]  /*5b460*/  @!UPT UIADD3 URZ, URZ, URZ, URZ ;  /* 0x0000003f3f3ff290 */ /* 0x000fea000fffe03f */
[----:B------:R-:W-:Y:S04]  /*5b470*/  STL.64 [R1+0x100], R4 ;  /* 0x0001000401007387 */ /* 0x000fe80000100a00 */
[----:B------:R0:W-:Y:S04]  /*5b480*/  STL.64 [R1+0x108], R6 ;  /* 0x0001080601007387 */ /* 0x0001e80000100a00 */
[----:B0-----:R-:W4:Y:S04]  /*5b490*/  LDL.LU.64 R6, [R1+0x5020] ;  /* 0x0050200001067983 */ /* 0x001f280000300a00 */
[----:B------:R-:W4:Y:S04]  /*5b4a0*/  LDL.LU.64 R4, [R1+0x5018] ;  /* 0x0050180001047983 */ /* 0x000f280000300a00 */
[----:B------:R-:W-:Y:S04]  /*5b4b0*/  STL.64 [R1+0x4ed8], R22 ;  /* 0x004ed81601007387 */ /* 0x000fe80000100a00 */
[----:B------:R-:W-:Y:S01]  /*5b4c0*/  STL [R1+0x5010], R20 ;  /* 0x0050101401007387 */ /* 0x000fe20000100800 */
[C---:B--2---:R-:W-:Y:S08]  /*5b4d0*/  HMMA.16816.F32 R16, R8.reuse, R22, R16 ;  /* 0x000000160810723c */ /* 0x044ff00000001810 */
[C---:B----4-:R-:W-:Y:S11]  /*5b4e0*/  HMMA.16816.F32 R4, R8.reuse, R26, R4 ;  /* 0x0000001a0804723c */ /* 0x050ff60000001804 */
[----:B------:R-:W-:Y:S04]  /*5b4f0*/  @!UPT UIADD3 URZ, URZ, URZ, URZ ;  /* 0x0000003f3f3ff290 */ /* 0x000fe8000fffe03f */
[----:B------:R-:W-:Y:S04]  /*5b500*/  STL.64 [R1+0xf0], R16 ;  /* 0x0000f01001007387 */ /* 0x000fe80000100a00 */
[----:B------:R-:W-:Y:S04]  /*5b510*/  STL.64 [R1+0xf8], R18 ;  /* 0x0000f81201007387 */ /* 0x000fe80000100a00 */
[----:B------:R-:W-:Y:S04]  /*5b520*/  STL.64 [R1+0x4ed0], R26 ;  /* 0x004ed01a01007387 */ /* 0x000fe80000100a00 */
[----:B------:R-:W0:Y:S04]  /*5b530*/  LDSM.16.M88.4 R16, [R15+0x32000] ;  /* 0x032000000f10783b */ /* 0x000e280000000200 */
[----:B------:R-:W-:Y:S04]  /*5b540*/  STL.64 [R1+0x7a0], R4 ;  /* 0x0007a00401007387 */ /* 0x000fe80000100a00 */
[----:B------:R-:W-:Y:S04]  /*5b550*/  STL.64 [R1+0x7a8], R6 ;  /* 0x0007a80601007387 */ /* 0x000fe80000100a00 */
[----:B------:R1:W-:Y:S04]  /*5b560*/  STL [R1+0x4f6c], R15 ;  /* 0x004f6c0f01007387 */ /* 0x0003e80000100800 */
[----:B------:R-:W2:Y:S04]  /*5b570*/  LDL.LU R12, [R1+0x3c0] ;  /* 0x0003c000010c7983 */ /* 0x000ea80000300800 */
[----:B------:R-:W2:Y:S04]  /*5b580*/  LDL.LU R13, [R1+0x3c4] ;  /* 0x0003c400010d7983 */ /* 0x000ea80000300800 */
[----:B------:R-:W3:Y:S04]  /*5b590*/  LDL.LU R14, [R1+0x3c8] ;  /* 0x0003c800010e7983 */ /* 0x000ee80000300800 */
[----:B-1----:R-:W3:Y:S04]  /*5b5a0*/  LDL.LU R15, [R1+0x3cc] ;  /* 0x0003cc00010f7983 */ /* 0x002ee80000300800 */
[----:B---3--:R1:W-:Y:S04]  /*5b5b0*/  STL.64 [R1+0x4f78], R14 ;  /* 0x004f780e01007387 */ /* 0x0083e80000100a00 */
[----:B--2---:R-:W-:Y:S04]  /*5b5c0*/  STL.64 [R1+0x4f70], R12 ;  /* 0x004f700c01007387 */ /* 0x004fe80000100a00 */
[----:B-1----:R-:W2:Y:S04]  /*5b5d0*/  LDL.64 R14, [R1+0x148] ;  /* 0x00014800010e7983 */ /* 0x002ea80000100a00 */
[----:B--2---:R1:W-:Y:S04]  /*5b5e0*/  STL.64 [R1+0x4f88], R14 ;  /* 0x004f880e01007387 */ /* 0x0043e80000100a00 */
[----:B-1----:R-:W2:Y:S04]  /*5b5f0*/  LDL.64 R14, [R1+0x158] ;  /* 0x00015800010e7983 */ /* 0x002ea80000100a00 */
[----:B--2---:R1:W-:Y:S04]  /*5b600*/  STL.64 [R1+0x4fa0], R14 ;  /* 0x004fa00e01007387 */ /* 0x0043e80000100a00 */
[----:B-1----:R-:W2:Y:S04]  /*5b610*/  LDL.64 R14, [R1+0x168] ;  /* 0x00016800010e7983 */ /* 0x002ea80000100a00 */
[----:B--2---:R1:W-:Y:S04]  /*5b620*/  STL.64 [R1+0x4fb8], R14 ;  /* 0x004fb80e01007387 */ /* 0x0043e80000100a00 */
[----:B-1----:R-:W2:Y:S04]  /*5b630*/  LDL.64 R14, [R1+0x178] ;  /* 0x00017800010e7983 */ /* 0x002ea80000100a00 */
[----:B--2---:R1:W-:Y:S04]  /*5b640*/  STL.64 [R1+0x4fd0], R14 ;  /* 0x004fd00e01007387 */ /* 0x0043e80000100a00 */
[----:B0-----:R0:W-:Y:S04]  /*5b650*/  STL.64 [R1+0x4e00], R18 ;  /* 0x004e001201007387 */ /* 0x0011e80000100a00 */
[----:B------:R2:W-:Y:S04]  /*5b660*/  STL.64 [R1+0x4df8], R16 ;  /* 0x004df81001007387 */ /* 0x0005e80000100a00 */
[----:B-1----:R-:W3:Y:S04]  /*5b670*/  LDL R14, [R1+0x188] ;  /* 0x00018800010e7983 */ /* 0x002ee80000100800 */
[----:B------:R-:W3:Y:S04]  /*5b680*/  LDL R15, [R1+0x18c] ;  /* 0x00018c00010f7983 */ /* 0x000ee80000100800 */
[----:B0-----:R-:W4:Y:S04]  /*5b690*/  LDL R18, [R1+0x138] ;  /* 0x0001380001127983 */ /* 0x001f280000100800 */
[----:B------:R-:W4:Y:S04]  /*5b6a0*/  LDL R19, [R1+0x13c] ;  /* 0x00013c0001137983 */ /* 0x000f280000100800 */
[----:B---3--:R-:W-:Y:S04]  /*5b6b0*/  STL.64 [R1+0x4fe8], R14 ;  /* 0x004fe80e01007387 */ /* 0x008fe80000100a00 */
[----:B----4-:R0:W-:Y:S04]  /*5b6c0*/  STL.64 [R1+0x4f80], R18 ;  /* 0x004f801201007387 */ /* 0x0101e80000100a00 */
[----:B--2---:R-:W2:Y:S04]  /*5b6d0*/  LDL.LU R16, [R1+0x3d0] ;  /* 0x0003d00001107983 */ /* 0x004ea80000300800 */
[----:B------:R-:W2:Y:S04]  /*5b6e0*/  LDL.LU R17, [R1+0x3d4] ;  /* 0x0003d40001117983 */ /* 0x000ea80000300800 */
[----:B0-----:R-:W3:Y:S04]  /*5b6f0*/  LDL.LU R18, [R1+0x3d8] ;  /* 0x0003d80001127983 */ /* 0x001ee80000300800 */
[----:B------:R-:W3:Y:S04]  /*5b700*/  LDL.LU R19, [R1+0x3dc] ;  /* 0x0003dc0001137983 */ /* 0x000ee80000300800 */
[----:B------:R-:W4:Y:S04]  /*5b710*/  LDL.LU R4, [R1+0x420] ;  /* 0x0004200001047983 */ /* 0x000f280000300800 */
[----:B------:R-:W4:Y:S04]  /*5b720*/  LDL.LU R5, [R1+0x424] ;  /* 0x0004240001057983 */ /* 0x000f280000300800 */
[----:B------:R-:W2:Y:S04]  /*5b730*/  LDL.LU R6, [R1+0x428] ;  /* 0x0004280001067983 */ /* 0x000ea80000300800 */
[----:B------:R-:W2:Y:S04]  /*5b740*/  LDL.LU R7, [R1+0x42c] ;  /* 0x00042c0001077983 */ /* 0x000ea80000300800 */
[----:B------:R-:W2:Y:S04]  /*5b750*/  LDL.LU R24, [R1+0x430] ;  /* 0x0004300001187983 */ /* 0x000ea80000300800 */
[----:B------:R-:W2:Y:S04]  /*5b760*/  LDL.LU R25, [R1+0x434] ;  /* 0x0004340001197983 */ /* 0x000ea80000300800 */
[----:B------:R-:W2:Y:S04]  /*5b770*/  LDL.LU R26, [R1+0x438] ;  /* 0x00043800011a7983 */ /* 0x000ea80000300800 */
[----:B------:R-:W2:Y:S04]  /*5b780*/  LDL.LU R27, [R1+0x43c] ;  /* 0x00043c00011b7983 */ /* 0x000ea80000300800 */
[----:B------:R-:W3:Y:S04]  /*5b790*/  LDL.LU R20, [R1+0x440] ;  /* 0x0004400001147983 */ /* 0x000ee80000300800 */
[----:B------:R-:W3:Y:S04]  /*5b7a0*/  LDL.LU R21, [R1+0x444] ;  /* 0x0004440001157983 */ /* 0x000ee80000300800 */
[----:B------:R-:W3:Y:S04]  /*5b7b0*/  LDL.LU R22, [R1+0x448] ;  /* 0x0004480001167983 */ /* 0x000ee80000300800 */
[----:B------:R-:W3:Y:S04]  /*5b7c0*/  LDL.LU R23, [R1+0x44c] ;  /* 0x00044c0001177983 */ /* 0x000ee80000300800 */
[----:B--2---:R0:W-:Y:S04]  /*5b7d0*/  STL.64 [R1+0x5008], R26 ;  /* 0x0050081a01007387 */ /* 0x0041e80000100a00 */
[----:B------:R-:W-:Y:S04]  /*5b7e0*/  STL.64 [R1+0x5000], R24 ;  /* 0x0050001801007387 */ /* 0x000fe80000100a00 */
[----:B0-----:R-:W2:Y:S04]  /*5b7f0*/  LDL.64 R26, [R1+0x1c8] ;  /* 0x0001c800011a7983 */ /* 0x001ea80000100a00 */
[----:B------:R0:W-:Y:S04]  /*5b800*/  STL.64 [R1+0x4ff8], R6 ;  /* 0x004ff80601007387 */ /* 0x0001e80000100a00 */
[----:B----4-:R-:W-:Y:S04]  /*5b810*/  STL.64 [R1+0x4ff0], R4 ;  /* 0x004ff00401007387 */ /* 0x010fe80000100a00 */
[----:B------:R-:W4:Y:S04]  /*5b820*/  LDL.64 R14, [R1+0x198] ;  /* 0x00019800010e7983 */ /* 0x000f280000100a00 */
[----:B0-----:R-:W2:Y:S04]  /*5b830*/  LDL.64 R6, [R1+0x1a8] ;  /* 0x0001a80001067983 */ /* 0x001ea80000100a00 */
[----:B---3--:R-:W-:Y:S04]  /*5b840*/  STL.64 [R1+0x4f98], R18 ;  /* 0x004f981201007387 */ /* 0x008fe80000100a00 */
[----:B------:R0:W-:Y:S04]  /*5b850*/  STL.64 [R1+0x4f90], R16 ;  /* 0x004f901001007387 */ /* 0x0001e80000100a00 */
[----:B0-----:R-:W3:Y:S04]  /*5b860*/  LDL.LU R16, [R1+0x3e0] ;  /* 0x0003e00001107983 */ /* 0x001ee80000300800 */
[----:B------:R-:W3:Y:S04]  /*5b870*/  LDL.LU R17, [R1+0x3e4] ;  /* 0x0003e40001117983 */ /* 0x000ee80000300800 */
[----:B------:R-:W2:Y:S04]  /*5b880*/  LDL.LU R18, [R1+0x3e8] ;  /* 0x0003e80001127983 */ /* 0x000ea80000300800 */
[----:B------:R-:W2:Y:S04]  /*5b890*/  LDL.LU R19, [R1+0x3ec] ;  /* 0x0003ec0001137983 */ /* 0x000ea80000300800 */
[----:B--2---:R-:W-:Y:S04]  /*5b8a0*/  STL.64 [R1+0x4fb0], R18 ;  /* 0x004fb01201007387 */ /* 0x004fe80000100a00 */
[----:B---3--:R0:W-:Y:S04]  /*5b8b0*/  STL.64 [R1+0x4fa8], R16 ;  /* 0x004fa81001007387 */ /* 0x0081e80000100a00 */
[----:B0-----:R-:W2:Y:S04]  /*5b8c0*/  LDL.LU R16, [R1+0x3f0] ;  /* 0x0003f00001107983 */ /* 0x001ea80000300800 */
[----:B------:R-:W2:Y:S04]  /*5b8d0*/  LDL.LU R17, [R1+0x3f4] ;  /* 0x0003f40001117983 */ /* 0x000ea80000300800 */
[----:B------:R-:W3:Y:S04]  /*5b8e0*/  LDL.LU R18, [R1+0x3f8] ;  /* 0x0003f80001127983 */ /* 0x000ee80000300800 */
[----:B------:R-:W3:Y:S01]  /*5b8f0*/  LDL.LU R19, [R1+0x3fc] ;  /* 0x0003fc0001137983 */ /* 0x000ee20000300800 */
[----:B------:R-:W-:Y:S03]  /*5b900*/  HMMA.16816.F32 R20, R8, R26, R20 ;  /* 0x0000001a0814723c */ /* 0x000fe60000001814 */
        /* <DEDUP_REMOVED lines=10> */
[----:B------:R-:W2:Y:S04]  /*5b9b0*/  LDL.LU R18, [R1+0x418] ;  /* 0x0004180001127983 */ /* 0x000ea80000300800 */
[----:B------:R-:W2:Y:S04]  /*5b9c0*/  LDL.LU R19, [R1+0x41c] ;  /* 0x00041c0001137983 */ /* 0x000ea80000300800 */
[----:B------:R0:W-:Y:S04]  /*5b9d0*/  STL.64 [R1+0x790], R20 ;  /* 0x0007901401007387 */ /* 0x0001e80000100a00 */
[----:B------:R1:W-:Y:S04]  /*5b9e0*/  STL.64 [R1+0x798], R22 ;  /* 0x0007981601007387 */ /* 0x0003e80000100a00 */
[----:B0-----:R-:W3:Y:S01]  /*5b9f0*/  LDL.LU R20, [R1+0x5010] ;  /* 0x0050100001147983 */ /* 0x001ee20000300800 */
[----:B-1----:R-:W-:-:S02]  /*5ba00*/  MOV R23, R26 ;  /* 0x0000001a00177202 */ /* 0x002fc40000000f00 */
[----:B------:R-:W-:Y:S02]  /*5ba10*/  MOV R22, R27 ;  /* 0x0000001b00167202 */ /* 0x000fe40000000f00 */
[----:B------:R-:W2:Y:S04]  /*5ba20*/  LDL.LU.64 R26, [R1+0x5008] ;  /* 0x00500800011a7983 */ /* 0x000ea80000300a00 */
[----:B------:R-:W2:Y:S02]  /*5ba30*/  LDL.LU.64 R24, [R1+0x5000] ;  /* 0x0050000001187983 */ /* 0x000ea40000300a00 */
[C---:B--2---:R-:W-:Y:S11]  /*5ba40*/  HMMA.16816.F32 R24, R8.reuse, R6, R24 ;  /* 0x000000060818723c */ /* 0x044ff60000001818 */
[----:B------:R-:W-:Y:S11]  /*5ba50*/  @!UPT UIADD3 URZ, URZ, URZ, URZ ;  /* 0x0000003f3f3ff290 */ /* 0x000ff6000fffe03f */
[----:B------:R-:W-:Y:S01]  /*5ba60*/  @!UPT UIADD3 URZ, URZ, URZ, URZ ;  /* 0x0000003f3f3ff290 */ /* 0x000fe2000fffe03f */
[----:B------:R-:W-:Y:S04]  /*5ba70*/  STL.64 [R1+0x780], R24 ;  /* 0x0007801801007387 */ /* 0x000fe80000100a00 */
[----:B------:R0:W-:Y:S02]  /*5ba80*/  STL.64 [R1+0x788], R26 ;  /* 0x0007881a01007387 */ /* 0x0001e40000100a00 */
[----:B0-----:R-:W-:Y:S01]  /*5ba90*/  IMAD.MOV.U32 R27, RZ, RZ, R6 ;  /* 0x000000ffff1b7224 */ /* 0x001fe200078e0006 */
[----:B------:R-:W-:Y:S02]  /*5baa0*/  MOV R26, R7 ;  /* 0x00000007001a7202 */ /* 0x000fe40000000f00 */
[----:B------:R-:W2:Y:S04]  /*5bab0*/  LDL.LU.64 R6, [R1+0x4ff8] ;  /* 0x004ff80001067983 */ /* 0x000ea80000300a00 */
[----:B------:R-:W2:Y:S01]  /*5bac0*/  LDL.LU.64 R4, [R1+0x4ff0] ;  /* 0x004ff00001047983 */ /* 0x000ea20000300a00 */
[----:B----4-:R-:W-:Y:S01]  /*5bad0*/  MOV R28, R15 ;  /* 0x0000000f001c7202 */ /* 0x010fe20000000f00 */
[C---:B--2---:R-:W-:Y:S11]  /*5bae0*/  HMMA.16816.F32 R4, R8.reuse, R14, R4 ;  /* 0x0000000e0804723c */ /* 0x044ff60000001804 */
[----:B------:R-:W-:Y:S11]  /*5baf0*/  @!UPT UIADD3 URZ, URZ, URZ, URZ ;  /* 0x0000003f3f3ff290 */ /* 0x000ff6000fffe03f */
[----:B------:R-:W-:Y:S01]  /*5bb00*/  @!UPT UIADD3 URZ, URZ, URZ, URZ ;  /* 0x0000003f3f3ff290 */ /* 0x000fe2000fffe03f */
[----:B------:R-:W-:Y:S04]  /*5bb10*/  STL.64 [R1+0x770], R4 ;  /* 0x0007700401007387 */ /* 0x000fe80000100a00 */
[----:B------:R0:W-:Y:S02]  /*5bb20*/  STL.64 [R1+0x778], R6 ;  /* 0x0007780601007387 */ /* 0x0001e40000100a00 */
[----:B0-----:R-:W-:Y:S02]  /*5bb30*/  MOV R7, R14 ;  /* 0x0000000e00077202 */ /* 0x001fe40000000f00 */
[----:B------:R-:W2:Y:S02]  /*5bb40*/  LDL.LU.64 R14, [R1+0x4fe8] ;  /* 0x004fe800010e7983 */ /* 0x000ea40000300a00 */
[C---:B--2---:R-:W-:Y:S02]  /*5bb50*/  HMMA.16816.F32 R12, R8.reuse, R14, R16 ;  /* 0x0000000e080c723c */ /* 0x044fe40000001810 */
[----:B------:R-:W2:Y:S04]  /*5bb60*/  LDL.LU.64 R18, [R1+0x4fe0] ;  /* 0x004fe00001127983 */ /* 0x000ea80000300a00 */
[----:B------:R-:W2:Y:S11]  /*5bb70*/  LDL.LU.64 R16, [R1+0x4fd8] ;  /* 0x004fd80001107983 */ /* 0x000eb60000300a00 */
[----:B------:R-:W-:Y:S06]  /*5bb80*/  @!UPT UIADD3 URZ, URZ, URZ, URZ ;  /* 0x0000003f3f3ff290 */ /* 0x000fec000fffe03f */
[----:B------:R-:W-:Y:S04]  /*5bb90*/  STL.64 [R1+0x760], R12 ;  /* 0x0007600c01007387 */ /* 0x000fe80000100a00 */
[----:B------:R0:W-:Y:S04]  /*5bba0*/  STL.64 [R1+0x768], R14 ;  /* 0x0007680e01007387 */ /* 0x0001e80000100a00 */
[----:B0-----:R-:W2:Y:S02]  /*5bbb0*/  LDL.LU.64 R14, [R1+0x4fd0] ;  /* 0x004fd000010e7983 */ /* 0x001ea40000300a00 */
        /* <DEDUP_REMOVED lines=8> */
[----:B------:R-:W2:Y:S02]  /*5bc40*/  LDL.LU.64 R14, [R1+0x4fb8] ;  /* 0x004fb800010e7983 */ /* 0x000ea40000300a00 */
        /* <DEDUP_REMOVED lines=8> */
[----:B------:R-:W2:Y:S02]  /*5bcd0*/  LDL.LU.64 R14, [R1+0x4fa0] ;  /* 0x004fa000010e7983 */ /* 0x000ea40000300a00 */
        /* <DEDUP_REMOVED lines=18> */
[----:B--2---:R-:W-:Y:S02]  /*5be00*/  HMMA.16816.F32 R8, R8, R18, R12 ;  /* 0x000000120808723c */ /* 0x004fe4000000180c */
[----:B------:R-:W2:Y:S04]  /*5be10*/  LDL.LU R15, [R1+0x4f6c] ;  /* 0x004f6c00010f7983 */ /* 0x000ea80000300800 */
[----:B------:R-:W4:Y:S11]  /*5be20*/  LDL.LU R16, [R1+0x2c0] ;  /* 0x0002c00001107983 */ /* 0x000f360000300800 */
[----:B------:R-:W-:Y:S06]  /*5be30*/  @!UPT UIADD3 URZ, URZ, URZ, URZ ;  /* 0x0000003f3f3ff290 */ /* 0x000fec000fffe03f */
[----:B------:R-:W-:Y:S04]  /*5be40*/  STL.64 [R1+0x600], R8 ;  /* 0x0006000801007387 */ /* 0x000fe80000100a00 */
[----:B------:R-:W-:Y:S04]  /*5be50*/  STL.64 [R1+0x608], R10 ;  /* 0x0006080a01007387 */ /* 0x000fe80000100a00 */
[----:B------:R-:W4:Y:S04]  /*5be60*/  LDL.LU R17, [R1+0x2c4] ;  /* 0x0002c40001117983 */ /* 0x000f280000300800 */
[----:B------:R-:W3:Y:S04]  /*5be70*/  LDL.LU R18, [R1+0x2c8] ;  /* 0x0002c80001127983 */ /* 0x000ee80000300800 */
[----:B------:R-:W3:Y:S04]  /*5be80*/  LDL.LU R19, [R1+0x2cc] ;  /* 0x0002cc0001137983 */ /* 0x000ee80000300800 */
[----:B--2---:R-:W0:Y:S04]  /*5be90*/  LDSM.16.M88.4 R12, [R15+0x33000] ;  /* 0x033000000f0c783b */ /* 0x004e280000000200 */
[----:B---3--:R1:W-:Y:S04]  /*5bea0*/  STL.64 [R1+0x4e10], R18 ;  /* 0x004e101201007387 */ /* 0x0083e80000100a00 */
[----:B----4-:R-:W-:Y:S01]  /*5beb0*/  STL.64 [R1+0x4e08], R16 ;  /* 0x004e081001007387 */ /* 0x010fe20000100a00 */
[----:B-1----:R-:W-:Y:S01]  /*5bec0*/  IMAD.MOV.U32 R18, RZ, RZ, R21 ;  /* 0x000000ffff127224 */ /* 0x002fe200078e0015 */
[----:B------:R-:W-:-:S02]  /*5bed0*/  MOV R19, R25 ;  /* 0x0000001900137202 */ /* 0x000fc40000000f00 */
[----:B------:R-:W2:Y:S04]  /*5bee0*/  LDL.LU R21, [R1+0x4f68] ;  /* 0x004f680001157983 */ /* 0x000ea80000300800 */
[----:B------:R-:W3:Y:S04]  /*5bef0*/  LDL.LU R25, [R1+0x4f64] ;  /* 0x004f640001197983 */ /* 0x000ee80000300800 */
[----:B------:R1:W-:Y:S02]  /*5bf00*/  STL.64 [R1+0x4e20], R18 ;  /* 0x004e201201007387 */ /* 0x0003e40000100a00 */
[----:B-1----:R-:W-:-:S02]  /*5bf10*/  MOV R18, R29 ;  /* 0x0000001d00127202 */ /* 0x002fc40000000f00 */
[----:B------:R-:W-:Y:S01]  /*5bf20*/  MOV R19, R3 ;  /* 0x0000000300137202 */ /* 0x000fe20000000f00 */
[----:B------:R-:W4:Y:S04]  /*5bf30*/  LDL.LU R29, [R1+0x4f60] ;  /* 0x004f6000011d7983 */ /* 0x000f280000300800 */
[----:B------:R-:W2:Y:S04]  /*5bf40*/  LDL.LU R3, [R1+0x4f5c] ;  /* 0x004f5c0001037983 */ /* 0x000ea80000300800 */
[----:B------:R-:W-:Y:S04]  /*5bf50*/  STL.64 [R1+0x4e38], R18 ;  /* 0x004e381201007387 */ /* 0x000fe80000100a00 */
[----:B0-----:R0:W-:Y:S04]  /*5bf60*/  STL.64 [R1+0x4ce0], R14 ;  /* 0x004ce00e01007387 */ /* 0x0011e80000100a00 */
[----:B------:R1:W-:Y:S04]  /*5bf70*/  STL.64 [R1+0x4cd8], R12 ;  /* 0x004cd80c01007387 */ /* 0x0003e80000100a00 */
[----:B0-----:R-:W2:Y:S01]  /*5bf80*/  LDL.LU.64 R14, [R1+0x138] ;  /* 0x00013800010e7983 */ /* 0x001ea20000300a00 */
[----:B------:R-:W-:Y:S01]  /*5bf90*/  IMAD.MOV.U32 R18, RZ, RZ, R24 ;  /* 0x000000ffff127224 */ /* 0x000fe200078e0018 */
[----:B------:R-:W-:-:S02]  /*5bfa0*/  MOV R19, R4 ;  /* 0x0000000400137202 */ /* 0x000fc40000000f00 */
[----:B--2---:R0:W-:Y:S04]  /*5bfb0*/  STL.64 [R1+0x4e18], R14 ;  /* 0x004e180e01007387 */ /* 0x0041e80000100a00 */
[----:B-1----:R-:W2:Y:S04]  /*5bfc0*/  LDL.LU R12, [R1+0x2d0] ;  /* 0x0002d000010c7983 */ /* 0x002ea80000300800 */
[----:B------:R-:W2:Y:S04]  /*5bfd0*/  LDL.LU R13, [R1+0x2d4] ;  /* 0x0002d400010d7983 */ /* 0x000ea80000300800 */
[----:B0-----:R-:W2:Y:S04]  /*5bfe0*/  LDL.LU R14, [R1+0x2d8] ;  /* 0x0002d800010e7983 */ /* 0x001ea80000300800 */
[----:B------:R-:W2:Y:S04]  /*5bff0*/  LDL.LU R15, [R1+0x2dc] ;  /* 0x0002dc00010f7983 */ /* 0x000ea80000300800 */
[----:B------:R-:W3:Y:S04]  /*5c000*/  LDL.LU R24, [R1+0x4f58] ;  /* 0x004f580001187983 */ /* 0x000ee80000300800 */
[----:B------:R-:W3:Y:S04]  /*5c010*/  LDL.LU R4, [R1+0x4f54] ;  /* 0x004f540001047983 */ /* 0x000ee80000300800 */
[----:B------:R0:W-:Y:S02]  /*5c020*/  STL.64 [R1+0x4e50], R18 ;  /* 0x004e501201007387 */ /* 0x0001e40000100a00 */
[----:B0-----:R-:W-:-:S02]  /*5c030*/  MOV R18, R5 ;  /* 0x0000000500127202 */ /* 0x001fc40000000f00 */
[----:B------:R-:W-:Y:S01]  /*5c040*/  MOV R19, R6 ;  /* 0x0000000600137202 */ /* 0x000fe20000000f00 */
[----:B--2---:R-:W-:Y:S04]  /*5c050*/  STL.64 [R1+0x4e30], R14 ;  /* 0x004e300e01007387 */ /* 0x004fe80000100a00 */
[----:B------:R0:W-:Y:S04]  /*5c060*/  STL.64 [R1+0x4e28], R12 ;  /* 0x004e280c01007387 */ /* 0x0001e80000100a00 */
[----:B0-----:R-:W2:Y:S04]  /*5c070*/  LDL.LU R12, [R1+0x2e0] ;  /* 0x0002e000010c7983 */ /* 0x001ea80000300800 */
[----:B------:R-:W2:Y:S04]  /*5c080*/  LDL.LU R13, [R1+0x2e4] ;  /* 0x0002e400010d7983 */ /* 0x000ea80000300800 */
[----:B------:R-:W2:Y:S04]  /*5c090*/  LDL.LU R14, [R1+0x2e8] ;  /* 0x0002e800010e7983 */ /* 0x000ea80000300800 */
[----:B------:R-:W2:Y:S04]  /*5c0a0*/  LDL.LU R15, [R1+0x2ec] ;  /* 0x0002ec00010f7983 */ /* 0x000ea80000300800 */
[----:B------:R-:W2:Y:S04]  /*5c0b0*/  LDL.LU R5, [R1+0x4f50] ;  /* 0x004f500001057983 */ /* 0x000ea80000300800 */
[----:B------:R-:W2:Y:S04]  /*5c0c0*/  LDL.LU R6, [R1+0x4f4c] ;  /* 0x004f4c0001067983 */ /* 0x000ea80000300800 */
[----:B------:R0:W-:Y:S04]  /*5c0d0*/  STL.64 [R1+0x4e68], R18 ;  /* 0x004e681201007387 */ /* 0x0001e80000100a00 */
[----:B0-----:R-:W2:Y:S04]  /*5c0e0*/  LDL.64 R18, [R1+0x188] ;  /* 0x0001880001127983 */ /* 0x001ea80000100a00 */
[----:B--2---:R-:W-:Y:S04]  /*5c0f0*/  STL.64 [R1+0x4e80], R18 ;  /* 0x004e801201007387 */ /* 0x004fe80000100a00 */
[----:B------:R-:W-:Y:S04]  /*5c100*/  STL.64 [R1+0x4e48], R14 ;  /* 0x004e480e01007387 */ /* 0x000fe80000100a00 */
[----:B------:R0:W-:Y:S04]  /*5c110*/  STL.64 [R1+0x4e40], R12 ;  /* 0x004e400c01007387 */ /* 0x0001e80000100a00 */
[----:B0-----:R-:W2:Y:S04]  /*5c120*/  LDL.LU R12, [R1+0x2f0] ;  /* 0x0002f000010c7983 */ /* 0x001ea80000300800 */
[----:B------:R-:W2:Y:S04]  /*5c130*/  LDL.LU R13, [R1+0x2f4] ;  /* 0x0002f400010d7983 */ /* 0x000ea80000300800 */
[----:B------:R-:W2:Y:S04]  /*5c140*/  LDL.LU R14, [R1+0x2f8] ;  /* 0x0002f800010e7983 */ /* 0x000ea80000300800 */
[----:B------:R-:W2:Y:S01]  /*5c150*/  LDL.LU R15, [R1+0x2fc] ;  /* 0x0002fc00010f7983 */ /* 0x000ea20000300800 */
[----:B------:R-:W-:Y:S01]  /*5c160*/  IMAD.MOV.U32 R18, RZ, RZ, R7 ;  /* 0x000000ffff127224 */ /* 0x000fe200078e0007 */
[----:B------:R-:W-:-:S02]  /*5c170*/  MOV R19, R28 ;  /* 0x0000001c00137202 */ /* 0x000fc40000000f00 */
[----:B------:R-:W3:Y:S04]  /*5c180*/  LDL.LU R7, [R1+0x4f48] ;  /* 0x004f480001077983 */ /* 0x000ee80000300800 */
[----:B------:R-:W-:Y:S04]  /*5c190*/  STL.64 [R1+0x4e98], R18 ;  /* 0x004e981201007387 */ /* 0x000fe80000100a00 */
[----:B--2---:R-:W-:Y:S04]  /*5c1a0*/  STL.64 [R1+0x4e60], R14 ;  /* 0x004e600e01007387 */ /* 0x004fe80000100a00 */
[----:B------:R0:W-:Y:S04]  /*5c1b0*/  STL.64 [R1+0x4e58], R12 ;  /* 0x004e580c01007387 */ /* 0x0001e80000100a00 */
[----:B0-----:R-:W2:Y:S04]  /*5c1c0*/  LDL.LU R12, [R1+0x300] ;  /* 0x00030000010c7983 */ /* 0x001ea80000300800 */
[----:B------:R-:W2:Y:S04]  /*5c1d0*/  LDL.LU R13, [R1+0x304] ;  /* 0x00030400010d7983 */ /* 0x000ea80000300800 */
[----:B------:R-:W2:Y:S04]  /*5c1e0*/  LDL.LU R14, [R1+0x308] ;  /* 0x00030800010e7983 */ /* 0x000ea80000300800 */
[----:B------:R-:W2:Y:S01]  /*5c1f0*/  LDL.LU R15, [R1+0x30c] ;  /* 0x00030c00010f7983 */ /* 0x000ea20000300800 */
[----:B------:R-:W-:-:S02]  /*5c200*/  MOV R18, R27 ;  /* 0x0000001b00127202 */ /* 0x000fc40000000f00 */
[----:B------:R-:W-:-:S05]  /*5c210*/  MOV R19, R26 ;  /* 0x0000001a00137202 */ /* 0x000fca0000000f00 */
[----:B------:R-:W-:Y:S04]  /*5c220*/  STL.64 [R1+0x4eb0], R18 ;  /* 0x004eb01201007387 */ /* 0x000fe80000100a00 */
        /* <DEDUP_REMOVED lines=8> */
[----:B------:R-:W2:Y:S04]  /*5c2b0*/  LDL.LU R10, [R1+0x378] ;  /* 0x00037800010a7983 */ /* 0x000ea80000300800 */
[----:B------:R-:W2:Y:S01]  /*5c2c0*/  LDL.LU R11, [R1+0x37c] ;  /* 0x00037c00010b7983 */ /* 0x000ea20000300800 */
[----:B------:R-:W-:Y:S01]  /*5c2d0*/  IMAD.MOV.U32 R18, RZ, RZ, R23 ;  /* 0x000000ffff127224 */ /* 0x000fe200078e0017 */
[----:B------:R-:W-:-:S02]  /*5c2e0*/  MOV R19, R22 ;  /* 0x0000001600137202 */ /* 0x000fc40000000f00 */
[----:B--2---:R0:W-:Y:S04]  /*5c2f0*/  STL.64 [R1+0x4ee8], R10 ;  /* 0x004ee80a01007387 */ /* 0x0041e80000100a00 */
[----:B------:R-:W-:Y:S01]  /*5c300*/  STL.64 [R1+0x4ee0], R8 ;  /* 0x004ee00801007387 */ /* 0x000fe20000100a00 */
[----:B0-----:R-:W-:Y:S02]  /*5c310*/  MOV R10, R2 ;  /* 0x00000002000a7202 */ /* 0x001fe40000000f00 */
[----:B------:R-:W-:Y:S01]  /*5c320*/  MOV R11, R0 ;  /* 0x00000000000b7202 */ /* 0x000fe20000000f00 */
[----:B------:R-:W2:Y:S04]  /*5c330*/  LDL.LU R2, [R1+0x4f44] ;  /* 0x004f440001027983 */ /* 0x000ea80000300800 */
[----:B------:R-:W2:Y:S04]  /*5c340*/  LDL.LU R0, [R1+0x4f40] ;  /* 0x004f400001007983 */ /* 0x000ea80000300800 */
[----:B------:R0:W-:Y:S02]  /*5c350*/  STL.64 [R1+0x4ef8], R10 ;  /* 0x004ef80a01007387 */ /* 0x0001e40000100a00 */
[----:B0-----:R-:W-:Y:S01]  /*5c360*/  IMAD.MOV.U32 R10, RZ, RZ, R21 ;  /* 0x000000ffff0a7224 */ /* 0x001fe200078e0015 */
[----:B------:R-:W-:-:S05]  /*5c370*/  MOV R11, R20 ;  /* 0x00000014000b7202 */ /* 0x000fca0000000f00 */
[----:B------:R-:W-:Y:S04]  /*5c380*/  STL.64 [R1+0x4f10], R10 ;  /* 0x004f100a01007387 */ /* 0x000fe80000100a00 */
[----:B------:R-:W2:Y:S04]  /*5c390*/  LDL.64 R22, [R1+0xa8] ;  /* 0x0000a80001167983 */ /* 0x000ea80000100a00 */
[----:B--2---:R0:W-:Y:S04]  /*5c3a0*/  STL.64 [R1+0x4ef0], R22 ;  /* 0x004ef01601007387 */ /* 0x0041e80000100a00 */
[----:B------:R-:W2:Y:S04]  /*5c3b0*/  LDL.LU R20, [R1+0x380] ;  /* 0x0003800001147983 */ /* 0x000ea80000300800 */
[----:B------:R-:W2:Y:S04]  /*5c3c0*/  LDL.LU R21, [R1+0x384] ;  /* 0x0003840001157983 */ /* 0x000ea80000300800 */
[----:B0-----:R-:W2:Y:S04]  /*5c3d0*/  LDL.LU R22, [R1+0x388] ;  /* 0x0003880001167983 */ /* 0x001ea80000300800 */
[----:B------:R-:W2:Y:S01]  /*5c3e0*/  LDL.LU R23, [R1+0x38c] ;  /* 0x00038c0001177983 */ /* 0x000ea20000300800 */
[----:B----4-:R-:W-:-:S02]  /*5c3f0*/  MOV R10, R29 ;  /* 0x0000001d000a7202 */ /* 0x010fc40000000f00 */
[----:B---3--:R-:W-:-:S05]  /*5c400*/  MOV R11, R25 ;  /* 0x00000019000b7202 */ /* 0x008fca0000000f00 */
[----:B------:R-:W-:Y:S04]  /*5c410*/  STL.64 [R1+0x4f28], R10 ;  /* 0x004f280a01007387 */ /* 0x000fe80000100a00 */
[----:B--2---:R-:W-:Y:S04]  /*5c420*/  STL.64 [R1+0x4f08], R22 ;  /* 0x004f081601007387 */ /* 0x004fe80000100a00 */
[----:B------:R0:W-:Y:S04]  /*5c430*/  STL.64 [R1+0x4f00], R20 ;  /* 0x004f001401007387 */ /* 0x0001e80000100a00 */
        /* <DEDUP_REMOVED lines=10> */
[----:B------:R-:W-:-:S03]  /*5c4e0*/  IMAD.MOV.U32 R10, RZ, RZ, R24 ;  /* 0x000000ffff0a7224 */ /* 0x000fc600078e0018 */
[----:B---3--:R-:W-:Y:S04]  /*5c4f0*/  STL.64 [R1+0x4f38], R22 ;  /* 0x004f381601007387 */ /* 0x008fe80000100a00 */
[----:B--2---:R0:W-:Y:S04]  /*5c500*/  STL.64 [R1+0x4f30], R20 ;  /* 0x004f301401007387 */ /* 0x0041e80000100a00 */
[----:B0-----:R-:W2:Y:S04]  /*5c510*/  LDL.LU R20, [R1+0x3b0] ;  /* 0x0003b00001147983 */ /* 0x001ea80000300800 */
[----:B------:R-:W2:Y:S04]  /*5c520*/  LDL.LU R21, [R1+0x3b4] ;  /* 0x0003b40001157983 */ /* 0x000ea80000300800 */
[----:B------:R-:W2:Y:S04]  /*5c530*/  LDL.LU R22, [R1+0x3b8] ;  /* 0x0003b80001167983 */ /* 0x000ea80000300800 */
[----:B------:R-:W2:Y:S04]  /*5c540*/  LDL.LU R23, [R1+0x3bc] ;  /* 0x0003bc0001177983 */ /* 0x000ea80000300800 */
[----:B------:R-:W3:Y:S04]  /*5c550*/  LDL.LU R24, [R1+0x360] ;  /* 0x0003600001187983 */ /* 0x000ee80000300800 */
[----:B------:R-:W3:Y:S04]  /*5c560*/  LDL.LU R25, [R1+0x364] ;  /* 0x0003640001197983 */ /* 0x000ee80000300800 */
[----:B------:R-:W3:Y:S04]  /*5c570*/  LDL.LU R26, [R1+0x368] ;  /* 0x00036800011a7983 */ /* 0x000ee80000300800 */
[----:B------:R-:W3:Y:S04]  /*5c580*/  LDL.LU R27, [R1+0x36c] ;  /* 0x00036c00011b7983 */ /* 0x000ee80000300800 */
[----:B------:R0:W-:Y:S04]  /*5c590*/  STL.64 [R1+0x4ec8], R18 ;  /* 0x004ec81201007387 */ /* 0x0001e80000100a00 */
[----:B------:R-:W4:Y:S04]  /*5c5a0*/  LDL.LU R16, [R1+0x350] ;  /* 0x0003500001107983 */ /* 0x000f280000300800 */
[----:B------:R-:W4:Y:S04]  /*5c5b0*/  LDL.LU R17, [R1+0x354] ;  /* 0x0003540001117983 */ /* 0x000f280000300800 */
[----:B0-----:R-:W4:Y:S04]  /*5c5c0*/  LDL.LU R18, [R1+0x358] ;  /* 0x0003580001127983 */ /* 0x001f280000300800 */
[----:B------:R-:W4:Y:S04]  /*5c5d0*/  LDL.LU R19, [R1+0x35c] ;  /* 0x00035c0001137983 */ /* 0x000f280000300800 */
[----:B------:R-:W-:Y:S04]  /*5c5e0*/  STL.64 [R1+0x4e90], R14 ;  /* 0x004e900e01007387 */ /* 0x000fe80000100a00 */
        /* <DEDUP_REMOVED lines=19> */
[----:B------:R-:W2:Y:S04]  /*5c720*/  LDL.LU.64 R22, [R1+0x4f38] ;  /* 0x004f380001167983 */ /* 0x000ea80000300a00 */
[----:B------:R-:W2:Y:S04]  /*5c730*/  LDL.LU.64 R20, [R1+0x4f30] ;  /* 0x004f300001147983 */ /* 0x000ea80000300a00 */
[----:B------:R-:W-:Y:S04]  /*5c740*/  STL.64 [R1+0x5f0], R8 ;  /* 0x0005f00801007387 */ /* 0x000fe80000100a00 */
[----:B------:R0:W-:Y:S04]  /*5c750*/  STL.64 [R1+0x5f8], R10 ;  /* 0x0005f80a01007387 */ /* 0x0001e80000100a00 */
[----:B0-----:R-:W2:Y:S02]  /*5c760*/  LDL.LU.64 R10, [R1+0x4f28] ;  /* 0x004f2800010a7983 */ /* 0x001ea40000300a00 */
[C---:B--2---:R-:W-:Y:S02]  /*5c770*/  HMMA.16816.F32 R8, R4.reuse, R10, R20 ;  /* 0x0000000a0408723c */ /* 0x044fe40000001814 */
[----:B------:R-:W2:Y:S04]  /*5c780*/  LDL.LU.64 R22, [R1+0x4f20] ;  /* 0x004f200001167983 */ /* 0x000ea80000300a00 */
[----:B------:R-:W2:Y:S11]  /*5c790*/  LDL.LU.64 R20, [R1+0x4f18] ;  /* 0x004f180001147983 */ /* 0x000eb60000300a00 */
[----:B------:R-:W-:Y:S06]  /*5c7a0*/  @!UPT UIADD3 URZ, URZ, URZ, URZ ;  /* 0x0000003f3f3ff290 */ /* 0x000fec000fffe03f */
        /* <DEDUP_REMOVED lines=11> */
[----:B------:R-:W2:Y:S11]  /*5c860*/  LDL.LU.64 R22, [R1+0x4ef0] ;  /* 0x004ef00001167983 */ /* 0x000eb60000300a00 */
[----:B------:R-:W-:Y:S10]  /*5c870*/  @!UPT UIADD3 URZ, URZ, URZ, URZ ;  /* 0x0000003f3f3ff290 */ /* 0x000ff4000fffe03f */
[----:B------:R-:W-:Y:S04]  /*5c880*/  STL.64 [R1+0x5c0], R8 ;  /* 0x0005c00801007387 */ /* 0x000fe80000100a00 */
[----:B------:R0:W-:Y:S04]  /*5c890*/  STL.64 [R1+0x5c8], R10 ;  /* 0x0005c80a01007387 */ /* 0x0001e80000100a00 */
[----:B0-----:R-:W2:Y:S04]  /*5c8a0*/  LDL.LU.64 R10, [R1+0x4ee8] ;  /* 0x004ee800010a7983 */ /* 0x001ea80000300a00 */
[----:B------:R-:W2:Y:S02]  /*5c8b0*/  LDL.LU.64 R8, [R1+0x4ee0] ;  /* 0x004ee00001087983 */ /* 0x000ea40000300a00 */
[C---:B--2---:R-:W-:Y:S11]  /*5c8c0*/  HMMA.16816.F32 R8, R4.reuse, R22, R8 ;  /* 0x000000160408723c */ /* 0x044ff60000001808 */
[----:B------:R-:W-:Y:S11]  /*5c8d0*/  @!UPT UIADD3 URZ, URZ, URZ, URZ ;  /* 0x0000003f3f3ff290 */ /* 0x000ff6000fffe03f */
[----:B------:R-:W-:Y:S01]  /*5c8e0*/  @!UPT UIADD3 URZ, URZ, URZ, URZ ;  /* 0x0000003f3f3ff290 */ /* 0x000fe2000fffe03f */
[----:B------:R0:W-:Y:S04]  /*5c8f0*/  STL.64 [R1+0x5b0], R8 ;  /* 0x0005b00801007387 */ /* 0x0001e80000100a00 */
[----:B------:R1:W-:Y:S01]  /*5c900*/  STL.64 [R1+0x5b8], R10 ;  /* 0x0005b80a01007387 */ /* 0x0003e20000100a00 */
[----:B0-----:R-:W-:Y:S02]  /*5c910*/  MOV R9, R23 ;  /* 0x0000001700097202 */ /* 0x001fe40000000f00 */
[----:B-1----:R-:W-:Y:S02]  /*5c920*/  MOV R10, R22 ;  /* 0x00000016000a7202 */ /* 0x002fe40000000f00 */
[----:B------:R-:W3:Y:S02]  /*5c930*/  LDL.LU.64 R22, [R1+0x4ed8] ;  /* 0x004ed80001167983 */ /* 0x000ee40000300a00 */
[C---:B---3--:R-:W-:Y:S11]  /*5c940*/  HMMA.16816.F32 R24, R4.reuse, R22, R24 ;  /* 0x000000160418723c */ /* 0x048ff60000001818 */
[----:B------:R-:W-:Y:S11]  /*5c950*/  @!UPT UIADD3 URZ, URZ, URZ, URZ ;  /* 0x0000003f3f3ff290 */ /* 0x000ff6000fffe03f */
[----:B------:R-:W-:Y:S01]  /*5c960*/  @!UPT UIADD3 URZ, URZ, URZ, URZ ;  /* 0x0000003f3f3ff290 */ /* 0x000fe2000fffe03f */
[----:B------:R-:W-:Y:S04]  /*5c970*/  STL.64 [R1+0x5a0], R24 ;  /* 0x0005a01801007387 */ /* 0x000fe80000100a00 */
[----:B------:R0:W-:Y:S04]  /*5c980*/  STL.64 [R1+0x5a8], R26 ;  /* 0x0005a81a01007387 */ /* 0x0001e80000100a00 */
[----:B0-----:R-:W4:Y:S04]  /*5c990*/  LDL.LU.64 R26, [R1+0x4ed0] ;  /* 0x004ed000011a7983 */ /* 0x001f280000300a00 */
[----:B------:R0:W-:Y:S04]  /*5c9a0*/  STL.64 [R1+0x4da8], R22 ;  /* 0x004da81601007387 */ /* 0x0001e80000100a00 */
[----:B0-----:R-:W2:Y:S01]  /*5c9b0*/  LDL.LU.64 R22, [R1+0xd8] ;  /* 0x0000d80001167983 */ /* 0x001ea20000300a00 */
[C---:B----4-:R-:W-:Y:S03]  /*5c9c0*/  HMMA.16816.F32 R16, R4.reuse, R26, R16 ;  /* 0x0000001a0410723c */ /* 0x050fe60000001810 */
[----:B--2---:R0:W-:Y:S04]  /*5c9d0*/  STL.64 [R1+0x4df0], R22 ;  /* 0x004df01601007387 */ /* 0x0041e80000100a00 */
[----:B0-----:R-:W2:Y:S11]  /*5c9e0*/  LDL.LU.64 R22, [R1+0xe8] ;  /* 0x0000e80001167983 */ /* 0x001eb60000300a00 */
[----:B------:R-:W-:Y:S05]  /*5c9f0*/  @!UPT UIADD3 URZ, URZ, URZ, URZ ;  /* 0x0000003f3f3ff290 */ /* 0x000fea000fffe03f */
[----:B------:R-:W-:Y:S04]  /*5ca00*/  STL.64 [R1+0x710], R16 ;  /* 0x0007101001007387 */ /* 0x000fe80000100a00 */
[----:B------:R0:W-:Y:S04]  /*5ca10*/  STL.64 [R1+0x718], R18 ;  /* 0x0007181201007387 */ /* 0x0001e80000100a00 */
[----:B0-----:R-:W3:Y:S04]  /*5ca20*/  LDL.LU.64 R18, [R1+0x4ec8] ;  /* 0x004ec80001127983 */ /* 0x001ee80000300a00 */
[----:B------:R0:W-:Y:S04]  /*5ca30*/  STL.64 [R1+0x4da0], R26 ;  /* 0x004da01a01007387 */ /* 0x0001e80000100a00 */
[----:B------:R-:W4:Y:S04]  /*5ca40*/  LDL.LU R24, [R1+0x2a0] ;  /* 0x0002a00001187983 */ /* 0x000f280000300800 */
[----:B------:R-:W4:Y:S04]  /*5ca50*/  LDL.LU R25, [R1+0x2a4] ;  /* 0x0002a40001197983 */ /* 0x000f280000300800 */
[----:B0-----:R-:W4:Y:S04]  /*5ca60*/  LDL.LU R26, [R1+0x2a8] ;  /* 0x0002a800011a7983 */ /* 0x001f280000300800 */
[----:B------:R-:W4:Y:S01]  /*5ca70*/  LDL.LU R27, [R1+0x2ac] ;  /* 0x0002ac00011b7983 */ /* 0x000f220000300800 */
[C---:B---3--:R-:W-:Y:S03]  /*5ca80*/  HMMA.16816.F32 R16, R4.reuse, R18, R12 ;  /* 0x000000120410723c */ /* 0x048fe6000000180c */
[----:B------:R-:W3:Y:S04]  /*5ca90*/  LDL.LU.64 R14, [R1+0x4ec0] ;  /* 0x004ec000010e7983 */ /* 0x000ee80000300a00 */
[----:B------:R-:W3:Y:S11]  /*5caa0*/  LDL.LU.64 R12, [R1+0x4eb8] ;  /* 0x004eb800010c7983 */ /* 0x000ef60000300a00 */
[----:B------:R-:W-:Y:S05]  /*5cab0*/  @!UPT UIADD3 URZ, URZ, URZ, URZ ;  /* 0x0000003f3f3ff290 */ /* 0x000fea000fffe03f */
[----:B------:R-:W-:Y:S04]  /*5cac0*/  STL.64 [R1+0x700], R16 ;  /* 0x0007001001007387 */ /* 0x000fe80000100a00 */
[----:B------:R0:W-:Y:S04]  /*5cad0*/  STL.64 [R1+0x708], R18 ;  /* 0x0007081201007387 */ /* 0x0001e80000100a00 */
[----:B0-----:R-:W3:Y:S02]  /*5cae0*/  LDL.LU.64 R18, [R1+0x4eb0] ;  /* 0x004eb00001127983 */ /* 0x001ee40000300a00 */
[C---:B---3--:R-:W-:Y:S02]  /*5caf0*/  HMMA.16816.F32 R16, R4.reuse, R18, R12 ;  /* 0x000000120410723c */ /* 0x048fe4000000180c */
[----:B------:R-:W3:Y:S04]  /*5cb00*/  LDL.LU.64 R14, [R1+0x4ea8] ;  /* 0x004ea800010e7983 */ /* 0x000ee80000300a00 */
[----:B------:R-:W3:Y:S11]  /*5cb10*/  LDL.LU.64 R12, [R1+0x4ea0] ;  /* 0x004ea000010c7983 */ /* 0x000ef60000300a00 */
[----:B------:R-:W-:Y:S06]  /*5cb20*/  @!UPT UIADD3 URZ, URZ, URZ, URZ ;  /* 0x0000003f3f3ff290 */ /* 0x000fec000fffe03f */
        /* <DEDUP_REMOVED lines=10> */
[C---:B---3--:R-:W-:Y:S01]  /*5cbd0*/  HMMA.16816.F32 R12, R4.reuse, R18, R12 ;  /* 0x00000012040c723c */ /* 0x048fe2000000180c */
[----:B------:R-:W-:Y:S01]  /*5cbe0*/  IMAD.MOV.U32 R28, RZ, RZ, R18 ;  /* 0x000000ffff1c7224 */ /* 0x000fe200078e0012 */
[----:B------:R-:W-:Y:S11]  /*5cbf0*/  MOV R8, R19 ;  /* 0x0000001300087202 */ /* 0x000ff60000000f00 */
[----:B------:R-:W-:Y:S10]  /*5cc00*/  @!UPT UIADD3 URZ, URZ, URZ, URZ ;  /* 0x0000003f3f3ff290 */ /* 0x000ff4000fffe03f */
[----:B------:R-:W-:Y:S04]  /*5cc10*/  STL.64 [R1+0x6d0], R12 ;  /* 0x0006d00c01007387 */ /* 0x000fe80000100a00 */
[----:B------:R0:W-:Y:S04]  /*5cc20*/  STL.64 [R1+0x6d8], R14 ;  /* 0x0006d80e01007387 */ /* 0x0001e80000100a00 */
[----:B0-----:R-:W3:Y:S04]  /*5cc30*/  LDL.LU.64 R14, [R1+0x4e78] ;  /* 0x004e7800010e7983 */ /* 0x001ee80000300a00 */
[----:B------:R-:W3:Y:S04]  /*5cc40*/  LDL.LU.64 R12, [R1+0x4e70] ;  /* 0x004e7000010c7983 */ /* 0x000ee80000300a00 */
[----:B------:R-:W3:Y:S04]  /*5cc50*/  LDL.LU.64 R18, [R1+0x4e68] ;  /* 0x004e680001127983 */ /* 0x000ee80000300a00 */
[----:B------:R-:W-:Y:S01]  /*5cc60*/  STL [R1+0x4d88], R8 ;  /* 0x004d880801007387 */ /* 0x000fe20000100800 */
        /* <DEDUP_REMOVED lines=22> */
[----:B------:R-:W3:Y:S11]  /*5cdd0*/  LDL.LU.64 R14, [R1+0x4e18] ;  /* 0x004e1800010e7983 */ /* 0x000ef60000300a00 */
[----:B------:R-:W-:Y:S10]  /*5cde0*/  @!UPT UIADD3 URZ, URZ, URZ, URZ ;  /* 0x0000003f3f3ff290 */ /* 0x000ff4000fffe03f */
[----:B------:R-:W-:Y:S04]  /*5cdf0*/  STL.64 [R1+0x690], R16 ;  /* 0x0006901001007387 */ /* 0x000fe80000100a00 */
[----:B------:R0:W-:Y:S04]  /*5ce00*/  STL.64 [R1+0x698], R18 ;  /* 0x0006981201007387 */ /* 0x0001e80000100a00 */
[----:B0-----:R-:W3:Y:S04]  /*5ce10*/  LDL.LU.64 R18, [R1+0x4e10] ;  /* 0x004e100001127983 */ /* 0x001ee80000300a00 */
[----:B------:R-:W3:Y:S02]  /*5ce20*/  LDL.LU.64 R16, [R1+0x4e08] ;  /* 0x004e080001107983 */ /* 0x000ee40000300a00 */
[----:B---3--:R-:W-:Y:S02]  /*5ce30*/  HMMA.16816.F32 R4, R4, R14, R16 ;  /* 0x0000000e0404723c */ /* 0x008fe40000001810 */
[----:B------:R-:W3:Y:S04]  /*5ce40*/  LDL.LU.64 R18, [R1+0x4e00] ;  /* 0x004e000001127983 */ /* 0x000ee80000300a00 */
[----:B------:R-:W3:Y:S11]  /*5ce50*/  LDL.LU.64 R16, [R1+0x4df8] ;  /* 0x004df80001107983 */ /* 0x000ef60000300a00 */
[----:B------:R-:W-:Y:S06]  /*5ce60*/  @!UPT UIADD3 URZ, URZ, URZ, URZ ;  /* 0x0000003f3f3ff290 */ /* 0x000fec000fffe03f */
[----:B------:R0:W-:Y:S04]  /*5ce70*/  STL.64 [R1+0x590], R4 ;  /* 0x0005900401007387 */ /* 0x0001e80000100a00 */
[----:B------:R1:W-:Y:S04]  /*5ce80*/  STL.64 [R1+0x598], R6 ;  /* 0x0005980601007387 */ /* 0x0003e80000100a00 */
[----:B0-----:R-:W3:Y:S04]  /*5ce90*/  LDL.LU R4, [R1+0x2b0] ;  /* 0x0002b00001047983 */ /* 0x001ee80000300800 */
[----:B------:R-:W3:Y:S04]  /*5cea0*/  LDL.LU R5, [R1+0x2b4] ;  /* 0x0002b40001057983 */ /* 0x000ee80000300800 */
[----:B-1----:R-:W3:Y:S04]  /*5ceb0*/  LDL.LU R6, [R1+0x2b8] ;  /* 0x0002b80001067983 */ /* 0x002ee80000300800 */
[----:B------:R-:W3:Y:S01]  /*5cec0*/  LDL.LU R7, [R1+0x2bc] ;  /* 0x0002bc0001077983 */ /* 0x000ee20000300800 */
[----:B--2---:R-:W-:-:S02]  /*5ced0*/  MOV R13, R22 ;  /* 0x00000016000d7202 */ /* 0x004fc40000000f00 */
[----:B------:R-:W-:Y:S01]  /*5cee0*/  MOV R12, R23 ;  /* 0x00000017000c7202 */ /* 0x000fe20000000f00 */
[----:B------:R-:W-:Y:S01]  /*5cef0*/  STL.64 [R1+0x4cf0], R14 ;  /* 0x004cf00e01007387 */ /* 0x000fe20000100a00 */
[----:B---3--:R-:W-:Y:S03]  /*5cf00*/  HMMA.16816.F32 R4, R16, R22, R4 ;  /* 0x000000161004723c */ /* 0x008fe60000001804 */
[----:B------:R-:W4:Y:S11]  /*5cf10*/  LDL.LU.64 R22, [R1+0x4df0] ;  /* 0x004df00001167983 */ /* 0x000f360000300a00 */
[----:B------:R-:W-:Y:S09]  /*5cf20*/  @!UPT UIADD3 URZ, URZ, URZ, URZ ;  /* 0x0000003f3f3ff290 */ /* 0x000ff2000fffe03f */
[----:B------:R-:W-:Y:S01]  /*5cf30*/  STL.64 [R1+0x580], R4 ;  /* 0x0005800401007387 */ /* 0x000fe20000100a00 */
[----:B------:R-:W-:-:S03]  /*5cf40*/  IMAD.MOV.U32 R29, RZ, RZ, R7 ;  /* 0x000000ffff1d7224 */ /* 0x000fc600078e0007 */
[----:B------:R4:W-:Y:S04]  /*5cf50*/  STL [R1+0x588], R6 ;  /* 0x0005880601007387 */ /* 0x0009e80000100800 */
[----:B------:R-:W-:Y:S01]  /*5cf60*/  STL [R1+0x4a30], R29 ;  /* 0x004a301d01007387 */ /* 0x000fe20000100800 */
[----:B----4-:R-:W-:Y:S01]  /*5cf70*/  HMMA.16816.F32 R4, R16, R22, R24 ;  /* 0x000000161004723c */ /* 0x010fe20000001818 */
[----:B------:R-:W-:Y:S02]  /*5cf80*/  MOV R15, R22 ;  /* 0x00000016000f7202 */ /* 0x000fe40000000f00 */
[----:B------:R-:W-:-:S04]  /*5cf90*/  MOV R14, R23 ;  /* 0x00000017000e7202 */ /* 0x000fc80000000f00 */
[----:B------:R-:W-:Y:S01]  /*5cfa0*/  IMAD.MOV.U32 R22, RZ, RZ, R10 ;  /* 0x000000ffff167224 */ /* 0x000fe200078e000a */
[----:B------:R-:W-:Y:S11]  /*5cfb0*/  MOV R23, R9 ;  /* 0x0000000900177202 */ /* 0x000ff60000000f00 */
[----:B------:R-:W-:Y:S04]  /*5cfc0*/  @!UPT UIADD3 URZ, URZ, URZ, URZ ;  /* 0x0000003f3f3ff290 */ /* 0x000fe8000fffe03f */
[----:B------:R-:W-:Y:S04]  /*5cfd0*/  STL.64 [R1+0x570], R4 ;  /* 0x0005700401007387 */ /* 0x000fe80000100a00 */
[----:B------:R-:W-:Y:S04]  /*5cfe0*/  STL [R1+0x578], R6 ;  /* 0x0005780601007387 */ /* 0x000fe80000100800 */
[----:B------:R0:W-:Y:S04]  /*5cff0*/  STL.64 [R1+0x4dc0], R22 ;  /* 0x004dc01601007387 */ /* 0x0001e80000100a00 */
[----:B------:R-:W2:Y:S04]  /*5d000*/  LDL.LU R24, [R1+0x260] ;  /* 0x0002600001187983 */ /* 0x000ea80000300800 */
[----:B------:R-:W2:Y:S04]  /*5d010*/  LDL.LU R25, [R1+0x264] ;  /* 0x0002640001197983 */ /* 0x000ea80000300800 */
[----:B------:R-:W3:Y:S04]  /*5d020*/  LDL.LU R26, [R1+0x268] ;  /* 0x00026800011a7983 */ /* 0x000ee80000300800 */
[----:B------:R-:W3:Y:S04]  /*5d030*/  LDL.LU R27, [R1+0x26c] ;  /* 0x00026c00011b7983 */ /* 0x000ee80000300800 */
[----:B------:R-:W4:Y:S04]  /*5d040*/  LDL.LU R20, [R1+0x280] ;  /* 0x0002800001147983 */ /* 0x000f280000300800 */
[----:B------:R-:W4:Y:S04]  /*5d050*/  LDL.LU R21, [R1+0x284] ;  /* 0x0002840001157983 */ /* 0x000f280000300800 */
[----:B0-----:R-:W2:Y:S04]  /*5d060*/  LDL.LU R22, [R1+0x288] ;  /* 0x0002880001167983 */ /* 0x001ea80000300800 */
[----:B------:R-:W2:Y:S01]  /*5d070*/  LDL.LU R23, [R1+0x28c] ;  /* 0x00028c0001177983 */ /* 0x000ea20000300800 */
[----:B------:R-:W-:-:S03]  /*5d080*/  MOV R3, R7 ;  /* 0x0000000700037202 */ /* 0x000fc60000000f00 */
[----:B------:R-:W3:Y:S04]  /*5d090*/  LDL.LU R4, [R1+0x290] ;  /* 0x0002900001047983 */ /* 0x000ee80000300800 */
[----:B------:R-:W3:Y:S04]  /*5d0a0*/  LDL.LU R5, [R1+0x294] ;  /* 0x0002940001057983 */ /* 0x000ee80000300800 */
[----:B------:R-:W3:Y:S04]  /*5d0b0*/  LDL.LU R6, [R1+0x298] ;  /* 0x0002980001067983 */ /* 0x000ee80000300800 */
[----:B------:R-:W3:Y:S04]  /*5d0c0*/  LDL.LU R7, [R1+0x29c] ;  /* 0x00029c0001077983 */ /* 0x000ee80000300800 */
[----:B--2---:R0:W-:Y:S04]  /*5d0d0*/  STL.64 [R1+0x4de0], R22 ;  /* 0x004de01601007387 */ /* 0x0041e80000100a00 */
[----:B----4-:R-:W-:Y:S04]  /*5d0e0*/  STL.64 [R1+0x4dd8], R20 ;  /* 0x004dd81401007387 */ /* 0x010fe80000100a00 */
[----:B0-----:R-:W2:Y:S04]  /*5d0f0*/  LDL.LU.64 R22, [R1+0xc8] ;  /* 0x0000c80001167983 */ /* 0x001ea80000300a00 */
[----:B---3--:R-:W-:Y:S04]  /*5d100*/  STL.64 [R1+0x4db8], R26 ;  /* 0x004db81a01007387 */ /* 0x008fe80000100a00 */
[----:B------:R0:W-:Y:S04]  /*5d110*/  STL.64 [R1+0x4db0], R24 ;  /* 0x004db01801007387 */ /* 0x0001e80000100a00 */
[----:B0-----:R-:W3:Y:S04]  /*5d120*/  LDL.LU R24, [R1+0x270] ;  /* 0x0002700001187983 */ /* 0x001ee80000300800 */
[----:B------:R-:W3:Y:S04]  /*5d130*/  LDL.LU R25, [R1+0x274] ;  /* 0x0002740001197983 */ /* 0x000ee80000300800 */
[----:B------:R-:W4:Y:S04]  /*5d140*/  LDL.LU R26, [R1+0x278] ;  /* 0x00027800011a7983 */ /* 0x000f280000300800 */
[----:B------:R-:W4:Y:S01]  /*5d150*/  LDL.LU R27, [R1+0x27c] ;  /* 0x00027c00011b7983 */ /* 0x000f220000300800 */
[----:B------:R-:W-:-:S02]  /*5d160*/  MOV R8, R0 ;  /* 0x0000000000087202 */ /* 0x000fc40000000f00 */
[----:B------:R-:W-:Y:S01]  /*5d170*/  MOV R9, R2 ;  /* 0x0000000200097202 */ /* 0x000fe20000000f00 */
[----:B----4-:R0:W-:Y:S04]  /*5d180*/  STL.64 [R1+0x4dd0], R26 ;  /* 0x004dd01a01007387 */ /* 0x0101e80000100a00 */
[----:B---3--:R-:W-:Y:S04]  /*5d190*/  STL.64 [R1+0x4dc8], R24 ;  /* 0x004dc81801007387 */ /* 0x008fe80000100a00 */
[----:B0-----:R-:W3:Y:S04]  /*5d1a0*/  LDL.LU.64 R26, [R1+0xb8] ;  /* 0x0000b800011a7983 */ /* 0x001ee80000300a00 */
[----:B------:R-:W-:Y:S04]  /*5d1b0*/  STL.64 [R1+0x4d70], R14 ;  /* 0x004d700e01007387 */ /* 0x000fe80000100a00 */
[----:B------:R0:W-:Y:S04]  /*5d1c0*/  STL.64 [R1+0x4d68], R12 ;  /* 0x004d680c01007387 */ /* 0x0001e80000100a00 */
[----:B0-----:R-:W4:Y:S04]  /*5d1d0*/  LDL.LU R12, [R1+0x230] ;  /* 0x00023000010c7983 */ /* 0x001f280000300800 */
[----:B------:R-:W4:Y:S04]  /*5d1e0*/  LDL.LU R13, [R1+0x234] ;  /* 0x00023400010d7983 */ /* 0x000f280000300800 */
[----:B------:R-:W3:Y:S04]  /*5d1f0*/  LDL.LU R14, [R1+0x238] ;  /* 0x00023800010e7983 */ /* 0x000ee80000300800 */
[----:B------:R-:W3:Y:S04]  /*5d200*/  LDL.LU R15, [R1+0x23c] ;  /* 0x00023c00010f7983 */ /* 0x000ee80000300800 */
[----:B------:R-:W3:Y:S04]  /*5d210*/  LDL.LU R0, [R1+0x4dec] ;  /* 0x004dec0001007983 */ /* 0x000ee80000300800 */
[----:B------:R-:W3:Y:S04]  /*5d220*/  LDL.LU R2, [R1+0x4de8] ;  /* 0x004de80001027983 */ /* 0x000ee80000300800 */
[----:B------:R-:W3:Y:S04]  /*5d230*/  LDL.LU R10, [R1+0x248] ;  /* 0x00024800010a7983 */ /* 0x000ee80000300800 */
[----:B------:R-:W3:Y:S01]  /*5d240*/  LDL.LU R11, [R1+0x24c] ;  /* 0x00024c00010b7983 */ /* 0x000ee20000300800 */
[----:B--2---:R-:W-:Y:S03]  /*5d250*/  HMMA.16816.F32 R4, R16, R22, R4 ;  /* 0x000000161004723c */ /* 0x004fe60000001804 */
[----:B---3--:R-:W-:Y:S04]  /*5d260*/  STL.64 [R1+0x4d98], R10 ;  /* 0x004d980a01007387 */ /* 0x008fe80000100a00 */
[----:B------:R0:W-:Y:S04]  /*5d270*/  STL.64 [R1+0x4d90], R8 ;  /* 0x004d900801007387 */ /* 0x0001e80000100a00 */
[----:B0-----:R-:W2:Y:S04]  /*5d280*/  LDL.LU R8, [R1+0x250] ;  /* 0x0002500001087983 */ /* 0x001ea80000300800 */
[----:B------:R-:W2:Y:S04]  /*5d290*/  LDL.LU R9, [R1+0x254] ;  /* 0x0002540001097983 */ /* 0x000ea80000300800 */
[----:B------:R0:W-:Y:S04]  /*5d2a0*/  STL.64 [R1+0x4d80], R14 ;  /* 0x004d800e01007387 */ /* 0x0001e80000100a00 */
[----:B----4-:R-:W-:Y:S04]  /*5d2b0*/  STL.64 [R1+0x4d78], R12 ;  /* 0x004d780c01007387 */ /* 0x010fe80000100a00 */
[----:B0-----:R-:W3:Y:S04]  /*5d2c0*/  LDL.LU.64 R14, [R1+0x1c8] ;  /* 0x0001c800010e7983 */ /* 0x001ee80000300a00 */
[----:B------:R-:W-:Y:S04]  /*5d2d0*/  STL [R1+0x4968], R3 ;  /* 0x0049680301007387 */ /* 0x000fe80000100800 */
[----:B------:R0:W-:Y:S04]  /*5d2e0*/  STL.64 [R1+0x560], R4 ;  /* 0x0005600401007387 */ /* 0x0001e80000100a00 */
[----:B------:R-:W-:Y:S01]  /*5d2f0*/  STL.64 [R1+0x568], R6 ;  /* 0x0005680601007387 */ /* 0x000fe20000100a00 */
[----:B0-----:R-:W-:-:S02]  /*5d300*/  MOV R5, R22 ;  /* 0x0000001600057202 */ /* 0x001fc40000000f00 */
[----:B------:R-:W-:Y:S02]  /*5d310*/  MOV R4, R23 ;  /* 0x0000001700047202 */ /* 0x000fe40000000f00 */
[----:B------:R-:W4:Y:S04]  /*5d320*/  LDL.LU.64 R22, [R1+0x4de0] ;  /* 0x004de00001167983 */ /* 0x000f280000300a00 */
[----:B------:R-:W4:Y:S01]  /*5d330*/  LDL.LU.64 R20, [R1+0x4dd8] ;  /* 0x004dd80001147983 */ /* 0x000f220000300a00 */
[----:B------:R-:W-:Y:S01]  /*5d340*/  IMAD.MOV.U32 R13, RZ, RZ, R26 ;  /* 0x000000ffff0d7224 */ /* 0x000fe200078e001a */
[----:B------:R-:W-:Y:S01]  /*5d350*/  MOV R12, R27 ;  /* 0x0000001b000c7202 */ /* 0x000fe20000000f00 */
[----:B----4-:R-:W-:Y:S01]  /*5d360*/  HMMA.16816.F32 R20, R16, R26, R20 ;  /* 0x0000001a1014723c */ /* 0x010fe20000001814 */
[----:B------:R-:W4:Y:S04]  /*5d370*/  LDL.LU.64 R26, [R1+0x4dd0] ;  /* 0x004dd000011a7983 */ /* 0x000f280000300a00 */
[----:B------:R-:W4:Y:S11]  /*5d380*/  LDL.LU.64 R24, [R1+0x4dc8] ;  /* 0x004dc80001187983 */ /* 0x000f360000300a00 */
[----:B------:R-:W-:Y:S07]  /*5d390*/  @!UPT UIADD3 URZ, URZ, URZ, URZ ;  /* 0x0000003f3f3ff290 */ /* 0x000fee000fffe03f */
[----:B------:R-:W-:Y:S01]  /*5d3a0*/  STL.64 [R1+0x550], R20 ;  /* 0x0005501401007387 */ /* 0x000fe20000100a00 */
[----:B------:R-:W-:-:S03]  /*5d3b0*/  MOV R3, R23 ;  /* 0x0000001700037202 */ /* 0x000fc60000000f00 */
[----:B------:R0:W-:Y:S04]  /*5d3c0*/  STL [R1+0x558], R22 ;  /* 0x0005581601007387 */ /* 0x0001e80000100800 */
[----:B0-----:R-:W4:Y:S01]  /*5d3d0*/  LDL.LU.64 R22, [R1+0x4dc0] ;  /* 0x004dc00001167983 */ /* 0x001f220000300a00 */
[----:B------:R-:W-:Y:S01]  /*5d3e0*/  IMAD.MOV.U32 R10, RZ, RZ, R2 ;  /* 0x000000ffff0a7224 */ /* 0x000fe200078e0002 */
[----:B------:R-:W-:Y:S02]  /*5d3f0*/  MOV R11, R0 ;  /* 0x00000000000b7202 */ /* 0x000fe40000000f00 */
[----:B------:R-:W-:Y:S01]  /*5d400*/  STL [R1+0x4a34], R3 ;  /* 0x004a340301007387 */ /* 0x000fe20000100800 */
[C---:B----4-:R-:W-:Y:S03]  /*5d410*/  HMMA.16816.F32 R20, R16.reuse, R22, R24 ;  /* 0x000000161014723c */ /* 0x050fe60000001818 */
[----:B------:R-:W4:Y:S04]  /*5d420*/  LDL.LU.64 R26, [R1+0x4db8] ;  /* 0x004db800011a7983 */ /* 0x000f280000300a00 */
[----:B------:R-:W4:Y:S11]  /*5d430*/  LDL.LU.64 R24, [R1+0x4db0] ;  /* 0x004db00001187983 */ /* 0x000f360000300a00 */
[----:B------:R-:W-:Y:S05]  /*5d440*/  @!UPT UIADD3 URZ, URZ, URZ, URZ ;  /* 0x0000003f3f3ff290 */ /* 0x000fea000fffe03f */
[----:B------:R-:W-:Y:S01]  /*5d450*/  STL.64 [R1+0x540], R20 ;  /* 0x0005401401007387 */ /* 0x000fe20000100a00 */
[----:B------:R-:W-:Y:S01]  /*5d460*/  MOV R2, R22 ;  /* 0x0000001600027202 */ /* 0x000fe20000000f00 */
[----:B------:R-:W-:Y:S02]  /*5d470*/  IMAD.MOV.U32 R0, RZ, RZ, R23 ;  /* 0x000000ffff007224 */ /* 0x000fe400078e0017 */
[----:B------:R-:W4:Y:S04]  /*5d480*/  LDL.LU.64 R22, [R1+0x4da8] ;  /* 0x004da80001167983 */ /* 0x000f280000300a00 */
[----:B------:R-:W-:Y:S04]  /*5d490*/  STL [R1+0x4a3c], R0 ;  /* 0x004a3c0001007387 */ /* 0x000fe80000100800 */
[----:B------:R-:W-:Y:S01]  /*5d4a0*/  STL [R1+0x4a38], R2 ;  /* 0x004a380201007387 */ /* 0x000fe20000100800 */
[C---:B----4-:R-:W-:Y:S11]  /*5d4b0*/  HMMA.16816.F32 R24, R16.reuse, R22, R24 ;  /* 0x000000161018723c */ /* 0x050ff60000001818 */
[----:B------:R-:W-:Y:S11]  /*5d4c0*/  @!UPT UIADD3 URZ, URZ, URZ, URZ ;  /* 0x0000003f3f3ff290 */ /* 0x000ff6000fffe03f */
[----:B------:R-:W-:Y:S01]  /*5d4d0*/  @!UPT UIADD3 URZ, URZ, URZ, URZ ;  /* 0x0000003f3f3ff290 */ /* 0x000fe2000fffe03f */
[----:B------:R-:W-:Y:S04]  /*5d4e0*/  STL.64 [R1+0x530], R24 ;  /* 0x0005301801007387 */ /* 0x000fe80000100a00 */
[----:B------:R0:W-:Y:S04]  /*5d4f0*/  STL.64 [R1+0x538], R26 ;  /* 0x0005381a01007387 */ /* 0x0001e80000100a00 */
[----:B0-----:R-:W2:Y:S04]  /*5d500*/  LDL.LU.64 R26, [R1+0x4da0] ;  /* 0x004da000011a7983 */ /* 0x001ea80000300a00 */
[----:B------:R0:W-:Y:S04]  /*5d510*/  STL.64 [R1+0x4d28], R22 ;  /* 0x004d281601007387 */ /* 0x0001e80000100a00 */
[----:B0-----:R-:W4:Y:S01]  /*5d520*/  LDL.LU.64 R22, [R1+0x198] ;  /* 0x0001980001167983 */ /* 0x001f220000300a00 */
[----:B--2---:R-:W-:Y:S01]  /*5d530*/  HMMA.16816.F32 R8, R16, R26, R8 ;  /* 0x0000001a1008723c */ /* 0x004fe20000001808 */
[----:B------:R-:W-:-:S02]  /*5d540*/  MOV R7, R26 ;  /* 0x0000001a00077202 */ /* 0x000fc40000000f00 */
[----:B------:R-:W-:Y:S11]  /*5d550*/  MOV R6, R27 ;  /* 0x0000001b00067202 */ /* 0x000ff60000000f00 */
[----:B------:R-:W-:Y:S09]  /*5d560*/  @!UPT UIADD3 URZ, URZ, URZ, URZ ;  /* 0x0000003f3f3ff290 */ /* 0x000ff2000fffe03f */
[----:B------:R-:W-:Y:S04]  /*5d570*/  STL.64 [R1+0x520], R8 ;  /* 0x0005200801007387 */ /* 0x000fe80000100a00 */
[----:B------:R0:W-:Y:S04]  /*5d580*/  STL.64 [R1+0x528], R10 ;  /* 0x0005280a01007387 */ /* 0x0001e80000100a00 */
[----:B0-----:R-:W3:Y:S04]  /*5d590*/  LDL.LU.64 R10, [R1+0x4d98] ;  /* 0x004d9800010a7983 */ /* 0x001ee80000300a00 */
[----:B------:R-:W3:Y:S04]  /*5d5a0*/  LDL.LU.64 R8, [R1+0x4d90] ;  /* 0x004d900001087983 */ /* 0x000ee80000300a00 */
[----:B------:R-:W2:Y:S04]  /*5d5b0*/  LDL.LU R24, [R1] ;  /* 0x0000000001187983 */ /* 0x000ea80000300800 */
[----:B------:R-:W2:Y:S04]  /*5d5c0*/  LDL.LU R25, [R1+0x4] ;  /* 0x0000040001197983 */ /* 0x000ea80000300800 */
[----:B------:R-:W2:Y:S04]  /*5d5d0*/  LDL.LU R26, [R1+0x8] ;  /* 0x00000800011a7983 */ /* 0x000ea80000300800 */
[----:B------:R-:W2:Y:S01]  /*5d5e0*/  LDL.LU R27, [R1+0xc] ;  /* 0x00000c00011b7983 */ /* 0x000ea20000300800 */
[----:B---3--:R-:W-:Y:S03]  /*5d5f0*/  HMMA.16816.F32 R8, R16, R14, R8 ;  /* 0x0000000e1008723c */ /* 0x008fe60000001808 */
[----:B--2---:R0:W-:Y:S04]  /*5d600*/  STL.64 [R1+0x4c78], R26 ;  /* 0x004c781a01007387 */ /* 0x0041e80000100a00 */
[----:B------:R-:W-:Y:S01]  /*5d610*/  STL.64 [R1+0x4c70], R24 ;  /* 0x004c701801007387 */ /* 0x000fe20000100a00 */
[----:B0-----:R-:W-:Y:S01]  /*5d620*/  MOV R26, R13 ;  /* 0x0000000d001a7202 */ /* 0x001fe20000000f00 */
[----:B------:R-:W-:-:S05]  /*5d630*/  IMAD.MOV.U32 R27, RZ, RZ, R12 ;  /* 0x000000ffff1b7224 */ /* 0x000fca00078e000c */
[----:B------:R0:W-:Y:S04]  /*5d640*/  STL.64 [R1+0x4c90], R26 ;  /* 0x004c901a01007387 */ /* 0x0001e80000100a00 */
[----:B------:R-:W2:Y:S04]  /*5d650*/  LDL R29, [R1+0x1f10] ;  /* 0x001f1000011d7983 */ /* 0x000ea80000100800 */
[----:B0-----:R-:W3:Y:S04]  /*5d660*/  LDL.64 R26, [R1+0x1a8] ;  /* 0x0001a800011a7983 */ /* 0x001ee80000100a00 */
[----:B------:R0:W-:Y:S04]  /*5d670*/  STL.64 [R1+0x680], R8 ;  /* 0x0006800801007387 */ /* 0x0001e80000100a00 */
[----:B------:R1:W-:Y:S04]  /*5d680*/  STL.64 [R1+0x688], R10 ;  /* 0x0006880a01007387 */ /* 0x0003e80000100a00 */
[----:B0-----:R-:W2:Y:S01]  /*5d690*/  LDL.LU R8, [R1+0x4d88] ;  /* 0x004d880001087983 */ /* 0x001ea20000300800 */
[----:B------:R-:W-:-:S02]  /*5d6a0*/  MOV R9, R15 ;  /* 0x0000000f00097202 */ /* 0x000fc40000000f00 */
[----:B-1----:R-:W-:Y:S02]  /*5d6b0*/  MOV R10, R14 ;  /* 0x0000000e000a7202 */ /* 0x002fe40000000f00 */
[----:B------:R-:W2:Y:S04]  /*5d6c0*/  LDL.LU.64 R14, [R1+0x4d80] ;  /* 0x004d8000010e7983 */ /* 0x000ea80000300a00 */
[----:B------:R-:W2:Y:S01]  /*5d6d0*/  LDL.LU.64 R12, [R1+0x4d78] ;  /* 0x004d7800010c7983 */ /* 0x000ea20000300a00 */
[----:B---3--:R-:W-:Y:S01]  /*5d6e0*/  MOV R11, R27 ;  /* 0x0000001b000b7202 */ /* 0x008fe20000000f00 */
[----:B--2---:R-:W-:Y:S07]  /*5d6f0*/  HMMA.16816.F32 R12, R16, R26, R12 ;  /* 0x0000001a100c723c */ /* 0x004fee000000180c */
[----:B------:R-:W-:Y:S01]  /*5d700*/  IMAD.MOV.U32 R26, RZ, RZ, R5 ;  /* 0x000000ffff1a7224 */ /* 0x000fe200078e0005 */
[----:B------:R-:W-:Y:S11]  /*5d710*/  MOV R27, R4 ;  /* 0x00000004001b7202 */ /* 0x000ff60000000f00 */
[----:B------:R-:W-:Y:S04]  /*5d720*/  @!UPT UIADD3 URZ, URZ, URZ, URZ ;  /* 0x0000003f3f3ff290 */ /* 0x000fe8000fffe03f */
[----:B------:R-:W-:Y:S04]  /*5d730*/  STL.64 [R1+0x670], R12 ;  /* 0x0006700c01007387 */ /* 0x000fe80000100a00 */
[----:B------:R0:W-:Y:S04]  /*5d740*/  STL.64 [R1+0x678], R14 ;  /* 0x0006780e01007387 */ /* 0x0001e80000100a00 */
[----:B0-----:R-:W2:Y:S04]  /*5d750*/  LDL.LU.64 R14, [R1+0x4d70] ;  /* 0x004d7000010e7983 */ /* 0x001ea80000300a00 */
[----:B------:R-:W3:Y:S04]  /*5d760*/  LDL.LU.64 R12, [R1+0x4d68] ;  /* 0x004d6800010c7983 */ /* 0x000ee80000300a00 */
[----:B------:R-:W-:Y:S04]  /*5d770*/  STL.64 [R1+0x4d10], R10 ;  /* 0x004d100a01007387 */ /* 0x000fe80000100a00 */
[----:B------:R-:W-:Y:S04]  /*5d780*/  STL [R1+0x4d08], R9 ;  /* 0x004d080901007387 */ /* 0x000fe80000100800 */
[----:B------:R0:W-:Y:S04]  /*5d790*/  STL.64 [R1+0x4ca8], R26 ;  /* 0x004ca81a01007387 */ /* 0x0001e80000100a00 */
[----:B------:R-:W2:Y:S04]  /*5d7a0*/  LDL.LU R24, [R1+0x220] ;  /* 0x0002200001187983 */ /* 0x000ea80000300800 */
[----:B------:R-:W2:Y:S04]  /*5d7b0*/  LDL.LU R25, [R1+0x224] ;  /* 0x0002240001197983 */ /* 0x000ea80000300800 */
[----:B0-----:R-:W2:Y:S04]  /*5d7c0*/  LDL.LU R26, [R1+0x228] ;  /* 0x00022800011a7983 */ /* 0x001ea80000300800 */
[----:B------:R-:W2:Y:S01]  /*5d7d0*/  LDL.LU R27, [R1+0x22c] ;  /* 0x00022c00011b7983 */ /* 0x000ea20000300800 */
[----:B----4-:R-:W-:-:S02]  /*5d7e0*/  MOV R5, R22 ;  /* 0x0000001600057202 */ /* 0x010fc40000000f00 */
[----:B------:R-:W-:Y:S01]  /*5d7f0*/  MOV R4, R23 ;  /* 0x0000001700047202 */ /* 0x000fe20000000f00 */
[----:B--2---:R-:W-:Y:S11]  /*5d800*/  HMMA.16816.F32 R24, R16, R22, R24 ;  /* 0x000000161018723c */ /* 0x004ff60000001818 */
[----:B------:R-:W-:Y:S11]  /*5d810*/  @!UPT UIADD3 URZ, URZ, URZ, URZ ;  /* 0x0000003f3f3ff290 */ /* 0x000ff6000fffe03f */
[----:B------:R-:W-:Y:S01]  /*5d820*/  @!UPT UIADD3 URZ, URZ, URZ, URZ ;  /* 0x0000003f3f3ff290 */ /* 0x000fe2000fffe03f */
[----:B------:R-:W-:Y:S04]  /*5d830*/  STL.64 [R1+0x660], R24 ;  /* 0x0006601801007387 */ /* 0x000fe80000100a00 */
[----:B------:R0:W-:Y:S02]  /*5d840*/  STL.64 [R1+0x668], R26 ;  /* 0x0006681a01007387 */ /* 0x0001e40000100a00 */
[----:B0-----:R-:W-:Y:S01]  /*5d850*/  IMAD.MOV.U32 R26, RZ, RZ, R15 ;  /* 0x000000ffff1a7224 */ /* 0x001fe200078e000f */
[----:B------:R-:W-:-:S05]  /*5d860*/  MOV R27, R14 ;  /* 0x0000000e001b7202 */ /* 0x000fca0000000f00 */
[----:B------:R-:W-:Y:S04]  /*5d870*/  STL.64 [R1+0x4cc0], R26 ;  /* 0x004cc01a01007387 */ /* 0x000fe80000100a00 */
[----:B------:R-:W-:Y:S04]  /*5d880*/  STL.64 [R1+0x4c88], R6 ;  /* 0x004c880601007387 */ /* 0x000fe80000100a00 */
[----:B------:R0:W-:Y:S04]  /*5d890*/  STL.64 [R1+0x4c80], R4 ;  /* 0x004c800401007387 */ /* 0x0001e80000100a00 */
[----:B0-----:R-:W2:Y:S04]  /*5d8a0*/  LDL.LU R4, [R1+0x10] ;  /* 0x0000100001047983 */ /* 0x001ea80000300800 */
[----:B------:R-:W2:Y:S04]  /*5d8b0*/  LDL.LU R5, [R1+0x14] ;  /* 0x0000140001057983 */ /* 0x000ea80000300800 */
[----:B------:R-:W4:Y:S04]  /*5d8c0*/  LDL.LU R6, [R1+0x18] ;  /* 0x0000180001067983 */ /* 0x000f280000300800 */
[----:B------:R-:W4:Y:S04]  /*5d8d0*/  LDL.LU R7, [R1+0x1c] ;  /* 0x00001c0001077983 */ /* 0x000f280000300800 */
[----:B------:R-:W2:Y:S04]  /*5d8e0*/  LDL.LU.64 R10, [R1+0x158] ;  /* 0x00015800010a7983 */ /* 0x000ea80000300a00 */
[----:B--2---:R-:W-:Y:S04]  /*5d8f0*/  STL.64 [R1+0x4d20], R10 ;  /* 0x004d200a01007387 */ /* 0x004fe80000100a00 */
[----:B------:R-:W2:Y:S01]  /*5d900*/  LDL.LU.64 R14, [R1+0x148] ;  /* 0x00014800010e7983 */ /* 0x000ea20000300a00 */
[----:B---3--:R-:W-:-:S02]  /*5d910*/  MOV R27, R12 ;  /* 0x0000000c001b7202 */ /* 0x008fc40000000f00 */
[----:B------:R-:W-:Y:S01]  /*5d920*/  MOV R26, R13 ;  /* 0x0000000d001a7202 */ /* 0x000fe20000000f00 */
[----:B--2---:R0:W-:Y:S04]  /*5d930*/  STL.64 [R1+0x4d18], R14 ;  /* 0x004d180e01007387 */ /* 0x0041e80000100a00 */
[----:B------:R-:W2:Y:S04]  /*5d940*/  LDL.LU R12, [R1+0x80] ;  /* 0x00008000010c7983 */ /* 0x000ea80000300800 */
[----:B------:R-:W2:Y:S04]  /*5d950*/  LDL.LU R13, [R1+0x84] ;  /* 0x00008400010d7983 */ /* 0x000ea80000300800 */
[----:B0-----:R-:W3:Y:S04]  /*5d960*/  LDL.LU R14, [R1+0x88] ;  /* 0x00008800010e7983 */ /* 0x001ee80000300800 */
[----:B------:R-:W3:Y:S04]  /*5d970*/  LDL.LU R15, [R1+0x8c] ;  /* 0x00008c00010f7983 */ /* 0x000ee80000300800 */
[----:B---3--:R0:W-:Y:S04]  /*5d980*/  STL.64 [R1+0x4d38], R14 ;  /* 0x004d380e01007387 */ /* 0x0081e80000100a00 */
[----:B--2---:R-:W-:Y:S04]  /*5d990*/  STL.64 [R1+0x4d30], R12 ;  /* 0x004d300c01007387 */ /* 0x004fe80000100a00 */
[----:B------:R-:W2:Y:S04]  /*5d9a0*/  LDL.LU R20, [R1+0x90] ;  /* 0x0000900001147983 */ /* 0x000ea80000300800 */
[----:B------:R-:W2:Y:S04]  /*5d9b0*/  LDL.LU R21, [R1+0x94] ;  /* 0x0000940001157983 */ /* 0x000ea80000300800 */
[----:B------:R-:W3:Y:S04]  /*5d9c0*/  LDL.LU R22, [R1+0x98] ;  /* 0x0000980001167983 */ /* 0x000ee80000300800 */
[----:B------:R-:W3:Y:S04]  /*5d9d0*/  LDL.LU R23, [R1+0x9c] ;  /* 0x00009c0001177983 */ /* 0x000ee80000300800 */
[----:B---3--:R-:W-:Y:S04]  /*5d9e0*/  STL.64 [R1+0x4d48], R22 ;  /* 0x004d481601007387 */ /* 0x008fe80000100a00 */
[----:B--2---:R1:W-:Y:S04]  /*5d9f0*/  STL.64 [R1+0x4d40], R20 ;  /* 0x004d401401007387 */ /* 0x0043e80000100a00 */
[----:B0-----:R-:W2:Y:S04]  /*5da00*/  LDL R14, [R1+0x178] ;  /* 0x00017800010e7983 */ /* 0x001ea80000100800 */
[----:B------:R-:W2:Y:S04]  /*5da10*/  LDL R15, [R1+0x17c] ;  /* 0x00017c00010f7983 */ /* 0x000ea80000100800 */
[----:B--2---:R-:W-:Y:S04]  /*5da20*/  STL.64 [R1+0x4d50], R14 ;  /* 0x004d500e01007387 */ /* 0x004fe80000100a00 */
[----:B-1----:R-:W2:Y:S04]  /*5da30*/  LDL.LU R20, [R1+0x200] ;  /* 0x0002000001147983 */ /* 0x002ea80000300800 */
        /* <DEDUP_REMOVED lines=9> */
[----:B------:R-:W3:Y:S04]  /*5dad0*/  LDL.LU.64 R10, [R1+0x168] ;  /* 0x00016800010a7983 */ /* 0x000ee80000300a00 */
[----:B------:R0:W-:Y:S04]  /*5dae0*/  STL.64 [R1+0x4ce8], R26 ;  /* 0x004ce81a01007387 */ /* 0x0001e80000100a00 */
[----:B------:R-:W2:Y:S04]  /*5daf0*/  LDL.LU R24, [R1+0x60] ;  /* 0x0000600001187983 */ /* 0x000ea80000300800 */
[----:B------:R-:W2:Y:S04]  /*5db00*/  LDL.LU R25, [R1+0x64] ;  /* 0x0000640001197983 */ /* 0x000ea80000300800 */
[----:B0-----:R-:W2:Y:S04]  /*5db10*/  LDL.LU R26, [R1+0x68] ;  /* 0x00006800011a7983 */ /* 0x001ea80000300800 */
[----:B------:R-:W2:Y:S04]  /*5db20*/  LDL.LU R27, [R1+0x6c] ;  /* 0x00006c00011b7983 */ /* 0x000ea80000300800 */
[----:B--2---:R-:W-:Y:S04]  /*5db30*/  STL.64 [R1+0x4d00], R26 ;  /* 0x004d001a01007387 */ /* 0x004fe80000100a00 */
[----:B------:R0:W-:Y:S04]  /*5db40*/  STL.64 [R1+0x4cf8], R24 ;  /* 0x004cf81801007387 */ /* 0x0001e80000100a00 */
[----:B0-----:R-:W2:Y:S04]  /*5db50*/  LDL.LU R24, [R1+0x70] ;  /* 0x0000700001187983 */ /* 0x001ea80000300800 */
[----:B------:R-:W2:Y:S04]  /*5db60*/  LDL.LU R25, [R1+0x74] ;  /* 0x0000740001197983 */ /* 0x000ea80000300800 */
[----:B------:R-:W2:Y:S04]  /*5db70*/  LDL.LU R26, [R1+0x78] ;  /* 0x00007800011a7983 */ /* 0x000ea80000300800 */
[----:B------:R-:W2:Y:S04]  /*5db80*/  LDL.LU R27, [R1+0x7c] ;  /* 0x00007c00011b7983 */ /* 0x000ea80000300800 */
[----:B----4-:R-:W-:Y:S04]  /*5db90*/  STL.64 [R1+0x4ca0], R6 ;  /* 0x004ca00601007387 */ /* 0x010fe80000100a00 */
[----:B------:R0:W-:Y:S04]  /*5dba0*/  STL.64 [R1+0x4c98], R4 ;  /* 0x004c980401007387 */ /* 0x0001e80000100a00 */
[----:B0-----:R-:W4:Y:S04]  /*5dbb0*/  LDL.LU R4, [R1+0x20] ;  /* 0x0000200001047983 */ /* 0x001f280000300800 */
[----:B------:R-:W4:Y:S04]  /*5dbc0*/  LDL.LU R5, [R1+0x24] ;  /* 0x0000240001057983 */ /* 0x000f280000300800 */
[----:B------:R-:W2:Y:S04]  /*5dbd0*/  LDL.LU R6, [R1+0x28] ;  /* 0x0000280001067983 */ /* 0x000ea80000300800 */
[----:B------:R-:W2:Y:S01]  /*5dbe0*/  LDL.LU R7, [R1+0x2c] ;  /* 0x00002c0001077983 */ /* 0x000ea20000300800 */
[----:B------:R-:W-:Y:S01]  /*5dbf0*/  IMAD.MOV.U32 R14, RZ, RZ, R28 ;  /* 0x000000ffff0e7224 */ /* 0x000fe200078e001c */
[----:B------:R-:W-:-:S07]  /*5dc00*/  MOV R15, R8 ;  /* 0x00000008000f7202 */ /* 0x000fce0000000f00 */
[C---:B------:R-:W-:Y:S01]  /*5dc10*/  HMMA.16816.F32 R12, R16.reuse, R14, R20 ;  /* 0x0000000e100c723c */ /* 0x040fe20000001814 */
[----:B--2---:R-:W-:Y:S04]  /*5dc20*/  STL.64 [R1+0x4cb8], R6 ;  /* 0x004cb80601007387 */ /* 0x004fe80000100a00 */
[----:B----4-:R0:W-:Y:S04]  /*5dc30*/  STL.64 [R1+0x4cb0], R4 ;  /* 0x004cb00401007387 */ /* 0x0101e80000100a00 */
[----:B0-----:R-:W2:Y:S04]  /*5dc40*/  LDL.LU R4, [R1+0x30] ;  /* 0x0000300001047983 */ /* 0x001ea80000300800 */
        /* <DEDUP_REMOVED lines=9> */
[----:B------:R-:W4:Y:S04]  /*5dce0*/  LDL.LU.64 R22, [R1+0x4d60] ;  /* 0x004d600001167983 */ /* 0x000f280000300a00 */
[----:B------:R-:W4:Y:S04]  /*5dcf0*/  LDL.LU.64 R20, [R1+0x4d58] ;  /* 0x004d580001147983 */ /* 0x000f280000300a00 */
[----:B------:R-:W-:Y:S04]  /*5dd00*/  STL.64 [R1+0x650], R12 ;  /* 0x0006500c01007387 */ /* 0x000fe80000100a00 */
[----:B------:R0:W-:Y:S04]  /*5dd10*/  STL.64 [R1+0x658], R14 ;  /* 0x0006580e01007387 */ /* 0x0001e80000100a00 */
[----:B0-----:R-:W4:Y:S02]  /*5dd20*/  LDL.LU.64 R14, [R1+0x4d50] ;  /* 0x004d5000010e7983 */ /* 0x001f240000300a00 */
[C---:B----4-:R-:W-:Y:S02]  /*5dd30*/  HMMA.16816.F32 R12, R16.reuse, R14, R20 ;  /* 0x0000000e100c723c */ /* 0x050fe40000001814 */
[----:B------:R-:W3:Y:S04]  /*5dd40*/  LDL.LU.64 R22, [R1+0x4d48] ;  /* 0x004d480001167983 */ /* 0x000ee80000300a00 */
[----:B------:R-:W3:Y:S11]  /*5dd50*/  LDL.LU.64 R20, [R1+0x4d40] ;  /* 0x004d400001147983 */ /* 0x000ef60000300a00 */
[----:B------:R-:W-:Y:S06]  /*5dd60*/  @!UPT UIADD3 URZ, URZ, URZ, URZ ;  /* 0x0000003f3f3ff290 */ /* 0x000fec000fffe03f */
[----:B------:R-:W-:Y:S04]  /*5dd70*/  STL.64 [R1+0x640], R12 ;  /* 0x0006400c01007387 */ /* 0x000fe80000100a00 */
[----:B------:R0:W-:Y:S04]  /*5dd80*/  STL.64 [R1+0x648], R14 ;  /* 0x0006480e01007387 */ /* 0x0001e80000100a00 */
[----:B0-----:R-:W4:Y:S04]  /*5dd90*/  LDL.LU.64 R14, [R1+0x4d38] ;  /* 0x004d3800010e7983 */ /* 0x001f280000300a00 */
[----:B------:R-:W4:Y:S01]  /*5dda0*/  LDL.LU.64 R12, [R1+0x4d30] ;  /* 0x004d3000010c7983 */ /* 0x000f220000300a00 */
[C---:B---3--:R-:W-:Y:S11]  /*5ddb0*/  HMMA.16816.F32 R20, R16.reuse, R10, R20 ;  /* 0x0000000a1014723c */ /* 0x048ff60000001814 */
[----:B------:R-:W-:Y:S11]  /*5ddc0*/  @!UPT UIADD3 URZ, URZ, URZ, URZ ;  /* 0x0000003f3f3ff290 */ /* 0x000ff6000fffe03f */
[----:B------:R-:W-:Y:S01]  /*5ddd0*/  @!UPT UIADD3 URZ, URZ, URZ, URZ ;  /* 0x0000003f3f3ff290 */ /* 0x000fe2000fffe03f */
[----:B------:R0:W-:Y:S04]  /*5dde0*/  STL.64 [R1+0x630], R20 ;  /* 0x0006301401007387 */ /* 0x0001e80000100a00 */
[----:B------:R1:W-:Y:S01]  /*5ddf0*/  STL.64 [R1+0x638], R22 ;  /* 0x0006381601007387 */ /* 0x0003e20000100a00 */
[----:B0-----:R-:W-:Y:S02]  /*5de00*/  MOV R21, R10 ;  /* 0x0000000a00157202 */ /* 0x001fe40000000f00 */
[----:B------:R-:W-:Y:S01]  /*5de10*/  MOV R20, R11 ;  /* 0x0000000b00147202 */ /* 0x000fe20000000f00 */
[----:B-1----:R-:W3:Y:S04]  /*5de20*/  LDL.LU.64 R22, [R1+0x4d28] ;  /* 0x004d280001167983 */ /* 0x002ee80000300a00 */
[----:B------:R-:W4:Y:S02]  /*5de30*/  LDL.LU.64 R10, [R1+0x4d20] ;  /* 0x004d2000010a7983 */ /* 0x000f240000300a00 */
[----:B----4-:R-:W-:Y:S11]  /*5de40*/  HMMA.16816.F32 R12, R16, R10, R12 ;  /* 0x0000000a100c723c */ /* 0x010ff6000000180c */
[----:B------:R-:W-:Y:S11]  /*5de50*/  @!UPT UIADD3 URZ, URZ, URZ, URZ ;  /* 0x0000003f3f3ff290 */ /* 0x000ff6000fffe03f */
[----:B------:R-:W-:Y:S01]  /*5de60*/  @!UPT UIADD3 URZ, URZ, URZ, URZ ;  /* 0x0000003f3f3ff290 */ /* 0x000fe2000fffe03f */
[----:B------:R-:W-:Y:S04]  /*5de70*/  STL.64 [R1+0x620], R12 ;  /* 0x0006200c01007387 */ /* 0x000fe80000100a00 */
[----:B------:R0:W-:Y:S04]  /*5de80*/  STL.64 [R1+0x628], R14 ;  /* 0x0006280e01007387 */ /* 0x0001e80000100a00 */
[----:B0-----:R-:W4:Y:S01]  /*5de90*/  LDL.LU.64 R14, [R1+0x4d18] ;  /* 0x004d1800010e7983 */ /* 0x001f220000300a00 */
[----:B------:R-:W-:Y:S01]  /*5dea0*/  MOV R0, R11 ;  /* 0x0000000b00007202 */ /* 0x000fe20000000f00 */
[----:B------:R-:W-:-:S02]  /*5deb0*/  IMAD.MOV.U32 R2, RZ, RZ, R10 ;  /* 0x000000ffff027224 */ /* 0x000fc400078e000a */
[----:B------:R-:W2:Y:S04]  /*5dec0*/  LDL.LU.64 R10, [R1+0x4d10] ;  /* 0x004d1000010a7983 */ /* 0x000ea80000300a00 */
[----:B------:R-:W2:Y:S04]  /*5ded0*/  LDL.LU R9, [R1+0x4d08] ;  /* 0x004d080001097983 */ /* 0x000ea80000300800 */
[----:B------:R-:W2:Y:S04]  /*5dee0*/  LDL R8, [R1+0xef4] ;  /* 0x000ef40001087983 */ /* 0x000ea80000100800 */
[----:B------:R-:W-:Y:S04]  /*5def0*/  STL [R1+0x4c0c], R0 ;  /* 0x004c0c0001007387 */ /* 0x000fe80000100800 */
[----:B------:R-:W-:Y:S01]  /*5df00*/  STL [R1+0x4c08], R2 ;  /* 0x004c080201007387 */ /* 0x000fe20000100800 */
[----:B----4-:R-:W-:Y:S01]  /*5df10*/  HMMA.16816.F32 R24, R16, R14, R24 ;  /* 0x0000000e1018723c */ /* 0x010fe20000001818 */
[----:B------:R-:W-:-:S02]  /*5df20*/  MOV R28, R14 ;  /* 0x0000000e001c7202 */ /* 0x000fc40000000f00 */
[----:B------:R-:W-:Y:S11]  /*5df30*/  MOV R3, R15 ;  /* 0x0000000f00037202 */ /* 0x000ff60000000f00 */
[----:B------:R-:W-:Y:S09]  /*5df40*/  @!UPT UIADD3 URZ, URZ, URZ, URZ ;  /* 0x0000003f3f3ff290 */ /* 0x000ff2000fffe03f */
[----:B------:R-:W-:Y:S04]  /*5df50*/  STL.64 [R1+0x610], R24 ;  /* 0x0006101801007387 */ /* 0x000fe80000100a00 */
[----:B------:R0:W-:Y:S04]  /*5df60*/  STL.64 [R1+0x618], R26 ;  /* 0x0006181a01007387 */ /* 0x0001e80000100a00 */
[----:B0-----:R-:W4:Y:S04]  /*5df70*/  LDL.LU.64 R26, [R1+0x4d00] ;  /* 0x004d0000011a7983 */ /* 0x001f280000300a00 */
[----:B------:R-:W4:Y:S04]  /*5df80*/  LDL.LU.64 R24, [R1+0x4cf8] ;  /* 0x004cf80001187983 */ /* 0x000f280000300a00 */
[----:B------:R-:W4:Y:S02]  /*5df90*/  LDL.LU.64 R14, [R1+0x4cf0] ;  /* 0x004cf000010e7983 */ /* 0x000f240000300a00 */
[----:B----4-:R-:W-:Y:S02]  /*5dfa0*/  HMMA.16816.F32 R16, R16, R14, R24 ;  /* 0x0000000e1010723c */ /* 0x010fe40000001818 */
[----:B------:R-:W2:Y:S01]  /*5dfb0*/  LDL.LU.64 R26, [R1+0x4ce8] ;  /* 0x004ce800011a7983 */ /* 0x000ea20000300a00 */
[----:B------:R-:W-:Y:S01]  /*5dfc0*/  IMAD.MOV.U32 R0, RZ, RZ, R14 ;  /* 0x000000ffff007224 */ /* 0x000fe200078e000e */
[----:B------:R-:W-:Y:S11]  /*5dfd0*/  MOV R2, R15 ;  /* 0x0000000f00027202 */ /* 0x000ff60000000f00 */
[----:B------:R-:W-:Y:S08]  /*5dfe0*/  @!UPT UIADD3 URZ, URZ, URZ, URZ ;  /* 0x0000003f3f3ff290 */ /* 0x000ff0000fffe03f */
[----:B------:R-:W-:Y:S04]  /*5dff0*/  STL.64 [R1+0x510], R16 ;  /* 0x0005101001007387 */ /* 0x000fe80000100a00 */
[----:B------:R0:W-:Y:S04]  /*5e000*/  STL.64 [R1+0x518], R18 ;  /* 0x0005181201007387 */ /* 0x0001e80000100a00 */
[----:B------:R-:W2:Y:S04]  /*5e010*/  LDL.LU.64 R14, [R1+0x4ce0] ;  /* 0x004ce000010e7983 */ /* 0x000ea80000300a00 */
[----:B------:R-:W2:Y:S04]  /*5e020*/  LDL.LU.64 R12, [R1+0x4cd8] ;  /* 0x004cd800010c7983 */ /* 0x000ea80000300a00 */
[----:B0-----:R-:W4:Y:S04]  /*5e030*/  LDL.LU R18, [R1+0xa8] ;  /* 0x0000a80001127983 */ /* 0x001f280000300800 */
[----:B------:R-:W4:Y:S01]  /*5e040*/  LDL.LU R19, [R1+0xac] ;  /* 0x0000ac0001137983 */ /* 0x000f220000300800 */
[C---:B--2---:R-:W-:Y:S03]  /*5e050*/  HMMA.16816.F32 R24, R12.reuse, R26, R4 ;  /* 0x0000001a0c18723c */ /* 0x044fe60000001804 */
[----:B------:R-:W2:Y:S04]  /*5e060*/  LDL.LU.64 R6, [R1+0x4cd0] ;  /* 0x004cd00001067983 */ /* 0x000ea80000300a00 */
[----:B------:R-:W2:Y:S11]  /*5e070*/  LDL.LU.64 R4, [R1+0x4cc8] ;  /* 0x004cc80001047983 */ /* 0x000eb60000300a00 */
[----:B------:R-:W-:Y:S05]  /*5e080*/  @!UPT UIADD3 URZ, URZ, URZ, URZ ;  /* 0x0000003f3f3ff290 */ /* 0x000fea000fffe03f */
        /* <DEDUP_REMOVED lines=23> */
[----:B0-----:R-:W4:Y:S04]  /*5e200*/  LDL.LU.64 R26, [R1+0x4c78] ;  /* 0x004c7800011a7983 */ /* 0x001f280000300a00 */
[----:B------:R-:W4:Y:S02]  /*5e210*/  LDL.LU.64 R24, [R1+0x4c70] ;  /* 0x004c700001187983 */ /* 0x000f240000300a00 */
[C---:B----4-:R-:W-:Y:S02]  /*5e220*/  HMMA.16816.F32 R16, R12.reuse, R18, R24 ;  /* 0x000000120c10723c */ /* 0x050fe40000001818 */
[----:B------:R-:W3:Y:S04]  /*5e230*/  LDL.LU.64 R26, [R1+0x4c68] ;  /* 0x004c6800011a7983 */ /* 0x000ee80000300a00 */
[----:B------:R-:W3:Y:S11]  /*5e240*/  LDL.LU.64 R24, [R1+0x4c60] ;  /* 0x004c600001187983 */ /* 0x000ef60000300a00 */
[----:B------:R-:W-:Y:S06]  /*5e250*/  @!UPT UIADD3 URZ, URZ, URZ, URZ ;  /* 0x0000003f3f3ff290 */ /* 0x000fec000fffe03f */
[----:B------:R-:W-:Y:S04]  /*5e260*/  STL.64 [R1+0xe0], R16 ;  /* 0x0000e01001007387 */ /* 0x000fe80000100a00 */
[----:B------:R-:W-:Y:S04]  /*5e270*/  STL.64 [R1+0xe8], R18 ;  /* 0x0000e81201007387 */ /* 0x000fe80000100a00 */
[----:B------:R-:W0:Y:S04]  /*5e280*/  LDSM.16.M88.4 R16, [R29+0x30000] ;  /* 0x030000001d10783b */ /* 0x000e280000000200 */
[----:B0-----:R-:W-:Y:S01]  /*5e290*/  STL.64 [R1+0x4bc0], R18 ;  /* 0x004bc01201007387 */ /* 0x001fe20000100a00 */
[----:B---3--:R-:W-:Y:S11]  /*5e2a0*/  HMMA.16816.F32 R24, R12, R22, R24 ;  /* 0x000000160c18723c */ /* 0x008ff60000001818 */
[----:B------:R-:W-:Y:S11]  /*5e2b0*/  @!UPT UIADD3 URZ, URZ, URZ, URZ ;  /* 0x0000003f3f3ff290 */ /* 0x000ff6000fffe03f */
[----:B------:R-:W-:Y:S01]  /*5e2c0*/  @!UPT UIADD3 URZ, URZ, URZ, URZ ;  /* 0x0000003f3f3ff290 */ /* 0x000fe2000fffe03f */
[----:B------:R-:W-:Y:S04]  /*5e2d0*/  STL.64 [R1+0xd0], R24 ;  /* 0x0000d01801007387 */ /* 0x000fe80000100a00 */
[----:B------:R-:W-:Y:S04]  /*5e2e0*/  STL.64 [R1+0xd8], R26 ;  /* 0x0000d81a01007387 */ /* 0x000fe80000100a00 */
[----:B------:R-:W0:Y:S04]  /*5e2f0*/  LDSM.16.M88.4 R24, [R8] ;  /* 0x000000000818783b */ /* 0x000e280000000200 */
[----:B------:R-:W-:Y:S04]  /*5e300*/  STL.64 [R1+0x4bb8], R16 ;  /* 0x004bb81001007387 */ /* 0x000fe80000100a00 */
[----:B------:R-:W1:Y:S04]  /*5e310*/  LDSM.16.M88.4 R16, [R8+0x2000] ;  /* 0x002000000810783b */ /* 0x000e680000000200 */
[----:B0-----:R-:W-:Y:S04]  /*5e320*/  STL.64 [R1+0x20], R24 ;  /* 0x0000201801007387 */ /* 0x001fe80000100a00 */
[----:B------:R-:W-:Y:S04]  /*5e330*/  STL.64 [R1+0x28], R26 ;  /* 0x0000281a01007387 */ /* 0x000fe80000100a00 */
[----:B------:R-:W0:Y:S04]  /*5e340*/  LDSM.16.M88.4 R24, [R8+0x4000] ;  /* 0x004000000818783b */ /* 0x000e280000000200 */
[----:B-1----:R-:W-:Y:S04]  /*5e350*/  STL.64 [R1+0x10], R16 ;  /* 0x0000101001007387 */ /* 0x002fe80000100a00 */
[----:B------:R1:W-:Y:S02]  /*5e360*/  STL.64 [R1+0x18], R18 ;  /* 0x0000181201007387 */ /* 0x0003e40000100a00 */
[----:B-1----:R-:W-:-:S02]  /*5e370*/  MOV R18, R21 ;  /* 0x0000001500127202 */ /* 0x002fc40000000f00 */
[----:B------:R-:W-:Y:S02]  /*5e380*/  MOV R19, R20 ;  /* 0x0000001400137202 */ /* 0x000fe40000000f00 */
[----:B------:R-:W-:Y:S04]  /*5e390*/  LDSM.16.M88.4 R20, [R8+0x8000] ;  /* 0x008000000814783b */ /* 0x000fe80000000200 */
[----:B0-----:R-:W-:Y:S04]  /*5e3a0*/  STL.64 [R1], R24 ;  /* 0x0000001801007387 */ /* 0x001fe80000100a00 */
[----:B------:R-:W-:Y:S04]  /*5e3b0*/  STL.64 [R1+0x8], R26 ;  /* 0x0000081a01007387 */ /* 0x000fe80000100a00 */
[----:B------:R-:W0:Y:S04]  /*5e3c0*/  LDSM.16.M88.4 R24, [R8+0x6000] ;  /* 0x006000000818783b */ /* 0x000e280000000200 */
[----:B------:R-:W-:Y:S04]  /*5e3d0*/  STL.64 [R1+0x4c10], R18 ;  /* 0x004c101201007387 */ /* 0x000fe80000100a00 */
[----:B0-----:R-:W-:Y:S04]  /*5e3e0*/  STL [R1+0x47f4], R26 ;  /* 0x0047f41a01007387 */ /* 0x001fe80000100800 */
[----:B------:R-:W-:Y:S04]  /*5e3f0*/  STL [R1+0x47f0], R27 ;  /* 0x0047f01b01007387 */ /* 0x000fe80000100800 */
[----:B------:R-:W-:Y:S04]  /*5e400*/  STL.64 [R1+0x4c50], R24 ;  /* 0x004c501801007387 */ /* 0x000fe80000100a00 */
[----:B------:R-:W-:Y:S04]  /*5e410*/  STL [R1+0x47cc], R22 ;  /* 0x0047cc1601007387 */ /* 0x000fe80000100800 */
[----:B------:R-:W-:Y:S04]  /*5e420*/  STL [R1+0x47c8], R23 ;  /* 0x0047c81701007387 */ /* 0x000fe80000100800 */
[----:B------:R0:W-:Y:S04]  /*5e430*/  STL.64 [R1+0x4bf8], R20 ;  /* 0x004bf81401007387 */ /* 0x0001e80000100a00 */
[----:B0-----:R-:W3:Y:S04]  /*5e440*/  LDL.LU R20, [R1+0x7d0] ;  /* 0x0007d00001147983 */ /* 0x001ee80000300800 */
[----:B------:R-:W3:Y:S04]  /*5e450*/  LDL.LU R21, [R1+0x7d4] ;  /* 0x0007d40001157983 */ /* 0x000ee80000300800 */
[----:B------:R-:W4:Y:S04]  /*5e460*/  LDL.LU R22, [R1+0x7d8] ;  /* 0x0007d80001167983 */ /* 0x000f280000300800 */
[----:B------:R-:W4:Y:S01]  /*5e470*/  LDL.LU R23, [R1+0x7dc] ;  /* 0x0007dc0001177983 */ /* 0x000f220000300800 */
[----:B--2---:R-:W-:Y:S01]  /*5e480*/  IMAD.MOV.U32 R18, RZ, RZ, R7 ;  /* 0x000000ffff127224 */ /* 0x004fe200078e0007 */
[----:B------:R-:W-:-:S02]  /*5e490*/  MOV R19, R6 ;  /* 0x0000000600137202 */ /* 0x000fc40000000f00 */
[----:B----4-:R0:W-:Y:S02]  /*5e4a0*/  STL.64 [R1+0x4c20], R22 ;  /* 0x004c201601007387 */ /* 0x0101e40000100a00 */
[----:B0-----:R-:W-:Y:S02]  /*5e4b0*/  MOV R22, R5 ;  /* 0x0000000500167202 */ /* 0x001fe40000000f00 */
[----:B------:R-:W-:Y:S02]  /*5e4c0*/  MOV R23, R4 ;  /* 0x0000000400177202 */ /* 0x000fe40000000f00 */
[----:B------:R-:W0:Y:S04]  /*5e4d0*/  LDSM.16.M88.4 R4, [R8+0xa000] ;  /* 0x00a000000804783b */ /* 0x000e280000000200 */
[----:B---3--:R-:W-:Y:S04]  /*5e4e0*/  STL.64 [R1+0x4c18], R20 ;  /* 0x004c181401007387 */ /* 0x008fe80000100a00 */
[----:B------:R-:W-:Y:S04]  /*5e4f0*/  STL.64 [R1+0x4c30], R22 ;  /* 0x004c301601007387 */ /* 0x000fe80000100a00 */
[----:B0-----:R0:W-:Y:S04]  /*5e500*/  STL [R1+0x4a44], R6 ;  /* 0x004a440601007387 */ /* 0x0011e80000100800 */
[----:B------:R1:W-:Y:S04]  /*5e510*/  STL [R1+0x4a40], R7 ;  /* 0x004a400701007387 */ /* 0x0003e80000100800 */
[----:B------:R-:W-:Y:S04]  /*5e520*/  STL.64 [R1+0x4b68], R4 ;  /* 0x004b680401007387 */ /* 0x000fe80000100a00 */
[----:B0-----:R-:W2:Y:S04]  /*5e530*/  LDL.LU R6, [R1+0x178] ;  /* 0x0001780001067983 */ /* 0x001ea80000300800 */
[----:B-1----:R-:W2:Y:S04]  /*5e540*/  LDL.LU R7, [R1+0x17c] ;  /* 0x00017c0001077983 */ /* 0x002ea80000300800 */
[----:B------:R-:W3:Y:S01]  /*5e550*/  LDL.LU R22, [R1+0x1a8] ;  /* 0x0001a80001167983 */ /* 0x000ee20000300800 */
[----:B------:R-:W-:-:S05]  /*5e560*/  IMAD.MOV.U32 R23, RZ, RZ, R11 ;  /* 0x000000ffff177224 */ /* 0x000fca00078e000b */
[----:B---3--:R0:W-:Y:S02]  /*5e570*/  STL.64 [R1+0x4c48], R22 ;  /* 0x004c481601007387 */ /* 0x0081e40000100a00 */
[----:B0-----:R-:W-:Y:S02]  /*5e580*/  MOV R22, R10 ;  /* 0x0000000a00167202 */ /* 0x001fe40000000f00 */
[----:B------:R-:W-:-:S05]  /*5e590*/  MOV R23, R9 ;  /* 0x0000000900177202 */ /* 0x000fca0000000f00 */
[----:B------:R0:W-:Y:S04]  /*5e5a0*/  STL.64 [R1+0x4c58], R22 ;  /* 0x004c581601007387 */ /* 0x0001e80000100a00 */
[----:B------:R-:W3:Y:S04]  /*5e5b0*/  LDL.LU R20, [R1+0x50] ;  /* 0x0000500001147983 */ /* 0x000ee80000300800 */
[----:B------:R-:W3:Y:S04]  /*5e5c0*/  LDL.LU R21, [R1+0x54] ;  /* 0x0000540001157983 */ /* 0x000ee80000300800 */
[----:B0-----:R-:W3:Y:S04]  /*5e5d0*/  LDL.LU R22, [R1+0x58] ;  /* 0x0000580001167983 */ /* 0x001ee80000300800 */
[----:B------:R-:W3:Y:S04]  /*5e5e0*/  LDL.LU R23, [R1+0x5c] ;  /* 0x00005c0001177983 */ /* 0x000ee80000300800 */
[----:B------:R-:W4:Y:S04]  /*5e5f0*/  LDL.LU R24, [R1+0x4c0] ;  /* 0x0004c00001187983 */ /* 0x000f280000300800 */
[----:B------:R-:W4:Y:S04]  /*5e600*/  LDL.LU R25, [R1+0x4c4] ;  /* 0x0004c40001197983 */ /* 0x000f280000300800 */
[----:B------:R-:W4:Y:S04]  /*5e610*/  LDL.LU R26, [R1+0x4c8] ;  /* 0x0004c800011a7983 */ /* 0x000f280000300800 */
[----:B------:R-:W4:Y:S04]  /*5e620*/  LDL.LU R27, [R1+0x4cc] ;  /* 0x0004cc00011b7983 */ /* 0x000f280000300800 */
[----:B--2---:R0:W-:Y:S04]  /*5e630*/  STL.64 [R1+0x4c28], R6 ;  /* 0x004c280601007387 */ /* 0x0041e80000100a00 */
[----:B------:R-:W2:Y:S04]  /*5e640*/  LDL.LU R4, [R1+0x810] ;  /* 0x0008100001047983 */ /* 0x000ea80000300800 */
[----:B------:R-:W2:Y:S04]  /*5e650*/  LDL.LU R5, [R1+0x814] ;  /* 0x0008140001057983 */ /* 0x000ea80000300800 */
[----:B0-----:R-:W2:Y:S04]  /*5e660*/  LDL.LU R6, [R1+0x818] ;  /* 0x0008180001067983 */ /* 0x001ea80000300800 */
[----:B------:R-:W2:Y:S01]  /*5e670*/  LDL.LU R7, [R1+0x81c] ;  /* 0x00081c0001077983 */ /* 0x000ea20000300800 */
[C---:B---3--:R-:W-:Y:S03]  /*5e680*/  HMMA.16816.F32 R16, R12.reuse, R18, R20 ;  /* 0x000000120c10723c */ /* 0x048fe60000001814 */
[----:B------:R-:W0:Y:S04]  /*5e690*/  LDSM.16.M88.4 R20, [R8+0xc000] ;  /* 0x00c000000814783b */ /* 0x000e280000000200 */
[----:B--2---:R-:W-:Y:S04]  /*5e6a0*/  STL.64 [R1+0x4c40], R6 ;  /* 0x004c400601007387 */ /* 0x004fe80000100a00 */
[----:B------:R1:W-:Y:S04]  /*5e6b0*/  STL.64 [R1+0x4c38], R4 ;  /* 0x004c380401007387 */ /* 0x0003e80000100a00 */
[----:B-1----:R-:W2:Y:S04]  /*5e6c0*/  LDL.LU R4, [R1+0x820] ;  /* 0x0008200001047983 */ /* 0x002ea80000300800 */
[----:B------:R-:W2:Y:S04]  /*5e6d0*/  LDL.LU R5, [R1+0x824] ;  /* 0x0008240001057983 */ /* 0x000ea80000300800 */
[----:B------:R-:W2:Y:S04]  /*5e6e0*/  LDL.LU R6, [R1+0x828] ;  /* 0x0008280001067983 */ /* 0x000ea80000300800 */
[----:B------:R-:W2:Y:S04]  /*5e6f0*/  LDL.LU R7, [R1+0x82c] ;  /* 0x00082c0001077983 */ /* 0x000ea80000300800 */
[----:B------:R1:W-:Y:S04]  /*5e700*/  STL.64 [R1+0x430], R16 ;  /* 0x0004301001007387 */ /* 0x0003e80000100a00 */
[----:B------:R3:W-:Y:S04]  /*5e710*/  STL.64 [R1+0x438], R18 ;  /* 0x0004381201007387 */ /* 0x0007e80000100a00 */
[----:B-1----:R-:W2:Y:S04]  /*5e720*/  LDL.LU R16, [R1+0x800] ;  /* 0x0008000001107983 */ /* 0x002ea80000300800 */
[----:B0-----:R-:W-:Y:S04]  /*5e730*/  STL.64 [R1+0x30], R20 ;  /* 0x0000301401007387 */ /* 0x001fe80000100a00 */
[----:B------:R-:W-:Y:S04]  /*5e740*/  STL.64 [R1+0x38], R22 ;  /* 0x0000381601007387 */ /* 0x000fe80000100a00 */
[----:B------:R-:W0:Y:S04]  /*5e750*/  LDSM.16.M88.4 R20, [R8+0xe000] ;  /* 0x00e000000814783b */ /* 0x000e280000000200 */
[----:B------:R-:W2:Y:S04]  /*5e760*/  LDL.LU R17, [R1+0x804] ;  /* 0x0008040001117983 */ /* 0x000ea80000300800 */
[----:B---3--:R-:W3:Y:S04]  /*5e770*/  LDL.LU R18, [R1+0x808] ;  /* 0x0008080001127983 */ /* 0x008ee80000300800 */
[----:B------:R-:W3:Y:S04]  /*5e780*/  LDL.LU R19, [R1+0x80c] ;  /* 0x00080c0001137983 */ /* 0x000ee80000300800 */
[----:B0-----:R-:W-:Y:S04]  /*5e790*/  STL.64 [R1+0xc0], R20 ;  /* 0x0000c01401007387 */ /* 0x001fe80000100a00 */
        /* <DEDUP_REMOVED lines=24> */
[----:B-1----:R-:W-:Y:S04]  /*5e920*/  STL.64 [R1+0x40], R8 ;  /* 0x0000400801007387 */ /* 0x002fe80000100a00 */
[----:B------:R-:W-:Y:S04]  /*5e930*/  STL.64 [R1+0x48], R10 ;  /* 0x0000480a01007387 */ /* 0x000fe80000100a00 */
[----:B------:R-:W0:Y:S04]  /*5e940*/  LDSM.16.M88.4 R8, [R29+0x31000] ;  /* 0x031000001d08783b */ /* 0x000e280000000200 */
[----:B0-----:R-:W-:Y:S04]  /*5e950*/  STL.64 [R1+0x4ac0], R10 ;  /* 0x004ac00a01007387 */ /* 0x001fe80000100a00 */
[----:B------:R0:W-:Y:S04]  /*5e960*/  STL.64 [R1+0x4ab8], R8 ;  /* 0x004ab80801007387 */ /* 0x0001e80000100a00 */
[----:B0-----:R-:W2:Y:S04]  /*5e970*/  LDL.LU R8, [R1+0x7e0] ;  /* 0x0007e00001087983 */ /* 0x001ea80000300800 */
[----:B------:R-:W2:Y:S04]  /*5e980*/  LDL.LU R9, [R1+0x7e4] ;  /* 0x0007e40001097983 */ /* 0x000ea80000300800 */
[----:B------:R-:W2:Y:S04]  /*5e990*/  LDL.LU R10, [R1+0x7e8] ;  /* 0x0007e800010a7983 */ /* 0x000ea80000300800 */
[----:B------:R-:W2:Y:S01]  /*5e9a0*/  LDL.LU R11, [R1+0x7ec] ;  /* 0x0007ec00010b7983 */ /* 0x000ea20000300800 */
[C---:B----4-:R-:W-:Y:S03]  /*5e9b0*/  HMMA.16816.F32 R20, R12.reuse, R22, R24 ;  /* 0x000000160c14723c */ /* 0x050fe60000001818 */
[----:B------:R-:W4:Y:S11]  /*5e9c0*/  LDL.LU.64 R24, [R1+0x4c50] ;  /* 0x004c500001187983 */ /* 0x000f360000300a00 */
[----:B------:R-:W-:Y:S09]  /*5e9d0*/  @!UPT UIADD3 URZ, URZ, URZ, URZ ;  /* 0x0000003f3f3ff290 */ /* 0x000ff2000fffe03f */
[----:B------:R2:W-:Y:S01]  /*5e9e0*/  STL.64 [R1+0x4c0], R20 ;  /* 0x0004c01401007387 */ /* 0x0005e20000100a00 */
[----:B------:R-:W-:Y:S01]  /*5e9f0*/  MOV R26, R22 ;  /* 0x00000016001a7202 */ /* 0x000fe20000000f00 */
[----:B------:R-:W-:Y:S02]  /*5ea00*/  IMAD.MOV.U32 R27, RZ, RZ, R23 ;  /* 0x000000ffff1b7224 */ /* 0x000fe400078e0017 */
[----:B------:R-:W2:Y:S04]  /*5ea10*/  LDL.LU.64 R22, [R1+0x4c48] ;  /* 0x004c480001167983 */ /* 0x000ea80000300a00 */
[----:B------:R-:W-:Y:S04]  /*5ea20*/  STL [R1+0x47fc], R27 ;  /* 0x0047fc1b01007387 */ /* 0x000fe80000100800 */
[----:B------:R-:W-:Y:S01]  /*5ea30*/  STL [R1+0x47f8], R26 ;  /* 0x0047f81a01007387 */ /* 0x000fe20000100800 */
[C---:B--2---:R-:W-:Y:S03]  /*5ea40*/  HMMA.16816.F32 R20, R12.reuse, R22, R4 ;  /* 0x000000160c14723c */ /* 0x044fe60000001804 */
[----:B------:R-:W2:Y:S04]  /*5ea50*/  LDL.LU.64 R6, [R1+0x4c40] ;  /* 0x004c400001067983 */ /* 0x000ea80000300a00 */
[----:B------:R-:W2:Y:S11]  /*5ea60*/  LDL.LU.64 R4, [R1+0x4c38] ;  /* 0x004c380001047983 */ /* 0x000eb60000300a00 */
[----:B------:R-:W-:Y:S05]  /*5ea70*/  @!UPT UIADD3 URZ, URZ, URZ, URZ ;  /* 0x0000003f3f3ff290 */ /* 0x000fea000fffe03f */
[----:B------:R-:W-:Y:S04]  /*5ea80*/  STL.64 [R1+0x4b0], R20 ;  /* 0x0004b01401007387 */ /* 0x000fe80000100a00 */
[----:B------:R0:W-:Y:S04]  /*5ea90*/  STL.64 [R1+0x4b8], R22 ;  /* 0x0004b81601007387 */ /* 0x0001e80000100a00 */
[----:B0-----:R-:W2:Y:S02]  /*5eaa0*/  LDL.LU.64 R22, [R1+0x4c30] ;  /* 0x004c300001167983 */ /* 0x001ea40000300a00 */
[----:B--2---:R-:W-:Y:S02]  /*5eab0*/  HMMA.16816.F32 R20, R12, R22, R4 ;  /* 0x000000160c14723c */ /* 0x004fe40000001804 */
[----:B------:R-:W2:Y:S11]  /*5eac0*/  LDL.LU.64 R6, [R1+0x4c28] ;  /* 0x004c280001067983 */ /* 0x000eb60000300a00 */
[----:B------:R-:W-:Y:S11]  /*5ead0*/  @!UPT UIADD3 URZ, URZ, URZ, URZ ;  /* 0x0000003f3f3ff290 */ /* 0x000ff6000fffe03f */
[----:B------:R-:W-:Y:S01]  /*5eae0*/  MOV R26, R23 ;  /* 0x00000017001a7202 */ /* 0x000fe20000000f00 */
[----:B------:R0:W-:Y:S01]  /*5eaf0*/  STL.64 [R1+0x4a0], R20 ;  /* 0x0004a01401007387 */ /* 0x0001e20000100a00 */
[----:B------:R-:W-:-:S03]  /*5eb00*/  MOV R27, R22 ;  /* 0x00000016001b7202 */ /* 0x000fc60000000f00 */
[----:B------:R-:W2:Y:S04]  /*5eb10*/  LDL.LU.64 R22, [R1+0x4c20] ;  /* 0x004c200001167983 */ /* 0x000ea80000300a00 */
[----:B0-----:R-:W2:Y:S04]  /*5eb20*/  LDL.LU.64 R20, [R1+0x4c18] ;  /* 0x004c180001147983 */ /* 0x001ea80000300a00 */
[----:B------:R0:W-:Y:S04]  /*5eb30*/  STL [R1+0x4804], R26 ;  /* 0x0048041a01007387 */ /* 0x0001e80000100800 */
[----:B------:R1:W-:Y:S04]  /*5eb40*/  STL [R1+0x4800], R27 ;  /* 0x0048001b01007387 */ /* 0x0003e80000100800 */
[----:B----4-:R3:W-:Y:S04]  /*5eb50*/  STL.64 [R1+0x4b90], R24 ;  /* 0x004b901801007387 */ /* 0x0107e80000100a00 */
[----:B0-----:R-:W3:Y:S04]  /*5eb60*/  LDL.LU R26, [R1+0x188] ;  /* 0x00018800011a7983 */ /* 0x001ee80000300800 */
[----:B-1----:R-:W3:Y:S02]  /*5eb70*/  LDL.LU R27, [R1+0x18c] ;  /* 0x00018c00011b7983 */ /* 0x002ee40000300800 */
[C---:B---3--:R-:W-:Y:S02]  /*5eb80*/  HMMA.16816.F32 R24, R12.reuse, R26, R16 ;  /* 0x0000001a0c18723c */ /* 0x048fe40000001810 */
[----:B------:R-:W3:Y:S06]  /*5eb90*/  LDL.LU.64 R18, [R1+0x4c10] ;  /* 0x004c100001127983 */ /* 0x000eec0000300a00 */
[C---:B--2---:R-:W-:Y:S11]  /*5eba0*/  HMMA.16816.F32 R8, R12.reuse, R6, R8 ;  /* 0x000000060c08723c */ /* 0x044ff60000001808 */
[----:B------:R-:W-:Y:S04]  /*5ebb0*/  @!UPT UIADD3 URZ, URZ, URZ, URZ ;  /* 0x0000003f3f3ff290 */ /* 0x000fe8000fffe03f */
[----:B------:R0:W-:Y:S04]  /*5ebc0*/  STL.64 [R1+0x490], R24 ;  /* 0x0004901801007387 */ /* 0x0001e80000100a00 */
[----:B------:R1:W-:Y:S04]  /*5ebd0*/  STL.64 [R1+0x498], R26 ;  /* 0x0004981a01007387 */ /* 0x0003e80000100a00 */
[----:B0-----:R-:W2:Y:S04]  /*5ebe0*/  LDL.LU R24, [R1+0x1b0] ;  /* 0x0001b00001187983 */ /* 0x001ea80000300800 */
[----:B------:R0:W-:Y:S04]  /*5ebf0*/  STL.64 [R1+0x480], R8 ;  /* 0x0004800801007387 */ /* 0x0001e80000100a00 */
[----:B------:R4:W-:Y:S01]  /*5ec00*/  STL.64 [R1+0x488], R10 ;  /* 0x0004880a01007387 */ /* 0x0009e20000100a00 */
[----:B---3--:R-:W-:Y:S11]  /*5ec10*/  HMMA.16816.F32 R4, R12, R18, R20 ;  /* 0x000000120c04723c */ /* 0x008ff60000001814 */
[----:B------:R-:W-:Y:S11]  /*5ec20*/  @!UPT UIADD3 URZ, URZ, URZ, URZ ;  /* 0x0000003f3f3ff290 */ /* 0x000ff6000fffe03f */
[----:B------:R-:W-:Y:S01]  /*5ec30*/  @!UPT UIADD3 URZ, URZ, URZ, URZ ;  /* 0x0000003f3f3ff290 */ /* 0x000fe2000fffe03f */
[----:B------:R-:W-:Y:S04]  /*5ec40*/  STL.64 [R1+0x470], R4 ;  /* 0x0004700401007387 */ /* 0x000fe80000100a00 */
[----:B------:R-:W-:Y:S04]  /*5ec50*/  STL.64 [R1+0x478], R6 ;  /* 0x0004780601007387 */ /* 0x000fe80000100a00 */
[----:B------:R-:W2:Y:S04]  /*5ec60*/  LDL.LU R25, [R1+0x1b4] ;  /* 0x0001b40001197983 */ /* 0x000ea80000300800 */
[----:B-1----:R-:W3:Y:S04]  /*5ec70*/  LDL.LU R26, [R1+0x1b8] ;  /* 0x0001b800011a7983 */ /* 0x002ee80000300800 */
[----:B------:R-:W3:Y:S04]  /*5ec80*/  LDL.LU R27, [R1+0x1bc] ;  /* 0x0001bc00011b7983 */ /* 0x000ee80000300800 */
[----:B0-----:R-:W2:Y:S04]  /*5ec90*/  LDL.LU R8, [R1+0x1e0] ;  /* 0x0001e00001087983 */ /* 0x001ea80000300800 */
[----:B------:R-:W2:Y:S04]  /*5eca0*/  LDL.LU R9, [R1+0x1e4] ;  /* 0x0001e40001097983 */ /* 0x000ea80000300800 */
[----:B----4-:R-:W4:Y:S04]  /*5ecb0*/  LDL.LU R10, [R1+0x1e8] ;  /* 0x0001e800010a7983 */ /* 0x010f280000300800 */
[----:B------:R-:W4:Y:S01]  /*5ecc0*/  LDL.LU R11, [R1+0x1ec] ;  /* 0x0001ec00010b7983 */ /* 0x000f220000300800 */
[----:B------:R-:W-:Y:S01]  /*5ecd0*/  MOV R18, R0 ;  /* 0x0000000000127202 */ /* 0x000fe20000000f00 */
[----:B------:R-:W-:-:S02]  /*5ece0*/  IMAD.MOV.U32 R19, RZ, RZ, R2 ;  /* 0x000000ffff137224 */ /* 0x000fc400078e0002 */
[----:B----4-:R-:W-:Y:S04]  /*5ecf0*/  STL.64 [R1+0x4bd0], R10 ;  /* 0x004bd00a01007387 */ /* 0x010fe80000100a00 */
[----:B--2---:R0:W-:Y:S04]  /*5ed00*/  STL.64 [R1+0x4bc8], R8 ;  /* 0x004bc80801007387 */ /* 0x0041e80000100a00 */
[----:B------:R-:W2:Y:S04]  /*5ed10*/  LDL.LU R0, [R1+0x4c0c] ;  /* 0x004c0c0001007983 */ /* 0x000ea80000300800 */
[----:B------:R-:W4:Y:S04]  /*5ed20*/  LDL.LU R2, [R1+0x4c08] ;  /* 0x004c080001027983 */ /* 0x000f280000300800 */
[----:B------:R1:W-:Y:S04]  /*5ed30*/  STL.64 [R1+0x4bd8], R18 ;  /* 0x004bd81201007387 */ /* 0x0003e80000100a00 */
[----:B0-----:R-:W2:Y:S04]  /*5ed40*/  LDL.LU R8, [R1+0x1f0] ;  /* 0x0001f00001087983 */ /* 0x001ea80000300800 */
[----:B------:R-:W2:Y:S04]  /*5ed50*/  LDL.LU R9, [R1+0x1f4] ;  /* 0x0001f40001097983 */ /* 0x000ea80000300800 */
[----:B------:R-:W2:Y:S04]  /*5ed60*/  LDL.LU R10, [R1+0x1f8] ;  /* 0x0001f800010a7983 */ /* 0x000ea80000300800 */
[----:B------:R-:W2:Y:S01]  /*5ed70*/  LDL.LU R11, [R1+0x1fc] ;  /* 0x0001fc00010b7983 */ /* 0x000ea20000300800 */
[----:B-1----:R-:W-:-:S02]  /*5ed80*/  MOV R18, R28 ;  /* 0x0000001c00127202 */ /* 0x002fc40000000f00 */
[----:B------:R-:W-:Y:S01]  /*5ed90*/  MOV R19, R3 ;  /* 0x0000000300137202 */ /* 0x000fe20000000f00 */
[----:B--2---:R-:W-:Y:S04]  /*5eda0*/  STL.64 [R1+0x4be8], R10 ;  /* 0x004be80a01007387 */ /* 0x004fe80000100a00 */
[----:B------:R0:W-:Y:S04]  /*5edb0*/  STL.64 [R1+0x4be0], R8 ;  /* 0x004be00801007387 */ /* 0x0001e80000100a00 */
[----:B------:R-:W2:Y:S04]  /*5edc0*/  LDL.LU R28, [R1+0x4c04] ;  /* 0x004c0400011c7983 */ /* 0x000ea80000300800 */
[----:B------:R-:W2:Y:S04]  /*5edd0*/  LDL.LU R20, [R1+0x7c0] ;  /* 0x0007c00001147983 */ /* 0x000ea80000300800 */
[----:B------:R-:W2:Y:S04]  /*5ede0*/  LDL.LU R21, [R1+0x7c4] ;  /* 0x0007c40001157983 */ /* 0x000ea80000300800 */
[----:B------:R-:W2:Y:S04]  /*5edf0*/  LDL.LU R22, [R1+0x7c8] ;  /* 0x0007c80001167983 */ /* 0x000ea80000300800 */
[----:B------:R-:W2:Y:S04]  /*5ee00*/  LDL.LU R23, [R1+0x7cc] ;  /* 0x0007cc0001177983 */ /* 0x000ea80000300800 */
[----:B------:R-:W-:Y:S04]  /*5ee10*/  STL.64 [R1+0x4bf0], R18 ;  /* 0x004bf01201007387 */ /* 0x000fe80000100a00 */
[----:B0-----:R-:W2:Y:S04]  /*5ee20*/  LDL.LU R8, [R1+0x7b0] ;  /* 0x0007b00001087983 */ /* 0x001ea80000300800 */
[----:B------:R-:W2:Y:S04]  /*5ee30*/  LDL.LU R9, [R1+0x7b4] ;  /* 0x0007b40001097983 */ /* 0x000ea80000300800 */
[----:B------:R-:W2:Y:S04]  /*5ee40*/  LDL.LU R10, [R1+0x7b8] ;  /* 0x0007b800010a7983 */ /* 0x000ea80000300800 */
[----:B------:R-:W2:Y:S04]  /*5ee50*/  LDL.LU R11, [R1+0x7bc] ;  /* 0x0007bc00010b7983 */ /* 0x000ea80000300800 */
[----:B---3--:R-:W-:Y:S04]  /*5ee60*/  STL.64 [R1+0x4ba0], R26 ;  /* 0x004ba01a01007387 */ /* 0x008fe80000100a00 */
[----:B------:R0:W-:Y:S04]  /*5ee70*/  STL.64 [R1+0x4b98], R24 ;  /* 0x004b981801007387 */ /* 0x0001e80000100a00 */
[----:B0-----:R-:W3:Y:S04]  /*5ee80*/  LDL.64 R24, [R1+0x10] ;  /* 0x0000100001187983 */ /* 0x001ee80000100a00 */
[----:B---3--:R0:W-:Y:S04]  /*5ee90*/  STL.64 [R1+0x4bb0], R24 ;  /* 0x004bb01801007387 */ /* 0x0081e80000100a00 */
[----:B0-----:R-:W3:Y:S04]  /*5eea0*/  LDL.64 R24, [R1+0x20] ;  /* 0x0000200001187983 */ /* 0x001ee80000100a00 */
        /* <DEDUP_REMOVED lines=8> */
[----:B------:R-:W2:Y:S01]  /*5ef30*/  LDL.LU R6, [R1+0x118] ;  /* 0x0001180001067983 */ /* 0x000ea20000300800 */
[----:B------:R-:W-:-:S03]  /*5ef40*/  MOV R7, R28 ;  /* 0x0000001c00077202 */ /* 0x000fc60000000f00 */
[----:B------:R-:W3:Y:S01]  /*5ef50*/  LDL.LU R28, [R1+0x4c00] ;  /* 0x004c0000011c7983 */ /* 0x000ee20000300800 */
[----:B----4-:R-:W-:Y:S01]  /*5ef60*/  MOV R18, R2 ;  /* 0x0000000200127202 */ /* 0x010fe20000000f00 */
[----:B------:R-:W-:-:S07]  /*5ef70*/  IMAD.MOV.U32 R19, RZ, RZ, R0 ;  /* 0x000000ffff137224 */ /* 0x000fce00078e0000 */
[----:B------:R-:W-:Y:S01]  /*5ef80*/  HMMA.16816.F32 R16, R12, R18, R20 ;  /* 0x000000120c10723c */ /* 0x000fe20000001814 */
[----:B--2---:R-:W-:Y:S04]  /*5ef90*/  STL.64 [R1+0x4b88], R6 ;  /* 0x004b880601007387 */ /* 0x004fe80000100a00 */
[----:B------:R0:W-:Y:S04]  /*5efa0*/  STL.64 [R1+0x4b80], R4 ;  /* 0x004b800401007387 */ /* 0x0001e80000100a00 */
[----:B0-----:R-:W2:Y:S01]  /*5efb0*/  LDL.64 R4, [R1] ;  /* 0x0000000001047983 */ /* 0x001ea20000100a00 */
[----:B---3--:R-:W-:Y:S11]  /*5efc0*/  MOV R7, R28 ;  /* 0x0000001c00077202 */ /* 0x008ff60000000f00 */
[----:B------:R-:W-:Y:S03]  /*5efd0*/  @!UPT UIADD3 URZ, URZ, URZ, URZ ;  /* 0x0000003f3f3ff290 */ /* 0x000fe6000fffe03f */
[----:B------:R-:W-:Y:S01]  /*5efe0*/  IMAD.MOV.U32 R23, RZ, RZ, R18 ;  /* 0x000000ffff177224 */ /* 0x000fe200078e0012 */
[----:B------:R-:W-:Y:S01]  /*5eff0*/  MOV R28, R19 ;  /* 0x00000013001c7202 */ /* 0x000fe20000000f00 */
[----:B--2---:R0:W-:Y:S04]  /*5f000*/  STL.64 [R1+0x4ba8], R4 ;  /* 0x004ba80401007387 */ /* 0x0041e80000100a00 */
[----:B0-----:R-:W2:Y:S04]  /*5f010*/  LDL.LU R4, [R1+0x1d0] ;  /* 0x0001d00001047983 */ /* 0x001ea80000300800 */
[----:B------:R-:W2:Y:S04]  /*5f020*/  LDL.LU R5, [R1+0x1d4] ;  /* 0x0001d40001057983 */ /* 0x000ea80000300800 */
[----:B------:R-:W2:Y:S04]  /*5f030*/  LDL.LU R6, [R1+0x1d8] ;  /* 0x0001d80001067983 */ /* 0x000ea80000300800 */
[----:B------:R-:W3:Y:S04]  /*5f040*/  LDL.LU.64 R20, [R1+0x4bf8] ;  /* 0x004bf80001147983 */ /* 0x000ee80000300a00 */
[----:B------:R0:W-:Y:S04]  /*5f050*/  STL [R1+0x460], R16 ;  /* 0x0004601001007387 */ /* 0x0001e80000100800 */
[----:B------:R-:W0:Y:S01]  /*5f060*/  LDL.LU.64 R18, [R1+0x4bf0] ;  /* 0x004bf00001127983 */ /* 0x000e220000300a00 */
[----:B------:R-:W-:-:S03]  /*5f070*/  MOV R22, R17 ;  /* 0x0000001100167202 */ /* 0x000fc60000000f00 */
[----:B------:R-:W-:Y:S04]  /*5f080*/  STL [R1+0x4808], R28 ;  /* 0x0048081c01007387 */ /* 0x000fe80000100800 */
[----:B------:R-:W-:Y:S04]  /*5f090*/  STL [R1+0x47ec], R23 ;  /* 0x0047ec1701007387 */ /* 0x000fe80000100800 */
[----:B------:R-:W-:Y:S01]  /*5f0a0*/  STL [R1+0x47e8], R22 ;  /* 0x0047e81601007387 */ /* 0x000fe20000100800 */
[C---:B0-----:R-:W-:Y:S03]  /*5f0b0*/  HMMA.16816.F32 R16, R12.reuse, R18, R8 ;  /* 0x000000120c10723c */ /* 0x041fe60000001808 */
[----:B------:R-:W4:Y:S04]  /*5f0c0*/  LDL.LU.64 R10, [R1+0x4be8] ;  /* 0x004be800010a7983 */ /* 0x000f280000300a00 */
[----:B------:R-:W4:Y:S11]  /*5f0d0*/  LDL.LU.64 R8, [R1+0x4be0] ;  /* 0x004be00001087983 */ /* 0x000f360000300a00 */
[----:B------:R-:W-:Y:S05]  /*5f0e0*/  @!UPT UIADD3 URZ, URZ, URZ, URZ ;  /* 0x0000003f3f3ff290 */ /* 0x000fea000fffe03f */
[----:B------:R-:W-:Y:S04]  /*5f0f0*/  STL.64 [R1+0x450], R16 ;  /* 0x0004501001007387 */ /* 0x000fe80000100a00 */
[----:B------:R0:W-:Y:S04]  /*5f100*/  STL.64 [R1+0x458], R18 ;  /* 0x0004581201007387 */ /* 0x0001e80000100a00 */
[----:B0-----:R-:W4:Y:S02]  /*5f110*/  LDL.LU.64 R18, [R1+0x4bd8] ;  /* 0x004bd80001127983 */ /* 0x001f240000300a00 */
[----:B----4-:R-:W-:Y:S02]  /*5f120*/  HMMA.16816.F32 R12, R12, R18, R8 ;  /* 0x000000120c0c723c */ /* 0x010fe40000001808 */
[----:B------:R-:W4:Y:S04]  /*5f130*/  LDL.LU.64 R10, [R1+0x4bd0] ;  /* 0x004bd000010a7983 */ /* 0x000f280000300a00 */
[----:B------:R-:W4:Y:S04]  /*5f140*/  LDL.LU.64 R8, [R1+0x4bc8] ;  /* 0x004bc80001087983 */ /* 0x000f280000300a00 */
[----:B------:R-:W4:Y:S04]  /*5f150*/  LDL.LU.64 R18, [R1+0x4bc0] ;  /* 0x004bc00001127983 */ /* 0x000f280000300a00 */
[----:B------:R-:W4:Y:S09]  /*5f160*/  LDL.LU.64 R16, [R1+0x4bb8] ;  /* 0x004bb80001107983 */ /* 0x000f320000300a00 */
[----:B------:R0:W-:Y:S04]  /*5f170*/  STL.64 [R1+0x440], R12 ;  /* 0x0004400c01007387 */ /* 0x0001e80000100a00 */
[----:B------:R1:W-:Y:S04]  /*5f180*/  STL.64 [R1+0x448], R14 ;  /* 0x0004480e01007387 */ /* 0x0003e80000100a00 */
[----:B0-----:R-:W2:Y:S04]  /*5f190*/  LDL.LU R12, [R1+0xf0] ;  /* 0x0000f000010c7983 */ /* 0x001ea80000300800 */
[----:B------:R-:W2:Y:S04]  /*5f1a0*/  LDL.LU R13, [R1+0xf4] ;  /* 0x0000f400010d7983 */ /* 0x000ea80000300800 */
[----:B-1----:R-:W2:Y:S04]  /*5f1b0*/  LDL.LU R14, [R1+0xf8] ;  /* 0x0000f800010e7983 */ /* 0x002ea80000300800 */
[----:B------:R-:W2:Y:S01]  /*5f1c0*/  LDL.LU R15, [R1+0xfc] ;  /* 0x0000fc00010f7983 */ /* 0x000ea20000300800 */
[C---:B----4-:R-:W-:Y:S11]  /*5f1d0*/  HMMA.16816.F32 R8, R16.reuse, R24, R8 ;  /* 0x000000181008723c */ /* 0x050ff60000001808 */
[----:B------:R-:W-:Y:S11]  /*5f1e0*/  @!UPT UIADD3 URZ, URZ, URZ, URZ ;  /* 0x0000003f3f3ff290 */ /* 0x000ff6000fffe03f */
[----:B------:R-:W-:Y:S01]  /*5f1f0*/  @!UPT UIADD3 URZ, URZ, URZ, URZ ;  /* 0x0000003f3f3ff290 */ /* 0x000fe2000fffe03f */
[----:B------:R0:W-:Y:S04]  /*5f200*/  STL.64 [R1+0x420], R8 ;  /* 0x0004200801007387 */ /* 0x0001e80000100a00 */
[----:B------:R1:W-:Y:S01]  /*5f210*/  STL.64 [R1+0x428], R10 ;  /* 0x0004280a01007387 */ /* 0x0003e20000100a00 */
[----:B0-----:R-:W-:Y:S02]  /*5f220*/  MOV R9, R24 ;  /* 0x0000001800097202 */ /* 0x001fe40000000f00 */
[----:B------:R-:W-:Y:S02]  /*5f230*/  MOV R8, R25 ;  /* 0x0000001900087202 */ /* 0x000fe40000000f00 */
[----:B------:R-:W2:Y:S02]  /*5f240*/  LDL.LU.64 R24, [R1+0x4bb0] ;  /* 0x004bb00001187983 */ /* 0x000ea40000300a00 */
[C---:B--2---:R-:W-:Y:S01]  /*5f250*/  HMMA.16816.F32 R4, R16.reuse, R24, R4 ;  /* 0x000000181004723c */ /* 0x044fe20000001804 */
[----:B-1----:R-:W-:Y:S01]  /*5f260*/  IMAD.MOV.U32 R10, RZ, RZ, R24 ;  /* 0x000000ffff0a7224 */ /* 0x002fe200078e0018 */
[----:B------:R-:W-:Y:S11]  /*5f270*/  MOV R3, R25 ;  /* 0x0000001900037202 */ /* 0x000ff60000000f00 */
[----:B------:R-:W-:Y:S10]  /*5f280*/  @!UPT UIADD3 URZ, URZ, URZ, URZ ;  /* 0x0000003f3f3ff290 */ /* 0x000ff4000fffe03f */
[----:B------:R0:W-:Y:S04]  /*5f290*/  STL.64 [R1+0x410], R4 ;  /* 0x0004100401007387 */ /* 0x0001e80000100a00 */
[----:B------:R-:W-:Y:S04]  /*5f2a0*/  STL.64 [R1+0x418], R6 ;  /* 0x0004180601007387 */ /* 0x000fe80000100a00 */
[----:B0-----:R-:W2:Y:S04]  /*5f2b0*/  LDL.LU.64 R4, [R1+0x4ba8] ;  /* 0x004ba80001047983 */ /* 0x001ea80000300a00 */
[----:B------:R-:W2:Y:S04]  /*5f2c0*/  LDL.LU.64 R26, [R1+0x4ba0] ;  /* 0x004ba000011a7983 */ /* 0x000ea80000300a00 */
[----:B------:R-:W2:Y:S02]  /*5f2d0*/  LDL.LU.64 R24, [R1+0x4b98] ;  /* 0x004b980001187983 */ /* 0x000ea40000300a00 */
[----:B--2---:R-:W-:Y:S01]  /*5f2e0*/  HMMA.16816.F32 R24, R16, R4, R24 ;  /* 0x000000041018723c */ /* 0x004fe20000001818 */
[----:B------:R-:W-:Y:S11]  /*5f2f0*/  MOV R11, R5 ;  /* 0x00000005000b7202 */ /* 0x000ff60000000f00 */
[----:B------:R-:W-:Y:S11]  /*5f300*/  @!UPT UIADD3 URZ, URZ, URZ, URZ ;  /* 0x0000003f3f3ff290 */ /* 0x000ff6000fffe03f */
[----:B------:R0:W-:Y:S04]  /*5f310*/  STL.64 [R1+0x400], R24 ;  /* 0x0004001801007387 */ /* 0x0001e80000100a00 */
[----:B------:R1:W-:Y:S04]  /*5f320*/  STL.64 [R1+0x408], R26 ;  /* 0x0004081a01007387 */ /* 0x0003e80000100a00 */
[----:B0-----:R-:W2:Y:S01]  /*5f330*/  LDL.LU.64 R24, [R1+0x4b90] ;  /* 0x004b900001187983 */ /* 0x001ea20000300a00 */
[----:B-1----:R-:W-:-:S03]  /*5f340*/  MOV R26, R4 ;  /* 0x00000004001a7202 */ /* 0x002fc60000000f00 */
[----:B------:R-:W2:Y:S04]  /*5f350*/  LDL.LU.64 R6, [R1+0x4b88] ;  /* 0x004b880001067983 */ /* 0x000ea80000300a00 */
[----:B------:R-:W2:Y:S04]  /*5f360*/  LDL.LU.64 R4, [R1+0x4b80] ;  /* 0x004b800001047983 */ /* 0x000ea80000300a00 */
        /* <DEDUP_REMOVED lines=9> */
[----:B0-----:R-:W2:Y:S11]  /*5f400*/  LDL.64 R8, [R1+0x30] ;  /* 0x0000300001087983 */ /* 0x001eb60000100a00 */
[----:B------:R-:W-:Y:S01]  /*5f410*/  @!UPT UIADD3 URZ, URZ, URZ, URZ ;  /* 0x0000003f3f3ff290 */ /* 0x000fe2000fffe03f */
[----:B------:R-:W-:Y:S04]  /*5f420*/  STL.64 [R1+0x3f0], R4 ;  /* 0x0003f00401007387 */ /* 0x000fe80000100a00 */
[----:B------:R0:W-:Y:S04]  /*5f430*/  STL.64 [R1+0x3f8], R6 ;  /* 0x0003f80601007387 */ /* 0x0001e80000100a00 */
[----:B0-----:R-:W3:Y:S04]  /*5f440*/  LDL.LU.64 R6, [R1+0x4b78] ;  /* 0x004b780001067983 */ /* 0x001ee80000300a00 */
[----:B------:R-:W3:Y:S04]  /*5f450*/  LDL.LU.64 R4, [R1+0x4b70] ;  /* 0x004b700001047983 */ /* 0x000ee80000300a00 */
[----:B------:R-:W-:Y:S01]  /*5f460*/  STL.64 [R1+0x4ac8], R24 ;  /* 0x004ac81801007387 */ /* 0x000fe20000100a00 */
[C---:B---3--:R-:W-:Y:S11]  /*5f470*/  HMMA.16816.F32 R4, R16.reuse, R20, R4 ;  /* 0x000000141004723c */ /* 0x048ff60000001804 */
[----:B------:R-:W-:Y:S11]  /*5f480*/  @!UPT UIADD3 URZ, URZ, URZ, URZ ;  /* 0x0000003f3f3ff290 */ /* 0x000ff6000fffe03f */
[----:B------:R-:W-:Y:S01]  /*5f490*/  @!UPT UIADD3 URZ, URZ, URZ, URZ ;  /* 0x0000003f3f3ff290 */ /* 0x000fe2000fffe03f */
[----:B------:R0:W-:Y:S04]  /*5f4a0*/  STL.64 [R1+0x3e0], R4 ;  /* 0x0003e00401007387 */ /* 0x0001e80000100a00 */
[----:B------:R-:W-:Y:S04]  /*5f4b0*/  STL.64 [R1+0x3e8], R6 ;  /* 0x0003e80601007387 */ /* 0x000fe80000100a00 */
[----:B0-----:R-:W3:Y:S04]  /*5f4c0*/  LDL.LU.64 R4, [R1+0x4b68] ;  /* 0x004b680001047983 */ /* 0x001ee80000300a00 */
[----:B------:R0:W-:Y:S04]  /*5f4d0*/  STL.64 [R1+0x4b60], R20 ;  /* 0x004b601401007387 */ /* 0x0001e80000100a00 */
[----:B0-----:R-:W2:Y:S04]  /*5f4e0*/  LDL.LU R20, [R1+0x7a0] ;  /* 0x0007a00001147983 */ /* 0x001ea80000300800 */
[----:B------:R-:W2:Y:S04]  /*5f4f0*/  LDL.LU R21, [R1+0x7a4] ;  /* 0x0007a40001157983 */ /* 0x000ea80000300800 */
[----:B------:R-:W2:Y:S04]  /*5f500*/  LDL.LU R22, [R1+0x7a8] ;  /* 0x0007a80001167983 */ /* 0x000ea80000300800 */
[----:B------:R-:W2:Y:S04]  /*5f510*/  LDL.LU R23, [R1+0x7ac] ;  /* 0x0007ac0001177983 */ /* 0x000ea80000300800 */
[----:B------:R-:W4:Y:S01]  /*5f520*/  LDL.64 R24, [R1+0xa0] ;  /* 0x0000a00001187983 */ /* 0x000f220000100a00 */
[C---:B---3--:R-:W-:Y:S03]  /*5f530*/  HMMA.16816.F32 R12, R16.reuse, R4, R12 ;  /* 0x00000004100c723c */ /* 0x048fe6000000180c */
[----:B------:R0:W-:Y:S11]  /*5f540*/  STL [R1+0x4a4c], R4 ;  /* 0x004a4c0401007387 */ /* 0x0001f60000100800 */
[----:B------:R-:W-:Y:S09]  /*5f550*/  @!UPT UIADD3 URZ, URZ, URZ, URZ ;  /* 0x0000003f3f3ff290 */ /* 0x000ff2000fffe03f */
[----:B------:R-:W-:Y:S04]  /*5f560*/  STL.64 [R1+0x260], R12 ;  /* 0x0002600c01007387 */ /* 0x000fe80000100a00 */
[----:B------:R-:W-:Y:S04]  /*5f570*/  STL.64 [R1+0x268], R14 ;  /* 0x0002680e01007387 */ /* 0x000fe80000100a00 */
[----:B------:R-:W1:Y:S01]  /*5f580*/  LDSM.16.M88.4 R12, [R29+0x32000] ;  /* 0x032000001d0c783b */ /* 0x000e620000000200 */
[----:B--2---:R-:W-:Y:S03]  /*5f590*/  HMMA.16816.F32 R20, R16, R8, R20 ;  /* 0x000000081014723c */ /* 0x004fe60000001814 */
[----:B------:R2:W-:Y:S04]  /*5f5a0*/  STL [R1+0x4a48], R5 ;  /* 0x004a480501007387 */ /* 0x0005e80000100800 */
[----:B0-----:R-:W3:Y:S04]  /*5f5b0*/  LDL.LU R4, [R1+0x780] ;  /* 0x0007800001047983 */ /* 0x001ee80000300800 */
[----:B--2---:R-:W3:Y:S04]  /*5f5c0*/  LDL.LU R5, [R1+0x784] ;  /* 0x0007840001057983 */ /* 0x004ee80000300800 */
[----:B------:R-:W3:Y:S04]  /*5f5d0*/  LDL.LU R6, [R1+0x788] ;  /* 0x0007880001067983 */ /* 0x000ee80000300800 */
[----:B------:R-:W3:Y:S04]  /*5f5e0*/  LDL.LU R7, [R1+0x78c] ;  /* 0x00078c0001077983 */ /* 0x000ee80000300800 */
[----:B------:R-:W-:Y:S04]  /*5f5f0*/  STL [R1+0x4a50], R29 ;  /* 0x004a501d01007387 */ /* 0x000fe80000100800 */
[----:B-1----:R-:W-:Y:S04]  /*5f600*/  STL.64 [R1+0x4978], R14 ;  /* 0x0049780e01007387 */ /* 0x002fe80000100a00 */
[----:B------:R0:W-:Y:S04]  /*5f610*/  STL.64 [R1+0x4970], R12 ;  /* 0x0049700c01007387 */ /* 0x0001e80000100a00 */
[----:B0-----:R-:W2:Y:S04]  /*5f620*/  LDL.64 R12, [R1+0xc0] ;  /* 0x0000c000010c7983 */ /* 0x001ea80000100a00 */
[----:B------:R0:W-:Y:S04]  /*5f630*/  STL.64 [R1+0x250], R20 ;  /* 0x0002501401007387 */ /* 0x0001e80000100a00 */
[----:B------:R1:W-:Y:S04]  /*5f640*/  STL.64 [R1+0x258], R22 ;  /* 0x0002581601007387 */ /* 0x0003e80000100a00 */
[----:B0-----:R-:W3:Y:S01]  /*5f650*/  LDL.LU.64 R20, [R1+0x4b60] ;  /* 0x004b600001147983 */ /* 0x001ee20000300a00 */
[----:B-1----:R-:W-:Y:S01]  /*5f660*/  IMAD.MOV.U32 R23, RZ, RZ, R8 ;  /* 0x000000ffff177224 */ /* 0x002fe200078e0008 */
[----:B------:R-:W-:-:S02]  /*5f670*/  MOV R22, R9 ;  /* 0x0000000900167202 */ /* 0x000fc40000000f00 */
[----:B------:R-:W3:Y:S04]  /*5f680*/  LDL.LU.64 R10, [R1+0x4b58] ;  /* 0x004b5800010a7983 */ /* 0x000ee80000300a00 */
[----:B------:R-:W3:Y:S04]  /*5f690*/  LDL.LU.64 R8, [R1+0x4b50] ;  /* 0x004b500001087983 */ /* 0x000ee80000300a00 */
[----:B------:R-:W-:Y:S04]  /*5f6a0*/  STL [R1+0x4a58], R22 ;  /* 0x004a581601007387 */ /* 0x000fe80000100800 */
[----:B------:R-:W-:Y:S01]  /*5f6b0*/  STL [R1+0x4a54], R23 ;  /* 0x004a541701007387 */ /* 0x000fe20000100800 */
[----:B--2---:R-:W-:Y:S01]  /*5f6c0*/  MOV R0, R12 ;  /* 0x0000000c00007202 */ /* 0x004fe20000000f00 */
[----:B---3--:R-:W-:Y:S02]  /*5f6d0*/  HMMA.16816.F32 R8, R16, R12, R8 ;  /* 0x0000000c1008723c */ /* 0x008fe40000001808 */
[----:B------:R0:W-:Y:S01]  /*5f6e0*/  STL.64 [R1+0x4b20], R20 ;  /* 0x004b201401007387 */ /* 0x0001e20000100a00 */
[----:B------:R-:W-:-:S03]  /*5f6f0*/  MOV R2, R13 ;  /* 0x0000000d00027202 */ /* 0x000fc60000000f00 */
[----:B0-----:R-:W2:Y:S04]  /*5f700*/  LDL.LU R20, [R1+0x770] ;  /* 0x0007700001147983 */ /* 0x001ea80000300800 */
[----:B------:R-:W2:Y:S04]  /*5f710*/  LDL.LU R21, [R1+0x774] ;  /* 0x0007740001157983 */ /* 0x000ea80000300800 */
[----:B------:R-:W2:Y:S04]  /*5f720*/  LDL.LU R22, [R1+0x778] ;  /* 0x0007780001167983 */ /* 0x000ea80000300800 */
[----:B------:R-:W2:Y:S05]  /*5f730*/  LDL.LU R23, [R1+0x77c] ;  /* 0x00077c0001177983 */ /* 0x000eaa0000300800 */
[----:B------:R-:W-:Y:S04]  /*5f740*/  STL.64 [R1+0x3d0], R8 ;  /* 0x0003d00801007387 */ /* 0x000fe80000100a00 */
[----:B------:R0:W-:Y:S04]  /*5f750*/  STL.64 [R1+0x3d8], R10 ;  /* 0x0003d80a01007387 */ /* 0x0001e80000100a00 */
[----:B0-----:R-:W3:Y:S04]  /*5f760*/  LDL.LU.64 R10, [R1+0x4b48] ;  /* 0x004b4800010a7983 */ /* 0x001ee80000300a00 */
[----:B------:R-:W2:Y:S04]  /*5f770*/  LDL.LU.64 R8, [R1+0x4b40] ;  /* 0x004b400001087983 */ /* 0x000ea80000300a00 */
[----:B------:R-:W2:Y:S04]  /*5f780*/  LDL.LU R12, [R1+0x5b0] ;  /* 0x0005b000010c7983 */ /* 0x000ea80000300800 */
[----:B------:R-:W2:Y:S04]  /*5f790*/  LDL.LU R13, [R1+0x5b4] ;  /* 0x0005b400010d7983 */ /* 0x000ea80000300800 */
[----:B------:R-:W2:Y:S04]  /*5f7a0*/  LDL.LU R14, [R1+0x5b8] ;  /* 0x0005b800010e7983 */ /* 0x000ea80000300800 */
[----:B------:R-:W2:Y:S04]  /*5f7b0*/  LDL.LU R15, [R1+0x5bc] ;  /* 0x0005bc00010f7983 */ /* 0x000ea80000300800 */
[----:B--2---:R-:W-:Y:S04]  /*5f7c0*/  STL.64 [R1+0x4a70], R14 ;  /* 0x004a700e01007387 */ /* 0x004fe80000100a00 */
[----:B------:R0:W-:Y:S02]  /*5f7d0*/  STL.64 [R1+0x4a68], R12 ;  /* 0x004a680c01007387 */ /* 0x0001e40000100a00 */
[----:B0-----:R-:W-:Y:S01]  /*5f7e0*/  IMAD.MOV.U32 R12, RZ, RZ, R26 ;  /* 0x000000ffff0c7224 */ /* 0x001fe200078e001a */
[----:B---3--:R-:W-:-:S05]  /*5f7f0*/  MOV R13, R11 ;  /* 0x0000000b000d7202 */ /* 0x008fca0000000f00 */
[----:B------:R0:W-:Y:S04]  /*5f800*/  STL.64 [R1+0x4a88], R12 ;  /* 0x004a880c01007387 */ /* 0x0001e80000100a00 */
[----:B0-----:R-:W2:Y:S04]  /*5f810*/  LDL.64 R12, [R1+0xb0] ;  /* 0x0000b000010c7983 */ /* 0x001ea80000100a00 */
[----:B------:R-:W-:Y:S04]  /*5f820*/  STL [R1+0x4a60], R2 ;  /* 0x004a600201007387 */ /* 0x000fe80000100800 */
[----:B------:R-:W-:Y:S01]  /*5f830*/  STL [R1+0x4a5c], R0 ;  /* 0x004a5c0001007387 */ /* 0x000fe20000100800 */
[----:B----4-:R-:W-:Y:S01]  /*5f840*/  MOV R28, R25 ;  /* 0x00000019001c7202 */ /* 0x010fe20000000f00 */
[----:B--2---:R-:W-:Y:S11]  /*5f850*/  HMMA.16816.F32 R4, R16, R12, R4 ;  /* 0x0000000c1004723c */ /* 0x004ff60000001804 */
[----:B------:R-:W-:Y:S11]  /*5f860*/  @!UPT UIADD3 URZ, URZ, URZ, URZ ;  /* 0x0000003f3f3ff290 */ /* 0x000ff6000fffe03f */
[----:B------:R-:W-:Y:S01]  /*5f870*/  @!UPT UIADD3 URZ, URZ, URZ, URZ ;  /* 0x0000003f3f3ff290 */ /* 0x000fe2000fffe03f */
[----:B------:R-:W-:Y:S04]  /*5f880*/  STL.64 [R1+0x3c0], R4 ;  /* 0x0003c00401007387 */ /* 0x000fe80000100a00 */
[----:B------:R0:W-:Y:S02]  /*5f890*/  STL.64 [R1+0x3c8], R6 ;  /* 0x0003c80601007387 */ /* 0x0001e40000100a00 */
[----:B0-----:R-:W-:Y:S01]  /*5f8a0*/  MOV R6, R12 ;  /* 0x0000000c00067202 */ /* 0x001fe20000000f00 */
[----:B------:R-:W-:Y:S01]  /*5f8b0*/  IMAD.MOV.U32 R12, RZ, RZ, R10 ;  /* 0x000000ffff0c7224 */ /* 0x000fe200078e000a */
[----:B------:R-:W-:Y:S02]  /*5f8c0*/  MOV R7, R13 ;  /* 0x0000000d00077202 */ /* 0x000fe40000000f00 */
[----:B------:R-:W-:-:S05]  /*5f8d0*/  MOV R13, R3 ;  /* 0x00000003000d7202 */ /* 0x000fca0000000f00 */
[----:B------:R-:W-:Y:S04]  /*5f8e0*/  STL.64 [R1+0x4aa0], R12 ;  /* 0x004aa00c01007387 */ /* 0x000fe80000100a00 */
[----:B------:R-:W-:Y:S04]  /*5f8f0*/  STL [R1+0x4a64], R6 ;  /* 0x004a640601007387 */ /* 0x000fe80000100800 */
[----:B------:R0:W-:Y:S02]  /*5f900*/  STL [R1+0x4b38], R7 ;  /* 0x004b380701007387 */ /* 0x0001e40000100800 */
[----:B0-----:R-:W-:Y:S01]  /*5f910*/  HMMA.16816.F32 R4, R16, R24, R20 ;  /* 0x000000181004723c */ /* 0x001fe20000001814 */
[----:B------:R-:W-:Y:S01]  /*5f920*/  IMAD.MOV.U32 R12, RZ, RZ, R9 ;  /* 0x000000ffff0c7224 */ /* 0x000fe200078e0009 */
[----:B------:R-:W-:-:S02]  /*5f930*/  MOV R13, R8 ;  /* 0x00000008000d7202 */ /* 0x000fc40000000f00 */
[----:B------:R-:W-:Y:S11]  /*5f940*/  MOV R3, R24 ;  /* 0x0000001800037202 */ /* 0x000ff60000000f00 */
[----:B------:R-:W-:Y:S08]  /*5f950*/  @!UPT UIADD3 URZ, URZ, URZ, URZ ;  /* 0x0000003f3f3ff290 */ /* 0x000ff0000fffe03f */
[----:B------:R0:W-:Y:S04]  /*5f960*/  STL.64 [R1+0x3b0], R4 ;  /* 0x0003b00401007387 */ /* 0x0001e80000100a00 */
[----:B------:R1:W-:Y:S04]  /*5f970*/  STL.64 [R1+0x3b8], R6 ;  /* 0x0003b80601007387 */ /* 0x0003e80000100a00 */
[----:B------:R-:W-:Y:S04]  /*5f980*/  STL.64 [R1+0x4ad0], R12 ;  /* 0x004ad00c01007387 */ /* 0x000fe80000100a00 */
[----:B------:R-:W2:Y:S04]  /*5f990*/  LDL.LU R24, [R1+0x600] ;  /* 0x0006000001187983 */ /* 0x000ea80000300800 */
[----:B------:R-:W2:Y:S04]  /*5f9a0*/  LDL.LU R25, [R1+0x604] ;  /* 0x0006040001197983 */ /* 0x000ea80000300800 */
[----:B------:R-:W3:Y:S04]  /*5f9b0*/  LDL.LU R26, [R1+0x608] ;  /* 0x00060800011a7983 */ /* 0x000ee80000300800 */
[----:B------:R-:W3:Y:S04]  /*5f9c0*/  LDL.LU R27, [R1+0x60c] ;  /* 0x00060c00011b7983 */ /* 0x000ee80000300800 */
[----:B------:R-:W4:Y:S04]  /*5f9d0*/  LDL.LU R20, [R1+0x750] ;  /* 0x0007500001147983 */ /* 0x000f280000300800 */
[----:B------:R-:W4:Y:S04]  /*5f9e0*/  LDL.LU R21, [R1+0x754] ;  /* 0x0007540001157983 */ /* 0x000f280000300800 */
[----:B------:R-:W2:Y:S04]  /*5f9f0*/  LDL.LU R22, [R1+0x758] ;  /* 0x0007580001167983 */ /* 0x000ea80000300800 */
[----:B------:R-:W2:Y:S04]  /*5fa00*/  LDL.LU R23, [R1+0x75c] ;  /* 0x00075c0001177983 */ /* 0x000ea80000300800 */
[----:B0-----:R-:W3:Y:S04]  /*5fa10*/  LDL.LU R4, [R1+0x760] ;  /* 0x0007600001047983 */ /* 0x001ee80000300800 */
[----:B------:R-:W3:Y:S04]  /*5fa20*/  LDL.LU R5, [R1+0x764] ;  /* 0x0007640001057983 */ /* 0x000ee80000300800 */
[----:B-1----:R-:W3:Y:S04]  /*5fa30*/  LDL.LU R6, [R1+0x768] ;  /* 0x0007680001067983 */ /* 0x002ee80000300800 */
[----:B------:R-:W3:Y:S04]  /*5fa40*/  LDL.LU R7, [R1+0x76c] ;  /* 0x00076c0001077983 */ /* 0x000ee80000300800 */
[----:B--2---:R-:W-:Y:S04]  /*5fa50*/  STL.64 [R1+0x4b30], R22 ;  /* 0x004b301601007387 */ /* 0x004fe80000100a00 */
[----:B----4-:R0:W-:Y:S04]  /*5fa60*/  STL.64 [R1+0x4b28], R20 ;  /* 0x004b281401007387 */ /* 0x0101e80000100a00 */
[----:B0-----:R-:W2:Y:S04]  /*5fa70*/  LDL.64 R20, [R1+0x90] ;  /* 0x0000900001147983 */ /* 0x001ea80000100a00 */
[----:B---3--:R-:W-:Y:S04]  /*5fa80*/  STL.64 [R1+0x4ae0], R26 ;  /* 0x004ae01a01007387 */ /* 0x008fe80000100a00 */
[----:B------:R-:W-:Y:S04]  /*5fa90*/  STL.64 [R1+0x4ad8], R24 ;  /* 0x004ad81801007387 */ /* 0x000fe80000100a00 */
[----:B------:R-:W3:Y:S04]  /*5faa0*/  LDL R12, [R1+0x50] ;  /* 0x00005000010c7983 */ /* 0x000ee80000100800 */
[----:B------:R-:W3:Y:S04]  /*5fab0*/  LDL R13, [R1+0x54] ;  /* 0x00005400010d7983 */ /* 0x000ee80000100800 */
[----:B---3--:R0:W-:Y:S04]  /*5fac0*/  STL.64 [R1+0x4ae8], R12 ;  /* 0x004ae80c01007387 */ /* 0x0081e80000100a00 */
[----:B0-----:R-:W3:Y:S04]  /*5fad0*/  LDL.64 R12, [R1+0x60] ;  /* 0x00006000010c7983 */ /* 0x001ee80000100a00 */
[----:B---3--:R0:W-:Y:S04]  /*5fae0*/  STL.64 [R1+0x4b00], R12 ;  /* 0x004b000c01007387 */ /* 0x0081e80000100a00 */
[----:B0-----:R-:W3:Y:S04]  /*5faf0*/  LDL.64 R12, [R1+0x70] ;  /* 0x00007000010c7983 */ /* 0x001ee80000100a00 */
[----:B---3--:R0:W-:Y:S04]  /*5fb00*/  STL.64 [R1+0x4b18], R12 ;  /* 0x004b180c01007387 */ /* 0x0081e80000100a00 */
[----:B0-----:R-:W3:Y:S04]  /*5fb10*/  LDL.64 R12, [R1+0x80] ;  /* 0x00008000010c7983 */ /* 0x001ee80000100a00 */
[----:B------:R-:W4:Y:S04]  /*5fb20*/  LDL.LU R24, [R1+0x720] ;  /* 0x0007200001187983 */ /* 0x000f280000300800 */
[----:B------:R-:W4:Y:S04]  /*5fb30*/  LDL.LU R25, [R1+0x724] ;  /* 0x0007240001197983 */ /* 0x000f280000300800 */
[----:B------:R-:W3:Y:S04]  /*5fb40*/  LDL.LU R26, [R1+0x728] ;  /* 0x00072800011a7983 */ /* 0x000ee80000300800 */
[----:B------:R-:W3:Y:S01]  /*5fb50*/  LDL.LU R27, [R1+0x72c] ;  /* 0x00072c00011b7983 */ /* 0x000ee20000300800 */
[----:B--2---:R-:W-:Y:S03]  /*5fb60*/  HMMA.16816.F32 R4, R16, R20, R4 ;  /* 0x000000141004723c */ /* 0x004fe60000001804 */
[----:B---3--:R-:W-:Y:S04]  /*5fb70*/  STL.64 [R1+0x4af8], R26 ;  /* 0x004af81a01007387 */ /* 0x008fe80000100a00 */
[----:B----4-:R0:W-:Y:S04]  /*5fb80*/  STL.64 [R1+0x4af0], R24 ;  /* 0x004af01801007387 */ /* 0x0101e80000100a00 */
        /* <DEDUP_REMOVED lines=10> */
[----:B------:R-:W3:Y:S04]  /*5fc30*/  LDL.64 R8, [R1+0x40] ;  /* 0x0000400001087983 */ /* 0x000ee80000100a00 */
[----:B------:R0:W-:Y:S04]  /*5fc40*/  STL.64 [R1+0x3a0], R4 ;  /* 0x0003a00401007387 */ /* 0x0001e80000100a00 */
[----:B------:R1:W-:Y:S01]  /*5fc50*/  STL.64 [R1+0x3a8], R6 ;  /* 0x0003a80601007387 */ /* 0x0003e20000100a00 */
[----:B0-----:R-:W-:-:S02]  /*5fc60*/  MOV R4, R20 ;  /* 0x0000001400047202 */ /* 0x001fc40000000f00 */
[----:B------:R-:W-:Y:S01]  /*5fc70*/  MOV R5, R21 ;  /* 0x0000001500057202 */ /* 0x000fe20000000f00 */
[----:B-1----:R-:W4:Y:S04]  /*5fc80*/  LDL.LU R7, [R1+0x4b38] ;  /* 0x004b380001077983 */ /* 0x002f280000300800 */
[----:B------:R-:W2:Y:S04]  /*5fc90*/  LDL.LU.64 R22, [R1+0x4b30] ;  /* 0x004b300001167983 */ /* 0x000ea80000300a00 */
[----:B------:R-:W2:Y:S01]  /*5fca0*/  LDL.LU.64 R20, [R1+0x4b28] ;  /* 0x004b280001147983 */ /* 0x000ea20000300a00 */
[----:B------:R-:W-:Y:S01]  /*5fcb0*/  MOV R29, R13 ;  /* 0x0000000d001d7202 */ /* 0x000fe20000000f00 */
[----:B--2---:R-:W-:Y:S11]  /*5fcc0*/  HMMA.16816.F32 R20, R16, R12, R20 ;  /* 0x0000000c1014723c */ /* 0x004ff60000001814 */
[----:B------:R-:W-:Y:S11]  /*5fcd0*/  @!UPT UIADD3 URZ, URZ, URZ, URZ ;  /* 0x0000003f3f3ff290 */ /* 0x000ff6000fffe03f */
[----:B------:R-:W-:Y:S01]  /*5fce0*/  @!UPT UIADD3 URZ, URZ, URZ, URZ ;  /* 0x0000003f3f3ff290 */ /* 0x000fe2000fffe03f */
[----:B------:R0:W-:Y:S04]  /*5fcf0*/  STL.64 [R1+0x390], R20 ;  /* 0x0003901401007387 */ /* 0x0001e80000100a00 */
[----:B------:R1:W-:Y:S04]  /*5fd00*/  STL.64 [R1+0x398], R22 ;  /* 0x0003981601007387 */ /* 0x0003e80000100a00 */
[----:B0-----:R-:W2:Y:S01]  /*5fd10*/  LDL.LU.64 R20, [R1+0x4b20] ;  /* 0x004b200001147983 */ /* 0x001ea20000300a00 */
[----:B-1----:R-:W-:-:S03]  /*5fd20*/  IMAD.MOV.U32 R23, RZ, RZ, R12 ;  /* 0x000000ffff177224 */ /* 0x002fc600078e000c */
[----:B------:R-:W2:Y:S02]  /*5fd30*/  LDL.LU.64 R12, [R1+0x4b18] ;  /* 0x004b1800010c7983 */ /* 0x000ea40000300a00 */
[C---:B--2---:R-:W-:Y:S01]  /*5fd40*/  HMMA.16816.F32 R24, R16.reuse, R12, R24 ;  /* 0x0000000c1018723c */ /* 0x044fe20000001818 */
[----:B------:R-:W-:Y:S02]  /*5fd50*/  MOV R22, R13 ;  /* 0x0000000d00167202 */ /* 0x000fe40000000f00 */
[----:B------:R-:W-:Y:S11]  /*5fd60*/  MOV R0, R12 ;  /* 0x0000000c00007202 */ /* 0x000ff60000000f00 */
[----:B------:R-:W-:Y:S09]  /*5fd70*/  @!UPT UIADD3 URZ, URZ, URZ, URZ ;  /* 0x0000003f3f3ff290 */ /* 0x000ff2000fffe03f */
[----:B------:R-:W-:Y:S04]  /*5fd80*/  STL.64 [R1+0x380], R24 ;  /* 0x0003801801007387 */ /* 0x000fe80000100a00 */
[----:B------:R0:W-:Y:S04]  /*5fd90*/  STL.64 [R1+0x388], R26 ;  /* 0x0003881a01007387 */ /* 0x0001e80000100a00 */
[----:B0-----:R-:W2:Y:S04]  /*5fda0*/  LDL.LU.64 R26, [R1+0x4b10] ;  /* 0x004b1000011a7983 */ /* 0x001ea80000300a00 */
[----:B------:R-:W2:Y:S04]  /*5fdb0*/  LDL.LU.64 R24, [R1+0x4b08] ;  /* 0x004b080001187983 */ /* 0x000ea80000300a00 */
[----:B------:R-:W2:Y:S04]  /*5fdc0*/  LDL.LU.64 R12, [R1+0x4b00] ;  /* 0x004b0000010c7983 */ /* 0x000ea80000300a00 */
[----:B------:R-:W-:Y:S04]  /*5fdd0*/  STL.64 [R1+0x4a80], R22 ;  /* 0x004a801601007387 */ /* 0x000fe80000100a00 */
[----:B------:R0:W-:Y:S04]  /*5fde0*/  STL.64 [R1+0x4a78], R20 ;  /* 0x004a781401007387 */ /* 0x0001e80000100a00 */
[----:B0-----:R-:W2:Y:S04]  /*5fdf0*/  LDL.LU R20, [R1+0x5d0] ;  /* 0x0005d00001147983 */ /* 0x001ea80000300800 */
        /* <DEDUP_REMOVED lines=8> */
[----:B------:R-:W2:Y:S01]  /*5fe80*/  LDL.LU R23, [R1+0x5ec] ;  /* 0x0005ec0001177983 */ /* 0x000ea20000300800 */
[C---:B------:R-:W-:Y:S01]  /*5fe90*/  HMMA.16816.F32 R24, R16.reuse, R12, R24 ;  /* 0x0000000c1018723c */ /* 0x040fe20000001818 */
[----:B------:R-:W-:Y:S01]  /*5fea0*/  IMAD.MOV.U32 R6, RZ, RZ, R12 ;  /* 0x000000ffff067224 */ /* 0x000fe200078e000c */
[----:B------:R-:W-:Y:S01]  /*5feb0*/  MOV R2, R13 ;  /* 0x0000000d00027202 */ /* 0x000fe20000000f00 */
        /* <DEDUP_REMOVED lines=8> */
[----:B0-----:R-:W2:Y:S04]  /*5ff40*/  LDL.LU.64 R26, [R1+0x4af8] ;  /* 0x004af800011a7983 */ /* 0x001ea80000300a00 */
[----:B------:R-:W2:Y:S04]  /*5ff50*/  LDL.LU.64 R24, [R1+0x4af0] ;  /* 0x004af00001187983 */ /* 0x000ea80000300a00 */
[----:B------:R-:W2:Y:S02]  /*5ff60*/  LDL.LU.64 R12, [R1+0x4ae8] ;  /* 0x004ae800010c7983 */ /* 0x000ea40000300a00 */
[C---:B--2---:R-:W-:Y:S02]  /*5ff70*/  HMMA.16816.F32 R12, R16.reuse, R12, R24 ;  /* 0x0000000c100c723c */ /* 0x044fe40000001818 */
[----:B------:R-:W3:Y:S04]  /*5ff80*/  LDL.LU.64 R26, [R1+0x4ae0] ;  /* 0x004ae000011a7983 */ /* 0x000ee80000300a00 */
[----:B------:R-:W3:Y:S11]  /*5ff90*/  LDL.LU.64 R24, [R1+0x4ad8] ;  /* 0x004ad80001187983 */ /* 0x000ef60000300a00 */
[----:B------:R-:W-:Y:S06]  /*5ffa0*/  @!UPT UIADD3 URZ, URZ, URZ, URZ ;  /* 0x0000003f3f3ff290 */ /* 0x000fec000fffe03f */
[----:B------:R0:W-:Y:S04]  /*5ffb0*/  STL.64 [R1+0x360], R12 ;  /* 0x0003600c01007387 */ /* 0x0001e80000100a00 */
[----:B------:R-:W-:Y:S04]  /*5ffc0*/  STL.64 [R1+0x368], R14 ;  /* 0x0003680e01007387 */ /* 0x000fe80000100a00 */
[----:B0-----:R-:W2:Y:S01]  /*5ffd0*/  LDL.LU.64 R12, [R1+0x4ad0] ;  /* 0x004ad000010c7983 */ /* 0x001ea20000300a00 */
[----:B---3--:R-:W-:Y:S03]  /*5ffe0*/  HMMA.16816.F32 R16, R16, R8, R24 ;  /* 0x000000081010723c */ /* 0x008fe60000001818 */
[----:B------:R-:W3:Y:S04]  /*5fff0*/  LDL.LU.64 R24, [R1+0x4ac8] ;  /* 0x004ac80001187983 */ /* 0x000ee80000300a00 */
[----:B------:R-:W-:-:S02]  /*60000*/  MOV R27, R8 ;  /* 0x00000008001b7202 */ /* 0x000fc40000000f00 */
[----:B------:R-:W-:Y:S11]  /*60010*/  MOV R26, R9 ;  /* 0x00000009001a7202 */ /* 0x000ff60000000f00 */
[----:B------:R-:W-:Y:S03]  /*60020*/  @!UPT UIADD3 URZ, URZ, URZ, URZ ;  /* 0x0000003f3f3ff290 */ /* 0x000fe6000fffe03f */
[----:B------:R0:W-:Y:S04]  /*60030*/  STL.64 [R1+0x240], R16 ;  /* 0x0002401001007387 */ /* 0x0001e80000100a00 */
[----:B------:R1:W-:Y:S04]  /*60040*/  STL.64 [R1+0x248], R18 ;  /* 0x0002481201007387 */ /* 0x0003e80000100a00 */
[----:B------:R-:W2:Y:S04]  /*60050*/  LDL.LU.64 R10, [R1+0x4ac0] ;  /* 0x004ac000010a7983 */ /* 0x000ea80000300a00 */
[----:B------:R-:W2:Y:S04]  /*60060*/  LDL.LU.64 R8, [R1+0x4ab8] ;  /* 0x004ab80001087983 */ /* 0x000ea80000300a00 */
[----:B0-----:R-:W3:Y:S04]  /*60070*/  LDL.LU R16, [R1+0x5c0] ;  /* 0x0005c00001107983 */ /* 0x001ee80000300800 */
[----:B------:R-:W3:Y:S04]  /*60080*/  LDL.LU R17, [R1+0x5c4] ;  /* 0x0005c40001117983 */ /* 0x000ee80000300800 */
[----:B-1----:R-:W3:Y:S04]  /*60090*/  LDL.LU R18, [R1+0x5c8] ;  /* 0x0005c80001127983 */ /* 0x002ee80000300800 */
[----:B------:R-:W3:Y:S01]  /*600a0*/  LDL.LU R19, [R1+0x5cc] ;  /* 0x0005cc0001137983 */ /* 0x000ee20000300800 */
[C---:B--2---:R-:W-:Y:S03]  /*600b0*/  HMMA.16816.F32 R12, R8.reuse, R12, R20 ;  /* 0x0000000c080c723c */ /* 0x044fe60000001814 */
[----:B------:R-:W2:Y:S04]  /*600c0*/  LDL.LU.64 R22, [R1+0x4ab0] ;  /* 0x004ab00001167983 */ /* 0x000ea80000300a00 */
[----:B------:R-:W2:Y:S11]  /*600d0*/  LDL.LU.64 R20, [R1+0x4aa8] ;  /* 0x004aa80001147983 */ /* 0x000eb60000300a00 */
[----:B------:R-:W-:Y:S05]  /*600e0*/  @!UPT UIADD3 URZ, URZ, URZ, URZ ;  /* 0x0000003f3f3ff290 */ /* 0x000fea000fffe03f */
[----:B------:R0:W-:Y:S04]  /*600f0*/  STL.64 [R1+0x350], R12 ;  /* 0x0003500c01007387 */ /* 0x0001e80000100a00 */
[----:B------:R2:W-:Y:S04]  /*60100*/  STL.64 [R1+0x358], R14 ;  /* 0x0003580e01007387 */ /* 0x0005e80000100a00 */
[----:B0-----:R-:W2:Y:S02]  /*60110*/  LDL.LU.64 R12, [R1+0x4aa0] ;  /* 0x004aa000010c7983 */ /* 0x001ea40000300a00 */
[C---:B--2---:R-:W-:Y:S02]  /*60120*/  HMMA.16816.F32 R12, R8.reuse, R12, R20 ;  /* 0x0000000c080c723c */ /* 0x044fe40000001814 */
[----:B------:R-:W2:Y:S04]  /*60130*/  LDL.LU.64 R22, [R1+0x4a98] ;  /* 0x004a980001167983 */ /* 0x000ea80000300a00 */
[----:B------:R-:W2:Y:S11]  /*60140*/  LDL.LU.64 R20, [R1+0x4a90] ;  /* 0x004a900001147983 */ /* 0x000eb60000300a00 */
[----:B------:R-:W-:Y:S06]  /*60150*/  @!UPT UIADD3 URZ, URZ, URZ, URZ ;  /* 0x0000003f3f3ff290 */ /* 0x000fec000fffe03f */
[----:B------:R0:W-:Y:S04]  /*60160*/  STL.64 [R1+0x340], R12 ;  /* 0x0003400c01007387 */ /* 0x0001e80000100a00 */
        /* <DEDUP_REMOVED lines=9> */
[----:B------:R-:W4:Y:S01]  /*60200*/  LDL.LU.64 R12, [R1+0x4a68] ;  /* 0x004a6800010c7983 */ /* 0x000f220000300a00 */
[C---:B---3--:R-:W-:Y:S03]  /*60210*/  HMMA.16816.F32 R16, R8.reuse, R24, R16 ;  /* 0x000000180810723c */ /* 0x048fe60000001810 */
[----:B------:R-:W-:Y:S11]  /*60220*/  STL.64 [R1+0x4930], R24 ;  /* 0x0049301801007387 */ /* 0x000ff60000100a00 */
[----:B------:R-:W-:Y:S09]  /*60230*/  @!UPT UIADD3 URZ, URZ, URZ, URZ ;  /* 0x0000003f3f3ff290 */ /* 0x000ff2000fffe03f */
[----:B------:R-:W-:Y:S04]  /*60240*/  STL.64 [R1+0x320], R16 ;  /* 0x0003201001007387 */ /* 0x000fe80000100a00 */
[----:B------:R-:W-:Y:S04]  /*60250*/  STL.64 [R1+0x328], R18 ;  /* 0x0003281201007387 */ /* 0x000fe80000100a00 */
[----:B--2---:R0:W-:Y:S01]  /*60260*/  STL.64 [R1+0x4980], R20 ;  /* 0x0049801401007387 */ /* 0x0041e20000100a00 */
[----:B----4-:R-:W-:Y:S03]  /*60270*/  HMMA.16816.F32 R12, R8, R20, R12 ;  /* 0x00000014080c723c */ /* 0x010fe6000000180c */
[----:B0-----:R-:W2:Y:S11]  /*60280*/  LDL.LU.64 R20, [R1+0x50] ;  /* 0x0000500001147983 */ /* 0x001eb60000300a00 */
[----:B------:R-:W-:Y:S09]  /*60290*/  @!UPT UIADD3 URZ, URZ, URZ, URZ ;  /* 0x0000003f3f3ff290 */ /* 0x000ff2000fffe03f */
[----:B------:R0:W-:Y:S04]  /*602a0*/  STL.64 [R1+0x310], R12 ;  /* 0x0003100c01007387 */ /* 0x0001e80000100a00 */
[----:B------:R1:W-:Y:S04]  /*602b0*/  STL.64 [R1+0x318], R14 ;  /* 0x0003180e01007387 */ /* 0x0003e80000100a00 */
[----:B--2---:R2:W-:Y:S04]  /*602c0*/  STL.64 [R1+0x4998], R20 ;  /* 0x0049981401007387 */ /* 0x0045e80000100a00 */
[----:B0-----:R-:W3:Y:S04]  /*602d0*/  LDL.LU R12, [R1+0x590] ;  /* 0x00059000010c7983 */ /* 0x001ee80000300800 */
[----:B------:R-:W3:Y:S04]  /*602e0*/  LDL.LU R13, [R1+0x594] ;  /* 0x00059400010d7983 */ /* 0x000ee80000300800 */
[----:B-1----:R-:W4:Y:S04]  /*602f0*/  LDL.LU R14, [R1+0x598] ;  /* 0x00059800010e7983 */ /* 0x002f280000300800 */
[----:B------:R-:W4:Y:S01]  /*60300*/  LDL.LU R15, [R1+0x59c] ;  /* 0x00059c00010f7983 */ /* 0x000f220000300800 */
[----:B--2---:R-:W-:Y:S01]  /*60310*/  IMAD.MOV.U32 R20, RZ, RZ, R6 ;  /* 0x000000ffff147224 */ /* 0x004fe200078e0006 */
[----:B------:R-:W-:-:S02]  /*60320*/  MOV R21, R2 ;  /* 0x0000000200157202 */ /* 0x000fc40000000f00 */
[----:B------:R-:W2:Y:S04]  /*60330*/  LDL.LU R6, [R1+0x4a64] ;  /* 0x004a640001067983 */ /* 0x000ea80000300800 */
[----:B------:R-:W2:Y:S04]  /*60340*/  LDL.LU R2, [R1+0x4a60] ;  /* 0x004a600001027983 */ /* 0x000ea80000300800 */
[----:B------:R0:W-:Y:S02]  /*60350*/  STL.64 [R1+0x49b0], R20 ;  /* 0x0049b01401007387 */ /* 0x0001e40000100a00 */
[----:B0-----:R-:W-:-:S02]  /*60360*/  MOV R20, R0 ;  /* 0x0000000000147202 */ /* 0x001fc40000000f00 */
[----:B------:R-:W-:Y:S01]  /*60370*/  MOV R21, R22 ;  /* 0x0000001600157202 */ /* 0x000fe20000000f00 */
[----:B------:R-:W2:Y:S04]  /*60380*/  LDL.LU R0, [R1+0x4a5c] ;  /* 0x004a5c0001007983 */ /* 0x000ea80000300800 */
[----:B------:R-:W2:Y:S04]  /*60390*/  LDL.LU R22, [R1+0x4a58] ;  /* 0x004a580001167983 */ /* 0x000ea80000300800 */
[----:B------:R-:W-:Y:S04]  /*603a0*/  STL.64 [R1+0x49c8], R20 ;  /* 0x0049c81401007387 */ /* 0x000fe80000100a00 */
[----:B----4-:R-:W-:Y:S04]  /*603b0*/  STL.64 [R1+0x4990], R14 ;  /* 0x0049900e01007387 */ /* 0x010fe80000100a00 */
[----:B---3--:R0:W-:Y:S04]  /*603c0*/  STL.64 [R1+0x4988], R12 ;  /* 0x0049880c01007387 */ /* 0x0081e80000100a00 */
[----:B0-----:R-:W3:Y:S04]  /*603d0*/  LDL.LU R12, [R1+0x690] ;  /* 0x00069000010c7983 */ /* 0x001ee80000300800 */
[----:B------:R-:W3:Y:S04]  /*603e0*/  LDL.LU R13, [R1+0x694] ;  /* 0x00069400010d7983 */ /* 0x000ee80000300800 */
[----:B------:R-:W4:Y:S04]  /*603f0*/  LDL.LU R14, [R1+0x698] ;  /* 0x00069800010e7983 */ /* 0x000f280000300800 */
[----:B------:R-:W4:Y:S01]  /*60400*/  LDL.LU R15, [R1+0x69c] ;  /* 0x00069c00010f7983 */ /* 0x000f220000300800 */
[----:B------:R-:W-:Y:S01]  /*60410*/  IMAD.MOV.U32 R20, RZ, RZ, R23 ;  /* 0x000000ffff147224 */ /* 0x000fe200078e0017 */
[----:B------:R-:W-:-:S02]  /*60420*/  MOV R21, R29 ;  /* 0x0000001d00157202 */ /* 0x000fc40000000f00 */
        /* <DEDUP_REMOVED lines=9> */
[----:B------:R-:W-:-:S02]  /*604c0*/  MOV R20, R4 ;  /* 0x0000000400147202 */ /* 0x000fc40000000f00 */
        /* <DEDUP_REMOVED lines=10> */
[----:B--2---:R-:W-:Y:S01]  /*60570*/  IMAD.MOV.U32 R20, RZ, RZ, R6 ;  /* 0x000000ffff147224 */ /* 0x004fe200078e0006 */
[----:B------:R-:W-:-:S02]  /*60580*/  MOV R21, R7 ;  /* 0x0000000700157202 */ /* 0x000fc40000000f00 */
[----:B------:R-:W2:Y:S04]  /*60590*/  LDL.LU R6, [R1+0x4a44] ;  /* 0x004a440001067983 */ /* 0x000ea80000300800 */
[----:B------:R-:W2:Y:S04]  /*605a0*/  LDL.LU R7, [R1+0x4a40] ;  /* 0x004a400001077983 */ /* 0x000ea80000300800 */
[----:B------:R0:W-:Y:S01]  /*605b0*/  STL.64 [R1+0x4a10], R20 ;  /* 0x004a101401007387 */ /* 0x0001e20000100a00 */
[----:B------:R-:W-:Y:S01]  /*605c0*/  MOV R25, R22 ;  /* 0x0000001600197202 */ /* 0x000fe20000000f00 */
[----:B------:R-:W-:Y:S01]  /*605d0*/  IMAD.MOV.U32 R24, RZ, RZ, R23 ;  /* 0x000000ffff187224 */ /* 0x000fe200078e0017 */
[----:B0-----:R-:W-:-:S02]  /*605e0*/  MOV R20, R0 ;  /* 0x0000000000147202 */ /* 0x001fc40000000f00 */
[----:B------:R-:W2:Y:S01]  /*605f0*/  LDL.LU R0, [R1+0x4a3c] ;  /* 0x004a3c0001007983 */ /* 0x000ea20000300800 */
[----:B------:R-:W-:-:S03]  /*60600*/  MOV R21, R2 ;  /* 0x0000000200157202 */ /* 0x000fc60000000f00 */
[----:B------:R-:W2:Y:S04]  /*60610*/  LDL.LU R2, [R1+0x4a38] ;  /* 0x004a380001027983 */ /* 0x000ea80000300800 */
[----:B------:R-:W2:Y:S04]  /*60620*/  LDL.LU R16, [R1+0x5a0] ;  /* 0x0005a00001107983 */ /* 0x000ea80000300800 */
[----:B------:R-:W2:Y:S04]  /*60630*/  LDL.LU R17, [R1+0x5a4] ;  /* 0x0005a40001117983 */ /* 0x000ea80000300800 */
[----:B------:R-:W2:Y:S04]  /*60640*/  LDL.LU R18, [R1+0x5a8] ;  /* 0x0005a80001127983 */ /* 0x000ea80000300800 */
[----:B------:R-:W2:Y:S04]  /*60650*/  LDL.LU R19, [R1+0x5ac] ;  /* 0x0005ac0001137983 */ /* 0x000ea80000300800 */
[----:B------:R0:W-:Y:S04]  /*60660*/  STL.64 [R1+0x4a28], R20 ;  /* 0x004a281401007387 */ /* 0x0001e80000100a00 */
[----:B0-----:R-:W2:Y:S04]  /*60670*/  LDL.LU R20, [R1+0x710] ;  /* 0x0007100001147983 */ /* 0x001ea80000300800 */
[----:B------:R-:W2:Y:S04]  /*60680*/  LDL.LU R21, [R1+0x714] ;  /* 0x0007140001157983 */ /* 0x000ea80000300800 */
[----:B------:R-:W2:Y:S04]  /*60690*/  LDL.LU R22, [R1+0x718] ;  /* 0x0007180001167983 */ /* 0x000ea80000300800 */
[----:B------:R-:W2:Y:S04]  /*606a0*/  LDL.LU R23, [R1+0x71c] ;  /* 0x00071c0001177983 */ /* 0x000ea80000300800 */
[----:B----4-:R-:W-:Y:S04]  /*606b0*/  STL.64 [R1+0x49d8], R14 ;  /* 0x0049d80e01007387 */ /* 0x010fe80000100a00 */
[----:B---3--:R0:W-:Y:S04]  /*606c0*/  STL.64 [R1+0x49d0], R12 ;  /* 0x0049d00c01007387 */ /* 0x0081e80000100a00 */
[----:B0-----:R-:W3:Y:S04]  /*606d0*/  LDL.LU R12, [R1+0x6c0] ;  /* 0x0006c000010c7983 */ /* 0x001ee80000300800 */
[----:B------:R-:W3:Y:S04]  /*606e0*/  LDL.LU R13, [R1+0x6c4] ;  /* 0x0006c400010d7983 */ /* 0x000ee80000300800 */
[----:B------:R-:W4:Y:S04]  /*606f0*/  LDL.LU R14, [R1+0x6c8] ;  /* 0x0006c800010e7983 */ /* 0x000f280000300800 */
[----:B------:R-:W4:Y:S04]  /*60700*/  LDL.LU R15, [R1+0x6cc] ;  /* 0x0006cc00010f7983 */ /* 0x000f280000300800 */
[----:B----4-:R-:W-:Y:S04]  /*60710*/  STL.64 [R1+0x49f0], R14 ;  /* 0x0049f00e01007387 */ /* 0x010fe80000100a00 */
[----:B---3--:R0:W-:Y:S04]  /*60720*/  STL.64 [R1+0x49e8], R12 ;  /* 0x0049e80c01007387 */ /* 0x0081e80000100a00 */
[----:B0-----:R-:W3:Y:S04]  /*60730*/  LDL.LU R12, [R1+0x6d0] ;  /* 0x0006d000010c7983 */ /* 0x001ee80000300800 */
[----:B------:R-:W3:Y:S04]  /*60740*/  LDL.LU R13, [R1+0x6d4] ;  /* 0x0006d400010d7983 */ /* 0x000ee80000300800 */
[----:B------:R-:W4:Y:S04]  /*60750*/  LDL.LU R14, [R1+0x6d8] ;  /* 0x0006d800010e7983 */ /* 0x000f280000300800 */
[----:B------:R-:W4:Y:S01]  /*60760*/  LDL.LU R15, [R1+0x6dc] ;  /* 0x0006dc00010f7983 */ /* 0x000f220000300800 */
[----:B--2---:R-:W-:Y:S03]  /*60770*/  HMMA.16816.F32 R16, R8, R4, R16 ;  /* 0x000000040810723c */ /* 0x004fe60000001810 */
[----:B----4-:R-:W-:Y:S04]  /*60780*/  STL.64 [R1+0x4a08], R14 ;  /* 0x004a080e01007387 */ /* 0x010fe80000100a00 */
[----:B---3--:R0:W-:Y:S04]  /*60790*/  STL.64 [R1+0x4a00], R12 ;  /* 0x004a000c01007387 */ /* 0x0081e80000100a00 */
        /* <DEDUP_REMOVED lines=10> */
[----:B------:R-:W-:Y:S04]  /*60840*/  STL.64 [R1+0x4928], R6 ;  /* 0x0049280601007387 */ /* 0x000fe80000100a00 */
[----:B------:R0:W-:Y:S04]  /*60850*/  STL.64 [R1+0x4920], R4 ;  /* 0x0049200401007387 */ /* 0x0001e80000100a00 */
[----:B------:R-:W-:Y:S04]  /*60860*/  STL.64 [R1+0x300], R16 ;  /* 0x0003001001007387 */ /* 0x000fe80000100a00 */
[----:B------:R-:W-:Y:S04]  /*60870*/  STL.64 [R1+0x308], R18 ;  /* 0x0003081201007387 */ /* 0x000fe80000100a00 */
[----:B------:R1:W3:Y:S01]  /*60880*/  LDSM.16.M88.4 R16, [R29+0x33000] ;  /* 0x033000001d10783b */ /* 0x0002e20000000200 */
[----:B0-----:R-:W-:-:S03]  /*60890*/  MOV R4, R3 ;  /* 0x0000000300047202 */ /* 0x001fc60000000f00 */
[----:B------:R-:W4:Y:S04]  /*608a0*/  LDL.LU R3, [R1+0x4a34] ;  /* 0x004a340001037983 */ /* 0x000f280000300800 */
[----:B-1----:R-:W2:Y:S04]  /*608b0*/  LDL.LU R29, [R1+0x4a30] ;  /* 0x004a3000011d7983 */ /* 0x002ea80000300800 */
[----:B---3--:R-:W-:Y:S04]  /*608c0*/  STL.64 [R1+0x4868], R18 ;  /* 0x0048681201007387 */ /* 0x008fe80000100a00 */
[----:B------:R0:W-:Y:S02]  /*608d0*/  STL.64 [R1+0x4860], R16 ;  /* 0x0048601001007387 */ /* 0x0001e40000100a00 */
[----:B0-----:R-:W-:Y:S01]  /*608e0*/  IMAD.MOV.U32 R16, RZ, RZ, R27 ;  /* 0x000000ffff107224 */ /* 0x001fe200078e001b */
[----:B------:R-:W-:-:S02]  /*608f0*/  MOV R17, R26 ;  /* 0x0000001a00117202 */ /* 0x000fc40000000f00 */
[C---:B------:R-:W-:Y:S01]  /*60900*/  HMMA.16816.F32 R24, R8.reuse, R24, R20 ;  /* 0x000000180818723c */ /* 0x040fe20000001814 */
[----:B------:R-:W2:Y:S11]  /*60910*/  LDL.LU.64 R20, [R1+0x4a28] ;  /* 0x004a280001147983 */ /* 0x000eb60000300a00 */
[----:B------:R-:W-:Y:S11]  /*60920*/  @!UPT UIADD3 URZ, URZ, URZ, URZ ;  /* 0x0000003f3f3ff290 */ /* 0x000ff6000fffe03f */
[----:B------:R0:W-:Y:S04]  /*60930*/  STL.64 [R1+0x2f0], R24 ;  /* 0x0002f01801007387 */ /* 0x0001e80000100a00 */
[----:B------:R-:W-:Y:S04]  /*60940*/  STL.64 [R1+0x2f8], R26 ;  /* 0x0002f81a01007387 */ /* 0x000fe80000100a00 */
[----:B0-----:R-:W3:Y:S01]  /*60950*/  LDL.LU.64 R24, [R1] ;  /* 0x0000000001187983 */ /* 0x001ee20000300a00 */
[----:B--2---:R-:W-:Y:S03]  /*60960*/  HMMA.16816.F32 R20, R8, R20, R12 ;  /* 0x000000140814723c */ /* 0x004fe6000000180c */
[----:B---3--:R0:W-:Y:S04]  /*60970*/  STL.64 [R1+0x4948], R24 ;  /* 0x0049481801007387 */ /* 0x0081e80000100a00 */
[----:B0-----:R-:W2:Y:S04]  /*60980*/  LDL.LU R24, [R1+0x6e0] ;  /* 0x0006e00001187983 */ /* 0x001ea80000300800 */
[----:B------:R-:W2:Y:S04]  /*60990*/  LDL.LU R25, [R1+0x6e4] ;  /* 0x0006e40001197983 */ /* 0x000ea80000300800 */
[----:B------:R-:W2:Y:S04]  /*609a0*/  LDL.LU R26, [R1+0x6e8] ;  /* 0x0006e800011a7983 */ /* 0x000ea80000300800 */
[----:B------:R-:W2:Y:S04]  /*609b0*/  LDL.LU R27, [R1+0x6ec] ;  /* 0x0006ec00011b7983 */ /* 0x000ea80000300800 */
[----:B------:R-:W3:Y:S04]  /*609c0*/  LDL.LU.64 R14, [R1+0x4a20] ;  /* 0x004a2000010e7983 */ /* 0x000ee80000300a00 */
[----:B------:R-:W3:Y:S04]  /*609d0*/  LDL.LU.64 R12, [R1+0x4a18] ;  /* 0x004a1800010c7983 */ /* 0x000ee80000300a00 */
[----:B------:R0:W-:Y:S04]  /*609e0*/  STL.64 [R1+0x2e0], R20 ;  /* 0x0002e01401007387 */ /* 0x0001e80000100a00 */
[----:B------:R3:W-:Y:S04]  /*609f0*/  STL.64 [R1+0x2e8], R22 ;  /* 0x0002e81601007387 */ /* 0x0007e80000100a00 */
[----:B0-----:R-:W3:Y:S01]  /*60a00*/  LDL.LU.64 R20, [R1+0x4a10] ;  /* 0x004a100001147983 */ /* 0x001ee20000300a00 */
[----:B------:R-:W-:-:S07]  /*60a10*/  MOV R5, R28 ;  /* 0x0000001c00057202 */ /* 0x000fce0000000f00 */
[C---:B--2---:R-:W-:Y:S08]  /*60a20*/  HMMA.16816.F32 R24, R8.reuse, R4, R24 ;  /* 0x000000040818723c */ /* 0x044ff00000001818 */
[C---:B---3--:R-:W-:Y:S01]  /*60a30*/  HMMA.16816.F32 R20, R8.reuse, R20, R12 ;  /* 0x000000140814723c */ /* 0x048fe2000000180c */
[----:B------:R-:W2:Y:S04]  /*60a40*/  LDL.LU.64 R14, [R1+0x4a08] ;  /* 0x004a0800010e7983 */ /* 0x000ea80000300a00 */
[----:B------:R-:W2:Y:S11]  /*60a50*/  LDL.LU.64 R12, [R1+0x4a00] ;  /* 0x004a0000010c7983 */ /* 0x000eb60000300a00 */
[----:B------:R-:W-:Y:S07]  /*60a60*/  @!UPT UIADD3 URZ, URZ, URZ, URZ ;  /* 0x0000003f3f3ff290 */ /* 0x000fee000fffe03f */
[----:B------:R0:W-:Y:S04]  /*60a70*/  STL.64 [R1+0x2d0], R20 ;  /* 0x0002d01401007387 */ /* 0x0001e80000100a00 */
[----:B------:R-:W-:Y:S04]  /*60a80*/  STL.64 [R1+0x2d8], R22 ;  /* 0x0002d81601007387 */ /* 0x000fe80000100a00 */
[----:B0-----:R-:W2:Y:S04]  /*60a90*/  LDL.LU.64 R20, [R1+0x49f8] ;  /* 0x0049f80001147983 */ /* 0x001ea80000300a00 */
[----:B------:R-:W3:Y:S04]  /*60aa0*/  LDL.LU R4, [R1+0x580] ;  /* 0x0005800001047983 */ /* 0x000ee80000300800 */
[----:B------:R0:W-:Y:S04]  /*60ab0*/  STL.64 [R1+0x2c0], R24 ;  /* 0x0002c01801007387 */ /* 0x0001e80000100a00 */
[----:B------:R-:W-:Y:S04]  /*60ac0*/  STL.64 [R1+0x2c8], R26 ;  /* 0x0002c81a01007387 */ /* 0x000fe80000100a00 */
[----:B------:R-:W3:Y:S04]  /*60ad0*/  LDL.LU R5, [R1+0x584] ;  /* 0x0005840001057983 */ /* 0x000ee80000300800 */
[----:B------:R-:W3:Y:S04]  /*60ae0*/  LDL.LU R6, [R1+0x588] ;  /* 0x0005880001067983 */ /* 0x000ee80000300800 */
[----:B0-----:R-:W3:Y:S01]  /*60af0*/  LDL.LU.64 R24, [R1+0x10] ;  /* 0x0000100001187983 */ /* 0x001ee20000300a00 */
[C---:B--2---:R-:W-:Y:S03]  /*60b00*/  HMMA.16816.F32 R20, R8.reuse, R20, R12 ;  /* 0x000000140814723c */ /* 0x044fe6000000180c */
[----:B---3--:R0:W-:Y:S04]  /*60b10*/  STL.64 [R1+0x4960], R24 ;  /* 0x0049601801007387 */ /* 0x0081e80000100a00 */
[----:B0-----:R-:W2:Y:S04]  /*60b20*/  LDL.LU.64 R24, [R1+0x20] ;  /* 0x0000200001187983 */ /* 0x001ea80000300a00 */
[----:B------:R-:W3:Y:S04]  /*60b30*/  LDL.LU.64 R14, [R1+0x49f0] ;  /* 0x0049f000010e7983 */ /* 0x000ee80000300a00 */
[----:B------:R-:W3:Y:S08]  /*60b40*/  LDL.LU.64 R12, [R1+0x49e8] ;  /* 0x0049e800010c7983 */ /* 0x000ef00000300a00 */
[----:B------:R0:W-:Y:S04]  /*60b50*/  STL.64 [R1+0x2b0], R20 ;  /* 0x0002b01401007387 */ /* 0x0001e80000100a00 */
[----:B------:R3:W-:Y:S04]  /*60b60*/  STL.64 [R1+0x2b8], R22 ;  /* 0x0002b81601007387 */ /* 0x0007e80000100a00 */
[----:B0-----:R-:W3:Y:S02]  /*60b70*/  LDL.LU.64 R20, [R1+0x49e0] ;  /* 0x0049e00001147983 */ /* 0x001ee40000300a00 */
[C---:B---3--:R-:W-:Y:S02]  /*60b80*/  HMMA.16816.F32 R20, R8.reuse, R20, R12 ;  /* 0x000000140814723c */ /* 0x048fe4000000180c */
[----:B------:R-:W3:Y:S04]  /*60b90*/  LDL.LU.64 R14, [R1+0x49d8] ;  /* 0x0049d800010e7983 */ /* 0x000ee80000300a00 */
[----:B------:R-:W3:Y:S11]  /*60ba0*/  LDL.LU.64 R12, [R1+0x49d0] ;  /* 0x0049d000010c7983 */ /* 0x000ef60000300a00 */
[----:B------:R-:W-:Y:S06]  /*60bb0*/  @!UPT UIADD3 URZ, URZ, URZ, URZ ;  /* 0x0000003f3f3ff290 */ /* 0x000fec000fffe03f */
        /* <DEDUP_REMOVED lines=10> */
[----:B---3--:R-:W-:Y:S02]  /*60c60*/  HMMA.16816.F32 R20, R8, R20, R12 ;  /* 0x000000140814723c */ /* 0x008fe4000000180c */
[----:B------:R-:W3:Y:S04]  /*60c70*/  LDL.LU.64 R14, [R1+0x49a8] ;  /* 0x0049a800010e7983 */ /* 0x000ee80000300a00 */
[----:B------:R-:W3:Y:S11]  /*60c80*/  LDL.LU.64 R12, [R1+0x49a0] ;  /* 0x0049a000010c7983 */ /* 0x000ef60000300a00 */
[----:B------:R-:W-:Y:S06]  /*60c90*/  @!UPT UIADD3 URZ, URZ, URZ, URZ ;  /* 0x0000003f3f3ff290 */ /* 0x000fec000fffe03f */
[----:B------:R0:W-:Y:S04]  /*60ca0*/  STL.64 [R1+0x280], R20 ;  /* 0x0002801401007387 */ /* 0x0001e80000100a00 */
[----:B------:R-:W-:Y:S04]  /*60cb0*/  STL [R1+0x288], R22 ;  /* 0x0002881601007387 */ /* 0x000fe80000100800 */
[----:B0-----:R-:W3:Y:S01]  /*60cc0*/  LDL.LU.64 R20, [R1+0x4998] ;  /* 0x0049980001147983 */ /* 0x001ee20000300a00 */
[----:B------:R-:W-:Y:S02]  /*60cd0*/  MOV R7, R29 ;  /* 0x0000001d00077202 */ /* 0x000fe40000000f00 */
[----:B------:R-:W-:-:S05]  /*60ce0*/  MOV R29, R23 ;  /* 0x00000017001d7202 */ /* 0x000fca0000000f00 */
[----:B------:R-:W-:Y:S01]  /*60cf0*/  STL [R1+0x4610], R29 ;  /* 0x0046101d01007387 */ /* 0x000fe20000100800 */
[----:B---3--:R-:W-:Y:S11]  /*60d00*/  HMMA.16816.F32 R12, R8, R20, R12 ;  /* 0x00000014080c723c */ /* 0x008ff6000000180c */
[----:B------:R-:W-:Y:S11]  /*60d10*/  @!UPT UIADD3 URZ, URZ, URZ, URZ ;  /* 0x0000003f3f3ff290 */ /* 0x000ff6000fffe03f */
[----:B------:R-:W-:Y:S01]  /*60d20*/  @!UPT UIADD3 URZ, URZ, URZ, URZ ;  /* 0x0000003f3f3ff290 */ /* 0x000fe2000fffe03f */
[----:B------:R-:W-:Y:S04]  /*60d30*/  STL.64 [R1+0x270], R12 ;  /* 0x0002700c01007387 */ /* 0x000fe80000100a00 */
[----:B------:R0:W-:Y:S04]  /*60d40*/  STL.64 [R1+0x278], R14 ;  /* 0x0002780e01007387 */ /* 0x0001e80000100a00 */
[----:B0-----:R-:W3:Y:S04]  /*60d50*/  LDL.LU.64 R14, [R1+0x4990] ;  /* 0x00499000010e7983 */ /* 0x001ee80000300a00 */
[----:B------:R-:W3:Y:S01]  /*60d60*/  LDL.LU.64 R12, [R1+0x4988] ;  /* 0x00498800010c7983 */ /* 0x000ee20000300a00 */
[----:B------:R-:W-:Y:S01]  /*60d70*/  IMAD.MOV.U32 R19, RZ, RZ, R20 ;  /* 0x000000ffff137224 */ /* 0x000fe200078e0014 */
[----:B------:R-:W-:-:S02]  /*60d80*/  MOV R18, R21 ;  /* 0x0000001500127202 */ /* 0x000fc40000000f00 */
[----:B------:R-:W2:Y:S01]  /*60d90*/  LDL.LU.64 R20, [R1+0x4980] ;  /* 0x0049800001147983 */ /* 0x000ea20000300a00 */
[----:B---3--:R-:W-:Y:S03]  /*60da0*/  HMMA.16816.F32 R8, R8, R16, R12 ;  /* 0x000000100808723c */ /* 0x008fe6000000180c */
[----:B------:R-:W2:Y:S04]  /*60db0*/  LDL.LU.64 R14, [R1+0x4978] ;  /* 0x00497800010e7983 */ /* 0x000ea80000300a00 */
[----:B------:R-:W2:Y:S11]  /*60dc0*/  LDL.LU.64 R12, [R1+0x4970] ;  /* 0x00497000010c7983 */ /* 0x000eb60000300a00 */
[----:B------:R-:W-:Y:S05]  /*60dd0*/  @!UPT UIADD3 URZ, URZ, URZ, URZ ;  /* 0x0000003f3f3ff290 */ /* 0x000fea000fffe03f */
[----:B------:R0:W-:Y:S04]  /*60de0*/  STL.64 [R1+0x230], R8 ;  /* 0x0002300801007387 */ /* 0x0001e80000100a00 */
[----:B------:R1:W-:Y:S04]  /*60df0*/  STL.64 [R1+0x238], R10 ;  /* 0x0002380a01007387 */ /* 0x0003e80000100a00 */
[----:B0-----:R-:W3:Y:S04]  /*60e00*/  LDL.LU R8, [R1+0x550] ;  /* 0x0005500001087983 */ /* 0x001ee80000300800 */
[----:B------:R-:W3:Y:S04]  /*60e10*/  LDL.LU R9, [R1+0x554] ;  /* 0x0005540001097983 */ /* 0x000ee80000300800 */
[----:B-1----:R-:W2:Y:S01]  /*60e20*/  LDL.LU R10, [R1+0x558] ;  /* 0x00055800010a7983 */ /* 0x002ea20000300800 */
[----:B----4-:R-:W-:-:S03]  /*60e30*/  MOV R11, R3 ;  /* 0x00000003000b7202 */ /* 0x010fc60000000f00 */
[----:B------:R-:W4:Y:S04]  /*60e40*/  LDL.LU R3, [R1+0x4968] ;  /* 0x0049680001037983 */ /* 0x000f280000300800 */
[----:B--2---:R-:W-:Y:S04]  /*60e50*/  STL.64 [R1+0x4940], R10 ;  /* 0x0049400a01007387 */ /* 0x004fe80000100a00 */
[----:B---3--:R0:W-:Y:S04]  /*60e60*/  STL.64 [R1+0x4938], R8 ;  /* 0x0049380801007387 */ /* 0x0081e80000100a00 */
[----:B0-----:R-:W2:Y:S04]  /*60e70*/  LDL.LU R8, [R1+0x560] ;  /* 0x0005600001087983 */ /* 0x001ea80000300800 */
[----:B------:R-:W2:Y:S04]  /*60e80*/  LDL.LU R9, [R1+0x564] ;  /* 0x0005640001097983 */ /* 0x000ea80000300800 */
[----:B------:R-:W3:Y:S04]  /*60e90*/  LDL.LU R10, [R1+0x568] ;  /* 0x00056800010a7983 */ /* 0x000ee80000300800 */
[----:B------:R-:W3:Y:S01]  /*60ea0*/  LDL.LU R11, [R1+0x56c] ;  /* 0x00056c00010b7983 */ /* 0x000ee20000300800 */
[----:B------:R-:W-:Y:S01]  /*60eb0*/  HMMA.16816.F32 R4, R12, R24, R4 ;  /* 0x000000180c04723c */ /* 0x000fe20000001804 */
[----:B------:R-:W-:Y:S01]  /*60ec0*/  IMAD.MOV.U32 R23, RZ, RZ, R24 ;  /* 0x000000ffff177224 */ /* 0x000fe200078e0018 */
[----:B------:R-:W-:Y:S01]  /*60ed0*/  MOV R22, R25 ;  /* 0x0000001900167202 */ /* 0x000fe20000000f00 */
[----:B---3--:R-:W-:Y:S04]  /*60ee0*/  STL.64 [R1+0x4958], R10 ;  /* 0x0049580a01007387 */ /* 0x008fe80000100a00 */
[----:B--2---:R0:W-:Y:S04]  /*60ef0*/  STL.64 [R1+0x4950], R8 ;  /* 0x0049500801007387 */ /* 0x0041e80000100a00 */
[----:B0-----:R-:W2:Y:S04]  /*60f00*/  LDL.LU R8, [R1+0x570] ;  /* 0x0005700001087983 */ /* 0x001ea80000300800 */
[----:B------:R-:W2:Y:S04]  /*60f10*/  LDL.LU R9, [R1+0x574] ;  /* 0x0005740001097983 */ /* 0x000ea80000300800 */
[----:B------:R-:W2:Y:S04]  /*60f20*/  LDL.LU R10, [R1+0x578] ;  /* 0x00057800010a7983 */ /* 0x000ea80000300800 */
[----:B------:R-:W-:Y:S04]  /*60f30*/  STL.64 [R1+0x4878], R16 ;  /* 0x0048781001007387 */ /* 0x000fe80000100a00 */
[----:B------:R-:W2:Y:S01]  /*60f40*/  LDL.LU.64 R24, [R1+0x4960] ;  /* 0x0049600001187983 */ /* 0x000ea20000300a00 */
[----:B----4-:R-:W-:-:S02]  /*60f50*/  MOV R11, R3 ;  /* 0x00000003000b7202 */ /* 0x010fc40000000f00 */
[----:B------:R-:W-:Y:S01]  /*60f60*/  MOV R3, R7 ;  /* 0x0000000700037202 */ /* 0x000fe20000000f00 */
[----:B------:R0:W-:Y:S04]  /*60f70*/  STL.64 [R1+0x220], R4 ;  /* 0x0002200401007387 */ /* 0x0001e80000100a00 */
[----:B------:R1:W-:Y:S01]  /*60f80*/  STL [R1+0x228], R6 ;  /* 0x0002280601007387 */ /* 0x0003e20000100800 */
[----:B------:R-:W-:-:S03]  /*60f90*/  IMAD.MOV.U32 R7, RZ, RZ, R0 ;  /* 0x000000ffff077224 */ /* 0x000fc600078e0000 */
[----:B0-----:R-:W3:Y:S04]  /*60fa0*/  LDL.LU R4, [R1+0x540] ;  /* 0x0005400001047983 */ /* 0x001ee80000300800 */
[----:B------:R-:W3:Y:S01]  /*60fb0*/  LDL.LU R5, [R1+0x544] ;  /* 0x0005440001057983 */ /* 0x000ee20000300800 */
[----:B-1----:R-:W-:-:S03]  /*60fc0*/  MOV R6, R2 ;  /* 0x0000000200067202 */ /* 0x002fc60000000f00 */
[----:B------:R-:W-:Y:S01]  /*60fd0*/  STL [R1+0x4614], R3 ;  /* 0x0046140301007387 */ /* 0x000fe20000100800 */
        /* <DEDUP_REMOVED lines=10> */
[----:B------:R-:W-:Y:S01]  /*61080*/  MOV R16, R24 ;  /* 0x0000001800107202 */ /* 0x000fe20000000f00 */
[----:B------:R-:W-:Y:S11]  /*61090*/  IMAD.MOV.U32 R3, RZ, RZ, R25 ;  /* 0x000000ffff037224 */ /* 0x000ff600078e0019 */
[----:B------:R-:W-:Y:S10]  /*610a0*/  @!UPT UIADD3 URZ, URZ, URZ, URZ ;  /* 0x0000003f3f3ff290 */ /* 0x000ff4000fffe03f */
[----:B------:R-:W-:Y:S04]  /*610b0*/  STL.64 [R1+0x200], R8 ;  /* 0x0002000801007387 */ /* 0x000fe80000100a00 */
[----:B------:R0:W-:Y:S04]  /*610c0*/  STL.64 [R1+0x208], R10 ;  /* 0x0002080a01007387 */ /* 0x0001e80000100a00 */
[----:B0-----:R-:W2:Y:S04]  /*610d0*/  LDL.LU.64 R10, [R1+0x4940] ;  /* 0x00494000010a7983 */ /* 0x001ea80000300a00 */
[----:B------:R-:W2:Y:S04]  /*610e0*/  LDL.LU.64 R8, [R1+0x4938] ;  /* 0x0049380001087983 */ /* 0x000ea80000300a00 */
[----:B------:R-:W2:Y:S04]  /*610f0*/  LDL.LU.64 R24, [R1+0x4930] ;  /* 0x0049300001187983 */ /* 0x000ea80000300a00 */
[----:B------:R0:W-:Y:S04]  /*61100*/  STL [R1+0x48e0], R16 ;  /* 0x0048e01001007387 */ /* 0x0001e80000100800 */
[----:B0-----:R-:W4:Y:S04]  /*61110*/  LDL.LU.64 R16, [R1+0xb0] ;  /* 0x0000b00001107983 */ /* 0x001f280000300a00 */
[----:B----4-:R0:W-:Y:S04]  /*61120*/  STL.64 [R1+0x48f0], R16 ;  /* 0x0048f01001007387 */ /* 0x0101e80000100a00 */
[----:B0-----:R-:W4:Y:S04]  /*61130*/  LDL.LU.64 R16, [R1+0xc0] ;  /* 0x0000c00001107983 */ /* 0x001f280000300a00 */
[----:B------:R-:W-:Y:S01]  /*61140*/  STL.64 [R1+0x4910], R18 ;  /* 0x0049101201007387 */ /* 0x000fe20000100a00 */
[C---:B--2---:R-:W-:Y:S03]  /*61150*/  HMMA.16816.F32 R8, R12.reuse, R24, R8 ;  /* 0x000000180c08723c */ /* 0x044fe60000001808 */
[----:B----4-:R0:W-:Y:S04]  /*61160*/  STL.64 [R1+0x4908], R16 ;  /* 0x0049081001007387 */ /* 0x0101e80000100a00 */
[----:B0-----:R-:W2:Y:S01]  /*61170*/  LDL.LU.64 R16, [R1+0x30] ;  /* 0x0000300001107983 */ /* 0x001ea20000300a00 */
[C---:B---3--:R-:W-:Y:S03]  /*61180*/  HMMA.16816.F32 R4, R12.reuse, R20, R4 ;  /* 0x000000140c04723c */ /* 0x048fe60000001804 */
[----:B--2---:R0:W-:Y:S04]  /*61190*/  STL.64 [R1+0x4918], R16 ;  /* 0x0049181001007387 */ /* 0x0041e80000100a00 */
[----:B0-----:R-:W2:Y:S04]  /*611a0*/  LDL.LU R16, [R1+0x530] ;  /* 0x0005300001107983 */ /* 0x001ea80000300800 */
[----:B------:R-:W2:Y:S04]  /*611b0*/  LDL.LU R17, [R1+0x534] ;  /* 0x0005340001117983 */ /* 0x000ea80000300800 */
[----:B------:R-:W2:Y:S04]  /*611c0*/  LDL.LU R18, [R1+0x538] ;  /* 0x0005380001127983 */ /* 0x000ea80000300800 */
[----:B------:R-:W2:Y:S04]  /*611d0*/  LDL.LU R19, [R1+0x53c] ;  /* 0x00053c0001137983 */ /* 0x000ea80000300800 */
[----:B------:R0:W-:Y:S04]  /*611e0*/  STL.64 [R1+0x48e8], R24 ;  /* 0x0048e81801007387 */ /* 0x0001e80000100a00 */
[----:B0-----:R-:W3:Y:S04]  /*611f0*/  LDL.LU R24, [R1+0x670] ;  /* 0x0006700001187983 */ /* 0x001ee80000300800 */
[----:B------:R0:W-:Y:S04]  /*61200*/  STL.64 [R1+0x1f0], R8 ;  /* 0x0001f00801007387 */ /* 0x0001e80000100a00 */
[----:B------:R-:W-:Y:S04]  /*61210*/  STL.64 [R1+0x1f8], R10 ;  /* 0x0001f80a01007387 */ /* 0x000fe80000100a00 */
[----:B------:R-:W3:Y:S04]  /*61220*/  LDL.LU R25, [R1+0x674] ;  /* 0x0006740001197983 */ /* 0x000ee80000300800 */
[----:B------:R-:W4:Y:S04]  /*61230*/  LDL.LU R26, [R1+0x678] ;  /* 0x00067800011a7983 */ /* 0x000f280000300800 */
[----:B------:R-:W4:Y:S04]  /*61240*/  LDL.LU R27, [R1+0x67c] ;  /* 0x00067c00011b7983 */ /* 0x000f280000300800 */
[----:B0-----:R-:W2:Y:S04]  /*61250*/  LDL R8, [R1+0x1f0c] ;  /* 0x001f0c0001087983 */ /* 0x001ea80000100800 */
[----:B----4-:R-:W-:Y:S04]  /*61260*/  STL.64 [R1+0x4900], R26 ;  /* 0x0049001a01007387 */ /* 0x010fe80000100a00 */
[----:B---3--:R0:W-:Y:S04]  /*61270*/  STL.64 [R1+0x48f8], R24 ;  /* 0x0048f81801007387 */ /* 0x0081e80000100a00 */
[----:B--2---:R-:W1:Y:S04]  /*61280*/  LDSM.16.M88.4 R8, [R8+0x30000] ;  /* 0x030000000808783b */ /* 0x004e680000000200 */
[----:B0-----:R-:W2:Y:S04]  /*61290*/  LDL.LU R24, [R1+0x680] ;  /* 0x0006800001187983 */ /* 0x001ea80000300800 */
[----:B------:R-:W2:Y:S04]  /*612a0*/  LDL.LU R25, [R1+0x684] ;  /* 0x0006840001197983 */ /* 0x000ea80000300800 */
[----:B------:R-:W2:Y:S04]  /*612b0*/  LDL.LU R26, [R1+0x688] ;  /* 0x00068800011a7983 */ /* 0x000ea80000300800 */
[----:B------:R-:W2:Y:S04]  /*612c0*/  LDL.LU R27, [R1+0x68c] ;  /* 0x00068c00011b7983 */ /* 0x000ea80000300800 */
[----:B------:R-:W-:Y:S04]  /*612d0*/  STL.64 [R1+0x1e0], R4 ;  /* 0x0001e00401007387 */ /* 0x000fe80000100a00 */
[----:B------:R0:W-:Y:S04]  /*612e0*/  STL.64 [R1+0x1e8], R6 ;  /* 0x0001e80601007387 */ /* 0x0001e80000100a00 */
[----:B0-----:R-:W3:Y:S04]  /*612f0*/  LDL.LU.64 R6, [R1+0x4928] ;  /* 0x0049280001067983 */ /* 0x001ee80000300a00 */
[----:B------:R-:W4:Y:S04]  /*61300*/  LDL.LU.64 R4, [R1+0x4920] ;  /* 0x0049200001047983 */ /* 0x000f280000300a00 */
[----:B------:R-:W-:Y:S04]  /*61310*/  STL [R1+0x4810], R20 ;  /* 0x0048101401007387 */ /* 0x000fe80000100800 */
[----:B------:R-:W-:Y:S01]  /*61320*/  STL [R1+0x480c], R21 ;  /* 0x00480c1501007387 */ /* 0x000fe20000100800 */
[C---:B----4-:R-:W-:Y:S11]  /*61330*/  HMMA.16816.F32 R16, R12.reuse, R4, R16 ;  /* 0x000000040c10723c */ /* 0x050ff60000001810 */
[----:B------:R-:W-:Y:S11]  /*61340*/  @!UPT UIADD3 URZ, URZ, URZ, URZ ;  /* 0x0000003f3f3ff290 */ /* 0x000ff6000fffe03f */
[----:B------:R-:W-:Y:S01]  /*61350*/  @!UPT UIADD3 URZ, URZ, URZ, URZ ;  /* 0x0000003f3f3ff290 */ /* 0x000fe2000fffe03f */
[----:B------:R0:W-:Y:S04]  /*61360*/  STL.64 [R1+0x1d0], R16 ;  /* 0x0001d01001007387 */ /* 0x0001e80000100a00 */
[----:B------:R-:W-:Y:S04]  /*61370*/  STL.64 [R1+0x1d8], R18 ;  /* 0x0001d81201007387 */ /* 0x000fe80000100a00 */
[----:B0-----:R-:W4:Y:S04]  /*61380*/  LDL.LU.64 R16, [R1+0x4918] ;  /* 0x0049180001107983 */ /* 0x001f280000300a00 */
[----:B---3--:R-:W-:Y:S04]  /*61390*/  STL.64 [R1+0x47e0], R6 ;  /* 0x0047e00601007387 */ /* 0x008fe80000100a00 */
[----:B------:R0:W-:Y:S04]  /*613a0*/  STL.64 [R1+0x47d8], R4 ;  /* 0x0047d80401007387 */ /* 0x0001e80000100a00 */
[----:B0-----:R-:W4:Y:S04]  /*613b0*/  LDL.LU R4, [R1+0x520] ;  /* 0x0005200001047983 */ /* 0x001f280000300800 */
[----:B------:R-:W4:Y:S04]  /*613c0*/  LDL.LU R5, [R1+0x524] ;  /* 0x0005240001057983 */ /* 0x000f280000300800 */
[----:B------:R-:W4:Y:S04]  /*613d0*/  LDL.LU R6, [R1+0x528] ;  /* 0x0005280001067983 */ /* 0x000f280000300800 */
[----:B------:R-:W4:Y:S02]  /*613e0*/  LDL.LU R7, [R1+0x52c] ;  /* 0x00052c0001077983 */ /* 0x000f240000300800 */
[----:B----4-:R-:W-:Y:S11]  /*613f0*/  HMMA.16816.F32 R4, R12, R16, R4 ;  /* 0x000000100c04723c */ /* 0x010ff60000001804 */
[----:B------:R-:W-:Y:S11]  /*61400*/  @!UPT UIADD3 URZ, URZ, URZ, URZ ;  /* 0x0000003f3f3ff290 */ /* 0x000ff6000fffe03f */
[----:B------:R-:W-:Y:S01]  /*61410*/  @!UPT UIADD3 URZ, URZ, URZ, URZ ;  /* 0x0000003f3f3ff290 */ /* 0x000fe2000fffe03f */
[----:B------:R0:W-:Y:S04]  /*61420*/  STL.64 [R1+0x1c0], R4 ;  /* 0x0001c00401007387 */ /* 0x0001e80000100a00 */
[----:B------:R-:W-:Y:S04]  /*61430*/  STL.64 [R1+0x1c8], R6 ;  /* 0x0001c80601007387 */ /* 0x000fe80000100a00 */
[----:B------:R-:W3:Y:S01]  /*61440*/  LDL.LU.64 R18, [R1+0x4910] ;  /* 0x0049100001127983 */ /* 0x000ee20000300a00 */
[----:B0-----:R-:W-:Y:S02]  /*61450*/  MOV R5, R16 ;  /* 0x0000001000057202 */ /* 0x001fe40000000f00 */
[----:B------:R-:W-:-:S02]  /*61460*/  MOV R4, R17 ;  /* 0x0000001100047202 */ /* 0x000fc40000000f00 */
[----:B------:R-:W2:Y:S04]  /*61470*/  LDL.LU.64 R16, [R1+0x4908] ;  /* 0x0049080001107983 */ /* 0x000ea80000300a00 */
[----:B------:R-:W-:Y:S04]  /*61480*/  STL [R1+0x4814], R5 ;  /* 0x0048140501007387 */ /* 0x000fe80000100800 */
[----:B-1----:R-:W-:Y:S04]  /*61490*/  STL.64 [R1+0x4720], R10 ;  /* 0x0047200a01007387 */ /* 0x002fe80000100a00 */
[----:B------:R3:W-:Y:S01]  /*614a0*/  STL.64 [R1+0x4718], R8 ;  /* 0x0047180801007387 */ /* 0x0007e20000100a00 */
[----:B--2---:R-:W-:Y:S01]  /*614b0*/  HMMA.16816.F32 R24, R12, R16, R24 ;  /* 0x000000100c18723c */ /* 0x004fe20000001818 */
[----:B---3--:R-:W-:Y:S01]  /*614c0*/  MOV R8, R19 ;  /* 0x0000001300087202 */ /* 0x008fe20000000f00 */
[----:B------:R-:W-:-:S05]  /*614d0*/  IMAD.MOV.U32 R9, RZ, RZ, R18 ;  /* 0x000000ffff097224 */ /* 0x000fca00078e0012 */
[----:B------:R0:W-:Y:S01]  /*614e0*/  STL.64 [R1+0x48d8], R8 ;  /* 0x0048d80801007387 */ /* 0x0001e20000100a00 */
[----:B------:R-:W-:Y:S02]  /*614f0*/  MOV R7, R16 ;  /* 0x0000001000077202 */ /* 0x000fe40000000f00 */
[----:B------:R-:W-:Y:S01]  /*61500*/  MOV R6, R17 ;  /* 0x0000001100067202 */ /* 0x000fe20000000f00 */
[----:B0-----:R-:W2:Y:S11]  /*61510*/  LDL.LU.64 R8, [R1+0xa0] ;  /* 0x0000a00001087983 */ /* 0x001eb60000300a00 */
[----:B------:R-:W-:Y:S01]  /*61520*/  @!UPT UIADD3 URZ, URZ, URZ, URZ ;  /* 0x0000003f3f3ff290 */ /* 0x000fe2000fffe03f */
[----:B------:R-:W-:Y:S04]  /*61530*/  STL.64 [R1+0x1b0], R24 ;  /* 0x0001b01801007387 */ /* 0x000fe80000100a00 */
[----:B------:R0:W-:Y:S04]  /*61540*/  STL.64 [R1+0x1b8], R26 ;  /* 0x0001b81a01007387 */ /* 0x0001e80000100a00 */
[----:B0-----:R-:W3:Y:S04]  /*61550*/  LDL.LU.64 R26, [R1+0x4900] ;  /* 0x00490000011a7983 */ /* 0x001ee80000300a00 */
[----:B------:R-:W3:Y:S04]  /*61560*/  LDL.LU.64 R24, [R1+0x48f8] ;  /* 0x0048f80001187983 */ /* 0x000ee80000300a00 */
[----:B------:R-:W3:Y:S04]  /*61570*/  LDL.LU.64 R16, [R1+0x48f0] ;  /* 0x0048f00001107983 */ /* 0x000ee80000300a00 */
[----:B------:R-:W-:Y:S04]  /*61580*/  STL.64 [R1+0x48c0], R6 ;  /* 0x0048c00601007387 */ /* 0x000fe80000100a00 */
[----:B------:R0:W-:Y:S04]  /*61590*/  STL [R1+0x48bc], R4 ;  /* 0x0048bc0401007387 */ /* 0x0001e80000100800 */
[----:B0-----:R-:W2:Y:S04]  /*615a0*/  LDL.LU R4, [R1+0x660] ;  /* 0x0006600001047983 */ /* 0x001ea80000300800 */
[----:B------:R-:W2:Y:S04]  /*615b0*/  LDL.LU R5, [R1+0x664] ;  /* 0x0006640001057983 */ /* 0x000ea80000300800 */
[----:B------:R-:W2:Y:S04]  /*615c0*/  LDL.LU R6, [R1+0x668] ;  /* 0x0006680001067983 */ /* 0x000ea80000300800 */
[----:B------:R-:W2:Y:S01]  /*615d0*/  LDL.LU R7, [R1+0x66c] ;  /* 0x00066c0001077983 */ /* 0x000ea20000300800 */
[----:B---3--:R-:W-:Y:S11]  /*615e0*/  HMMA.16816.F32 R24, R12, R16, R24 ;  /* 0x000000100c18723c */ /* 0x008ff60000001818 */
[----:B------:R-:W-:Y:S11]  /*615f0*/  @!UPT UIADD3 URZ, URZ, URZ, URZ ;  /* 0x0000003f3f3ff290 */ /* 0x000ff6000fffe03f */
[----:B------:R-:W-:Y:S01]  /*61600*/  @!UPT UIADD3 URZ, URZ, URZ, URZ ;  /* 0x0000003f3f3ff290 */ /* 0x000fe2000fffe03f */
[----:B------:R0:W-:Y:S04]  /*61610*/  STL.64 [R1+0x1a0], R24 ;  /* 0x0001a01801007387 */ /* 0x0001e80000100a00 */
[----:B------:R1:W-:Y:S04]  /*61620*/  STL.64 [R1+0x1a8], R26 ;  /* 0x0001a81a01007387 */ /* 0x0003e80000100a00 */
[----:B0-----:R-:W3:Y:S01]  /*61630*/  LDL.LU.64 R24, [R1+0x48e8] ;  /* 0x0048e80001187983 */ /* 0x001ee20000300a00 */
[----:B-1----:R-:W-:-:S03]  /*61640*/  MOV R26, R16 ;  /* 0x00000010001a7202 */ /* 0x002fc60000000f00 */
[----:B------:R-:W4:Y:S01]  /*61650*/  LDL.LU R16, [R1+0x48e0] ;  /* 0x0048e00001107983 */ /* 0x000f220000300800 */
[----:B--2---:R-:W-:Y:S01]  /*61660*/  HMMA.16816.F32 R4, R12, R8, R4 ;  /* 0x000000080c04723c */ /* 0x004fe20000001804 */
[----:B------:R-:W-:Y:S01]  /*61670*/  IMAD.MOV.U32 R27, RZ, RZ, R17 ;  /* 0x000000ffff1b7224 */ /* 0x000fe200078e0011 */
[----:B------:R-:W-:-:S04]  /*61680*/  MOV R21, R8 ;  /* 0x0000000800157202 */ /* 0x000fc80000000f00 */
[----:B------:R-:W-:Y:S04]  /*61690*/  STL.64 [R1+0x4820], R26 ;  /* 0x0048201a01007387 */ /* 0x000fe80000100a00 */
[----:B---3--:R4:W-:Y:S11]  /*616a0*/  STL.64 [R1+0x4818], R24 ;  /* 0x0048181801007387 */ /* 0x0089f60000100a00 */
[----:B------:R-:W-:Y:S02]  /*616b0*/  @!UPT UIADD3 URZ, URZ, URZ, URZ ;  /* 0x0000003f3f3ff290 */ /* 0x000fe4000fffe03f */
[----:B------:R-:W-:Y:S04]  /*616c0*/  STL.64 [R1+0x190], R4 ;  /* 0x0001900401007387 */ /* 0x000fe80000100a00 */
[----:B------:R-:W-:Y:S01]  /*616d0*/  STL.64 [R1+0x198], R6 ;  /* 0x0001980601007387 */ /* 0x000fe20000100a00 */
[----:B----4-:R-:W-:Y:S01]  /*616e0*/  MOV R24, R16 ;  /* 0x0000001000187202 */ /* 0x010fe20000000f00 */
[----:B------:R-:W-:Y:S02]  /*616f0*/  IMAD.MOV.U32 R25, RZ, RZ, R3 ;  /* 0x000000ffff197224 */ /* 0x000fe400078e0003 */
        /* <DEDUP_REMOVED lines=10> */
[----:B------:R-:W-:-:S03]  /*617a0*/  MOV R28, R9 ;  /* 0x00000009001c7202 */ /* 0x000fc60000000f00 */
[----:B------:R-:W3:Y:S04]  /*617b0*/  LDL.LU R8, [R1+0x650] ;  /* 0x0006500001087983 */ /* 0x000ee80000300800 */
[----:B------:R-:W3:Y:S04]  /*617c0*/  LDL.LU R9, [R1+0x654] ;  /* 0x0006540001097983 */ /* 0x000ee80000300800 */
[----:B------:R-:W3:Y:S04]  /*617d0*/  LDL.LU R10, [R1+0x658] ;  /* 0x00065800010a7983 */ /* 0x000ee80000300800 */
[----:B------:R-:W3:Y:S04]  /*617e0*/  LDL.LU R11, [R1+0x65c] ;  /* 0x00065c00010b7983 */ /* 0x000ee80000300800 */
[----:B--2---:R-:W-:Y:S04]  /*617f0*/  STL.64 [R1+0x48d0], R6 ;  /* 0x0048d00601007387 */ /* 0x004fe80000100a00 */
[----:B----4-:R0:W-:Y:S04]  /*61800*/  STL.64 [R1+0x48c8], R4 ;  /* 0x0048c80401007387 */ /* 0x0101e80000100a00 */
[----:B0-----:R-:W2:Y:S04]  /*61810*/  LDL.LU.64 R4, [R1+0x90] ;  /* 0x0000900001047983 */ /* 0x001ea80000300a00 */
[----:B------:R-:W4:Y:S04]  /*61820*/  LDL.LU.64 R20, [R1+0x80] ;  /* 0x0000800001147983 */ /* 0x000f280000300a00 */
[----:B------:R-:W2:Y:S04]  /*61830*/  LDL.LU R16, [R1+0x610] ;  /* 0x0006100001107983 */ /* 0x000ea80000300800 */
[----:B------:R-:W2:Y:S04]  /*61840*/  LDL.LU R17, [R1+0x614] ;  /* 0x0006140001117983 */ /* 0x000ea80000300800 */
[----:B------:R-:W2:Y:S04]  /*61850*/  LDL.LU R18, [R1+0x618] ;  /* 0x0006180001127983 */ /* 0x000ea80000300800 */
[----:B------:R-:W2:Y:S04]  /*61860*/  LDL.LU R19, [R1+0x61c] ;  /* 0x00061c0001137983 */ /* 0x000ea80000300800 */
[----:B--2---:R-:W-:Y:S04]  /*61870*/  STL.64 [R1+0x4888], R18 ;  /* 0x0048881201007387 */ /* 0x004fe80000100a00 */
[----:B------:R0:W-:Y:S04]  /*61880*/  STL.64 [R1+0x4880], R16 ;  /* 0x0048801001007387 */ /* 0x0001e80000100a00 */
[----:B0-----:R-:W2:Y:S04]  /*61890*/  LDL.LU.64 R16, [R1+0x60] ;  /* 0x0000600001107983 */ /* 0x001ea80000300a00 */
[----:B--2---:R0:W-:Y:S04]  /*618a0*/  STL.64 [R1+0x48a0], R16 ;  /* 0x0048a01001007387 */ /* 0x0041e80000100a00 */
[----:B0-----:R-:W2:Y:S04]  /*618b0*/  LDL.LU.64 R16, [R1+0x70] ;  /* 0x0000700001107983 */ /* 0x001ea80000300a00 */
[----:B---3--:R-:W-:Y:S04]  /*618c0*/  STL.64 [R1+0x4848], R26 ;  /* 0x0048481a01007387 */ /* 0x008fe80000100a00 */
[----:B------:R0:W-:Y:S02]  /*618d0*/  STL.64 [R1+0x4840], R24 ;  /* 0x0048401801007387 */ /* 0x0001e40000100a00 */
[----:B0-----:R-:W-:-:S02]  /*618e0*/  MOV R24, R23 ;  /* 0x0000001700187202 */ /* 0x001fc40000000f00 */
[----:B------:R-:W-:-:S05]  /*618f0*/  MOV R25, R22 ;  /* 0x0000001600197202 */ /* 0x000fca0000000f00 */
[----:B------:R0:W-:Y:S04]  /*61900*/  STL.64 [R1+0x4870], R24 ;  /* 0x0048701801007387 */ /* 0x0001e80000100a00 */
[----:B0-----:R-:W3:Y:S04]  /*61910*/  LDL.LU R24, [R1+0x510] ;  /* 0x0005100001187983 */ /* 0x001ee80000300800 */
[----:B------:R-:W3:Y:S04]  /*61920*/  LDL.LU R25, [R1+0x514] ;  /* 0x0005140001197983 */ /* 0x000ee80000300800 */
[----:B------:R-:W2:Y:S04]  /*61930*/  LDL.LU R26, [R1+0x518] ;  /* 0x00051800011a7983 */ /* 0x000ea80000300800 */
[----:B------:R-:W2:Y:S01]  /*61940*/  LDL.LU R27, [R1+0x51c] ;  /* 0x00051c00011b7983 */ /* 0x000ea20000300800 */
[----:B------:R-:W-:Y:S03]  /*61950*/  HMMA.16816.F32 R8, R12, R4, R8 ;  /* 0x000000040c08723c */ /* 0x000fe60000001808 */
[----:B--2---:R-:W-:Y:S04]  /*61960*/  STL.64 [R1+0x4898], R26 ;  /* 0x0048981a01007387 */ /* 0x004fe80000100a00 */
        /* <DEDUP_REMOVED lines=13> */
[----:B0-----:R-:W3:Y:S01]  /*61a40*/  LDL.LU.64 R8, [R1+0x48d8] ;  /* 0x0048d80001087983 */ /* 0x001ee20000300a00 */
[----:B-1----:R-:W-:Y:S01]  /*61a50*/  MOV R11, R4 ;  /* 0x00000004000b7202 */ /* 0x002fe20000000f00 */
[----:B------:R-:W-:-:S02]  /*61a60*/  IMAD.MOV.U32 R10, RZ, RZ, R5 ;  /* 0x000000ffff0a7224 */ /* 0x000fc400078e0005 */
[----:B------:R-:W4:Y:S04]  /*61a70*/  LDL.LU.64 R6, [R1+0x48d0] ;  /* 0x0048d00001067983 */ /* 0x000f280000300a00 */
[----:B------:R-:W4:Y:S02]  /*61a80*/  LDL.LU.64 R4, [R1+0x48c8] ;  /* 0x0048c80001047983 */ /* 0x000f240000300a00 */
[----:B----4-:R-:W-:Y:S11]  /*61a90*/  HMMA.16816.F32 R4, R12, R20, R4 ;  /* 0x000000140c04723c */ /* 0x010ff60000001804 */
[----:B------:R-:W-:Y:S11]  /*61aa0*/  @!UPT UIADD3 URZ, URZ, URZ, URZ ;  /* 0x0000003f3f3ff290 */ /* 0x000ff6000fffe03f */
[----:B------:R-:W-:Y:S01]  /*61ab0*/  @!UPT UIADD3 URZ, URZ, URZ, URZ ;  /* 0x0000003f3f3ff290 */ /* 0x000fe2000fffe03f */
[----:B------:R-:W-:Y:S04]  /*61ac0*/  STL.64 [R1+0x170], R4 ;  /* 0x0001700401007387 */ /* 0x000fe80000100a00 */
[----:B------:R0:W-:Y:S04]  /*61ad0*/  STL.64 [R1+0x178], R6 ;  /* 0x0001780601007387 */ /* 0x0001e80000100a00 */
[----:B0-----:R-:W4:Y:S04]  /*61ae0*/  LDL.LU.64 R6, [R1+0x48c0] ;  /* 0x0048c00001067983 */ /* 0x001f280000300a00 */
[----:B------:R-:W3:Y:S01]  /*61af0*/  LDL.LU R4, [R1+0x48bc] ;  /* 0x0048bc0001047983 */ /* 0x000ee20000300800 */
[----:B------:R-:W-:-:S02]  /*61b00*/  MOV R5, R20 ;  /* 0x0000001400057202 */ /* 0x000fc40000000f00 */
[----:B------:R-:W-:Y:S02]  /*61b10*/  MOV R20, R21 ;  /* 0x0000001500147202 */ /* 0x000fe40000000f00 */
[----:B------:R-:W3:Y:S01]  /*61b20*/  LDL.LU R21, [R1+0x48b8] ;  /* 0x0048b80001157983 */ /* 0x000ee20000300800 */
[----:B--2---:R-:W-:Y:S03]  /*61b30*/  HMMA.16816.F32 R24, R12, R16, R24 ;  /* 0x000000100c18723c */ /* 0x004fe60000001818 */
[----:B----4-:R-:W-:Y:S04]  /*61b40*/  STL.64 [R1+0x4830], R6 ;  /* 0x0048300601007387 */ /* 0x010fe80000100a00 */
[----:B---3--:R0:W-:Y:S04]  /*61b50*/  STL.64 [R1+0x4828], R4 ;  /* 0x0048280401007387 */ /* 0x0081e80000100a00 */
[----:B0-----:R-:W2:Y:S04]  /*61b60*/  LDL.LU R4, [R1+0x4e0] ;  /* 0x0004e00001047983 */ /* 0x001ea80000300800 */
[----:B------:R-:W2:Y:S04]  /*61b70*/  LDL.LU R5, [R1+0x4e4] ;  /* 0x0004e40001057983 */ /* 0x000ea80000300800 */
[----:B------:R-:W3:Y:S04]  /*61b80*/  LDL.LU R6, [R1+0x4e8] ;  /* 0x0004e80001067983 */ /* 0x000ee80000300800 */
[----:B------:R-:W3:Y:S01]  /*61b90*/  LDL.LU R7, [R1+0x4ec] ;  /* 0x0004ec0001077983 */ /* 0x000ee20000300800 */
[----:B------:R-:W-:Y:S01]  /*61ba0*/  MOV R29, R16 ;  /* 0x00000010001d7202 */ /* 0x000fe20000000f00 */
[----:B------:R-:W-:-:S02]  /*61bb0*/  IMAD.MOV.U32 R3, RZ, RZ, R17 ;  /* 0x000000ffff037224 */ /* 0x000fc400078e0011 */
        /* <DEDUP_REMOVED lines=8> */
[----:B0-----:R-:W3:Y:S04]  /*61c40*/  LDL.LU.64 R26, [R1+0x48b0] ;  /* 0x0048b000011a7983 */ /* 0x001ee80000300a00 */
[----:B------:R-:W3:Y:S04]  /*61c50*/  LDL.LU.64 R24, [R1+0x48a8] ;  /* 0x0048a80001187983 */ /* 0x000ee80000300a00 */
[----:B------:R-:W3:Y:S02]  /*61c60*/  LDL.LU.64 R16, [R1+0x48a0] ;  /* 0x0048a00001107983 */ /* 0x000ee40000300a00 */
[----:B---3--:R-:W-:Y:S01]  /*61c70*/  HMMA.16816.F32 R24, R12, R16, R24 ;  /* 0x000000100c18723c */ /* 0x008fe20000001818 */
[----:B------:R-:W-:-:S02]  /*61c80*/  MOV R23, R16 ;  /* 0x0000001000177202 */ /* 0x000fc40000000f00 */
[----:B------:R-:W-:Y:S11]  /*61c90*/  MOV R22, R17 ;  /* 0x0000001100167202 */ /* 0x000ff60000000f00 */
[----:B------:R-:W-:Y:S09]  /*61ca0*/  @!UPT UIADD3 URZ, URZ, URZ, URZ ;  /* 0x0000003f3f3ff290 */ /* 0x000ff2000fffe03f */
[----:B------:R-:W-:Y:S04]  /*61cb0*/  STL.64 [R1+0x150], R24 ;  /* 0x0001501801007387 */ /* 0x000fe80000100a00 */
[----:B------:R0:W-:Y:S04]  /*61cc0*/  STL.64 [R1+0x158], R26 ;  /* 0x0001581a01007387 */ /* 0x0001e80000100a00 */
[----:B0-----:R-:W3:Y:S04]  /*61cd0*/  LDL.LU.64 R26, [R1+0x4898] ;  /* 0x00489800011a7983 */ /* 0x001ee80000300a00 */
[----:B------:R-:W3:Y:S04]  /*61ce0*/  LDL.LU.64 R24, [R1+0x4890] ;  /* 0x0048900001187983 */ /* 0x000ee80000300a00 */
[----:B------:R-:W4:Y:S04]  /*61cf0*/  LDL.LU.64 R18, [R1+0x4888] ;  /* 0x0048880001127983 */ /* 0x000f280000300a00 */
[----:B------:R-:W4:Y:S02]  /*61d00*/  LDL.LU.64 R16, [R1+0x4880] ;  /* 0x0048800001107983 */ /* 0x000f240000300a00 */
[C---:B----4-:R-:W-:Y:S11]  /*61d10*/  HMMA.16816.F32 R16, R12.reuse, R8, R16 ;  /* 0x000000080c10723c */ /* 0x050ff60000001810 */
[----:B------:R-:W-:Y:S11]  /*61d20*/  @!UPT UIADD3 URZ, URZ, URZ, URZ ;  /* 0x0000003f3f3ff290 */ /* 0x000ff6000fffe03f */
[----:B------:R-:W-:Y:S01]  /*61d30*/  @!UPT UIADD3 URZ, URZ, URZ, URZ ;  /* 0x0000003f3f3ff290 */ /* 0x000fe2000fffe03f */
[----:B------:R0:W-:Y:S04]  /*61d40*/  STL.64 [R1+0x140], R16 ;  /* 0x0001401001007387 */ /* 0x0001e80000100a00 */
[----:B------:R1:W-:Y:S04]  /*61d50*/  STL.64 [R1+0x148], R18 ;  /* 0x0001481201007387 */ /* 0x0003e80000100a00 */
[----:B0-----:R-:W3:Y:S04]  /*61d60*/  LDL.LU.64 R16, [R1+0x4878] ;  /* 0x0048780001107983 */ /* 0x001ee80000300a00 */
[----:B------:R-:W-:Y:S01]  /*61d70*/  STL.64 [R1+0x4728], R8 ;  /* 0x0047280801007387 */ /* 0x000fe20000100a00 */
[----:B---3--:R-:W-:Y:S03]  /*61d80*/  HMMA.16816.F32 R12, R12, R16, R24 ;  /* 0x000000100c0c723c */ /* 0x008fe60000001818 */
[----:B------:R-:W2:Y:S04]  /*61d90*/  LDL.LU.64 R24, [R1+0x4870] ;  /* 0x0048700001187983 */ /* 0x000ea80000300a00 */
[----:B-1----:R-:W2:Y:S04]  /*61da0*/  LDL.LU.64 R18, [R1+0x4868] ;  /* 0x0048680001127983 */ /* 0x002ea80000300a00 */
[----:B------:R-:W2:Y:S11]  /*61db0*/  LDL.LU.64 R16, [R1+0x4860] ;  /* 0x0048600001107983 */ /* 0x000eb60000300a00 */
[----:B------:R-:W-:Y:S01]  /*61dc0*/  @!UPT UIADD3 URZ, URZ, URZ, URZ ;  /* 0x0000003f3f3ff290 */ /* 0x000fe2000fffe03f */
[----:B------:R0:W-:Y:S04]  /*61dd0*/  STL.64 [R1+0x130], R12 ;  /* 0x0001300c01007387 */ /* 0x0001e80000100a00 */
[----:B------:R-:W-:Y:S01]  /*61de0*/  STL.64 [R1+0x138], R14 ;  /* 0x0001380e01007387 */ /* 0x000fe20000100a00 */
[----:B0-----:R-:W-:Y:S01]  /*61df0*/  MOV R12, R2 ;  /* 0x00000002000c7202 */ /* 0x001fe20000000f00 */
[----:B------:R-:W-:Y:S01]  /*61e00*/  IMAD.MOV.U32 R13, RZ, RZ, R0 ;  /* 0x000000ffff0d7224 */ /* 0x000fe200078e0000 */
[C---:B--2---:R-:W-:Y:S01]  /*61e10*/  HMMA.16816.F32 R24, R16.reuse, R24, R4 ;  /* 0x000000181018723c */ /* 0x044fe20000001804 */
[----:B------:R-:W2:Y:S04]  /*61e20*/  LDL.LU.64 R6, [R1+0x4858] ;  /* 0x0048580001067983 */ /* 0x000ea80000300a00 */
[----:B------:R-:W2:Y:S11]  /*61e30*/  LDL.LU.64 R4, [R1+0x4850] ;  /* 0x0048500001047983 */ /* 0x000eb60000300a00 */
[----:B------:R-:W-:Y:S07]  /*61e40*/  @!UPT UIADD3 URZ, URZ, URZ, URZ ;  /* 0x0000003f3f3ff290 */ /* 0x000fee000fffe03f */
[----:B------:R0:W-:Y:S01]  /*61e50*/  STL.64 [R1+0x120], R24 ;  /* 0x0001201801007387 */ /* 0x0001e20000100a00 */
[----:B------:R-:W-:Y:S02]  /*61e60*/  MOV R2, R26 ;  /* 0x0000001a00027202 */ /* 0x000fe40000000f00 */
[----:B------:R-:W-:Y:S02]  /*61e70*/  MOV R0, R27 ;  /* 0x0000001b00007202 */ /* 0x000fe40000000f00 */
[----:B------:R-:W3:Y:S04]  /*61e80*/  LDL.LU.64 R26, [R1+0x4848] ;  /* 0x00484800011a7983 */ /* 0x000ee80000300a00 */
[----:B0-----:R-:W3:Y:S04]  /*61e90*/  LDL.LU.64 R24, [R1+0x4840] ;  /* 0x0048400001187983 */ /* 0x001ee80000300a00 */
[----:B------:R-:W-:Y:S04]  /*61ea0*/  STL [R1+0x44ac], R0 ;  /* 0x0044ac0001007387 */ /* 0x000fe80000100800 */
[----:B------:R-:W-:Y:S01]  /*61eb0*/  STL [R1+0x44a8], R2 ;  /* 0x0044a80201007387 */ /* 0x000fe20000100800 */
[C---:B---3--:R-:W-:Y:S03]  /*61ec0*/  HMMA.16816.F32 R12, R16.reuse, R12, R24 ;  /* 0x0000000c100c723c */ /* 0x048fe60000001818 */
[----:B------:R-:W2:Y:S11]  /*61ed0*/  LDL.LU.64 R24, [R1+0x4838] ;  /* 0x0048380001187983 */ /* 0x000eb60000300a00 */
[----:B------:R-:W-:Y:S09]  /*61ee0*/  @!UPT UIADD3 URZ, URZ, URZ, URZ ;  /* 0x0000003f3f3ff290 */ /* 0x000ff2000fffe03f */
[----:B------:R0:W-:Y:S04]  /*61ef0*/  STL.64 [R1+0x110], R12 ;  /* 0x0001100c01007387 */ /* 0x0001e80000100a00 */
[----:B------:R1:W-:Y:S04]  /*61f00*/  STL.64 [R1+0x118], R14 ;  /* 0x0001180e01007387 */ /* 0x0003e80000100a00 */
[----:B0-----:R-:W3:Y:S04]  /*61f10*/  LDL.LU R12, [R1+0x450] ;  /* 0x00045000010c7983 */ /* 0x001ee80000300800 */
[----:B------:R-:W3:Y:S04]  /*61f20*/  LDL.LU R13, [R1+0x454] ;  /* 0x00045400010d7983 */ /* 0x000ee80000300800 */
[----:B-1----:R-:W4:Y:S04]  /*61f30*/  LDL.LU R14, [R1+0x458] ;  /* 0x00045800010e7983 */ /* 0x002f280000300800 */
[----:B------:R-:W4:Y:S01]  /*61f40*/  LDL.LU R15, [R1+0x45c] ;  /* 0x00045c00010f7983 */ /* 0x000f220000300800 */
[C---:B--2---:R-:W-:Y:S11]  /*61f50*/  HMMA.16816.F32 R24, R16.reuse, R24, R4 ;  /* 0x000000181018723c */ /* 0x044ff60000001804 */
[----:B------:R-:W-:Y:S11]  /*61f60*/  @!UPT UIADD3 URZ, URZ, URZ, URZ ;  /* 0x0000003f3f3ff290 */ /* 0x000ff6000fffe03f */
[----:B------:R-:W-:Y:S02]  /*61f70*/  @!UPT UIADD3 URZ, URZ, URZ, URZ ;  /* 0x0000003f3f3ff290 */ /* 0x000fe4000fffe03f */
[----:B------:R-:W-:Y:S01]  /*61f80*/  MOV R0, R26 ;  /* 0x0000001a00007202 */ /* 0x000fe20000000f00 */
[----:B------:R-:W-:Y:S01]  /*61f90*/  IMAD.MOV.U32 R2, RZ, RZ, R27 ;  /* 0x000000ffff027224 */ /* 0x000fe200078e001b */
[----:B----4-:R-:W-:Y:S04]  /*61fa0*/  STL.64 [R1+0x4738], R14 ;  /* 0x0047380e01007387 */ /* 0x010fe80000100a00 */
[----:B---3--:R0:W-:Y:S04]  /*61fb0*/  STL.64 [R1+0x4730], R12 ;  /* 0x0047300c01007387 */ /* 0x0081e80000100a00 */
[----:B0-----:R-:W2:Y:S04]  /*61fc0*/  LDL.LU R12, [R1+0x4d0] ;  /* 0x0004d000010c7983 */ /* 0x001ea80000300800 */
[----:B------:R-:W2:Y:S04]  /*61fd0*/  LDL.LU R13, [R1+0x4d4] ;  /* 0x0004d400010d7983 */ /* 0x000ea80000300800 */
[----:B------:R-:W2:Y:S04]  /*61fe0*/  LDL.LU R14, [R1+0x4d8] ;  /* 0x0004d800010e7983 */ /* 0x000ea80000300800 */
[----:B------:R-:W2:Y:S04]  /*61ff0*/  LDL.LU R15, [R1+0x4dc] ;  /* 0x0004dc00010f7983 */ /* 0x000ea80000300800 */
[----:B------:R-:W3:Y:S04]  /*62000*/  LDL.LU.64 R6, [R1+0x4830] ;  /* 0x0048300001067983 */ /* 0x000ee80000300a00 */
[----:B------:R-:W4:Y:S04]  /*62010*/  LDL.LU.64 R4, [R1+0x4828] ;  /* 0x0048280001047983 */ /* 0x000f280000300a00 */
[----:B------:R0:W-:Y:S04]  /*62020*/  STL.64 [R1+0x100], R24 ;  /* 0x0001001801007387 */ /* 0x0001e80000100a00 */
[----:B------:R-:W2:Y:S04]  /*62030*/  LDL.LU.64 R26, [R1+0x4820] ;  /* 0x00482000011a7983 */ /* 0x000ea80000300a00 */
[----:B0-----:R-:W2:Y:S04]  /*62040*/  LDL.LU.64 R24, [R1+0x4818] ;  /* 0x0048180001187983 */ /* 0x001ea80000300a00 */
[----:B------:R-:W-:Y:S04]  /*62050*/  STL [R1+0x44d8], R2 ;  /* 0x0044d80201007387 */ /* 0x000fe80000100800 */
[----:B------:R-:W-:Y:S01]  /*62060*/  STL [R1+0x44b0], R0 ;  /* 0x0044b00001007387 */ /* 0x000fe20000100800 */
[----:B--2---:R-:W-:Y:S11]  /*62070*/  HMMA.16816.F32 R12, R16, R24, R12 ;  /* 0x00000018100c723c */ /* 0x004ff6000000180c */
[----:B------:R-:W-:Y:S11]  /*62080*/  @!UPT UIADD3 URZ, URZ, URZ, URZ ;  /* 0x0000003f3f3ff290 */ /* 0x000ff6000fffe03f */
[----:B------:R-:W-:Y:S01]  /*62090*/  @!UPT UIADD3 URZ, URZ, URZ, URZ ;  /* 0x0000003f3f3ff290 */ /* 0x000fe2000fffe03f */
[----:B------:R4:W-:Y:S04]  /*620a0*/  STL.64 [R1+0xf0], R12 ;  /* 0x0000f00c01007387 */ /* 0x0009e80000100a00 */
[----:B------:R-:W-:Y:S01]  /*620b0*/  STL.64 [R1+0xf8], R14 ;  /* 0x0000f80e01007387 */ /* 0x000fe20000100a00 */
[----:B----4-:R-:W-:Y:S02]  /*620c0*/  MOV R12, R5 ;  /* 0x00000005000c7202 */ /* 0x010fe40000000f00 */
[----:B------:R-:W-:Y:S01]  /*620d0*/  MOV R13, R20 ;  /* 0x00000014000d7202 */ /* 0x000fe20000000f00 */
[----:B------:R-:W2:Y:S04]  /*620e0*/  LDL.LU R5, [R1+0x4814] ;  /* 0x0048140001057983 */ /* 0x000ea80000300800 */
[----:B------:R-:W4:Y:S04]  /*620f0*/  LDL.LU R20, [R1+0x4810] ;  /* 0x0048100001147983 */ /* 0x000f280000300800 */
[----:B------:R0:W-:Y:S02]  /*62100*/  STL.64 [R1+0x4750], R12 ;  /* 0x0047500c01007387 */ /* 0x0001e40000100a00 */
[----:B0-----:R-:W-:Y:S01]  /*62110*/  MOV R12, R11 ;  /* 0x0000000b000c7202 */ /* 0x001fe20000000f00 */
[----:B------:R-:W-:-:S05]  /*62120*/  IMAD.MOV.U32 R13, RZ, RZ, R10 ;  /* 0x000000ffff0d7224 */ /* 0x000fca00078e000a */
[----:B------:R0:W-:Y:S04]  /*62130*/  STL.64 [R1+0x4768], R12 ;  /* 0x0047680c01007387 */ /* 0x0001e80000100a00 */
[----:B------:R-:W2:Y:S04]  /*62140*/  LDL.LU R8, [R1+0x470] ;  /* 0x0004700001087983 */ /* 0x000ea80000300800 */
[----:B------:R-:W2:Y:S04]  /*62150*/  LDL.LU R9, [R1+0x474] ;  /* 0x0004740001097983 */ /* 0x000ea80000300800 */
[----:B------:R-:W2:Y:S04]  /*62160*/  LDL.LU R10, [R1+0x478] ;  /* 0x00047800010a7983 */ /* 0x000ea80000300800 */
[----:B------:R-:W2:Y:S01]  /*62170*/  LDL.LU R11, [R1+0x47c] ;  /* 0x00047c00010b7983 */ /* 0x000ea20000300800 */
[----:B0-----:R-:W-:-:S02]  /*62180*/  MOV R12, R21 ;  /* 0x00000015000c7202 */ /* 0x001fc40000000f00 */
[----:B------:R-:W-:Y:S01]  /*62190*/  MOV R13, R28 ;  /* 0x0000001c000d7202 */ /* 0x000fe20000000f00 */
[----:B------:R-:W4:Y:S04]  /*621a0*/  LDL.LU R21, [R1+0x480c] ;  /* 0x00480c0001157983 */ /* 0x000f280000300800 */
[----:B------:R-:W3:Y:S04]  /*621b0*/  LDL.LU R28, [R1+0x4808] ;  /* 0x00480800011c7983 */ /* 0x000ee80000300800 */
[----:B------:R-:W-:Y:S04]  /*621c0*/  STL.64 [R1+0x4780], R12 ;  /* 0x0047800c01007387 */ /* 0x000fe80000100a00 */
[----:B--2---:R-:W-:Y:S01]  /*621d0*/  STL.64 [R1+0x4748], R10 ;  /* 0x0047480a01007387 */ /* 0x004fe20000100a00 */
[----:B------:R0:W-:Y:S03]  /*621e0*/  STL.64 [R1+0x4740], R8 ;  /* 0x0047400801007387 */ /* 0x0001e60000100a00 */
[----:B0-----:R-:W2:Y:S01]  /*621f0*/  LDL.LU R8, [R1+0x480] ;  /* 0x0004800001087983 */ /* 0x001ea20000300800 */
[----:B------:R-:W2:Y:S02]  /*62200*/  LDL.LU R9, [R1+0x484] ;  /* 0x0004840001097983 */ /* 0x000ea40000300800 */
[----:B------:R-:W2:Y:S02]  /*62210*/  LDL.LU R10, [R1+0x488] ;  /* 0x00048800010a7983 */ /* 0x000ea40000300800 */
[----:B------:R-:W2:Y:S01]  /*62220*/  LDL.LU R11, [R1+0x48c] ;  /* 0x00048c00010b7983 */ /* 0x000ea20000300800 */
[----:B------:R-:W-:Y:S01]  /*62230*/  MOV R12, R26 ;  /* 0x0000001a000c7202 */ /* 0x000fe20000000f00 */
[----:B------:R-:W-:Y:S01]  /*62240*/  IMAD.MOV.U32 R13, RZ, RZ, R27 ;  /* 0x000000ffff0d7224 */ /* 0x000fe200078e001b */
[----:B------:R-:W4:Y:S01]  /*62250*/  LDL.LU R26, [R1+0x4804] ;  /* 0x00480400011a7983 */ /* 0x000f220000300800 */
[----:B------:R-:W4:Y:S03]  /*62260*/  LDL.LU R27, [R1+0x4800] ;  /* 0x00480000011b7983 */ /* 0x000f260000300800 */
[----:B------:R3:W-:Y:S02]  /*62270*/  STL.64 [R1+0x4798], R12 ;  /* 0x0047980c01007387 */ /* 0x0007e40000100a00 */
[----:B---3--:R-:W-:-:S02]  /*62280*/  MOV R12, R7 ;  /* 0x00000007000c7202 */ /* 0x008fc40000000f00 */
[----:B------:R-:W-:-:S05]  /*62290*/  MOV R13, R6 ;  /* 0x00000006000d7202 */ /* 0x000fca0000000f00 */
[----:B------:R-:W-:Y:S04]  /*622a0*/  STL.64 [R1+0x47b0], R12 ;  /* 0x0047b00c01007387 */ /* 0x000fe80000100a00 */
[----:B--2---:R-:W-:Y:S01]  /*622b0*/  STL.64 [R1+0x4760], R10 ;  /* 0x0047600a01007387 */ /* 0x004fe20000100a00 */
[----:B------:R0:W-:Y:S03]  /*622c0*/  STL.64 [R1+0x4758], R8 ;  /* 0x0047580801007387 */ /* 0x0001e60000100a00 */
[----:B0-----:R-:W2:Y:S01]  /*622d0*/  LDL.LU R8, [R1+0x490] ;  /* 0x0004900001087983 */ /* 0x001ea20000300800 */
[----:B------:R-:W2:Y:S02]  /*622e0*/  LDL.LU R9, [R1+0x494] ;  /* 0x0004940001097983 */ /* 0x000ea40000300800 */
[----:B------:R-:W3:Y:S02]  /*622f0*/  LDL.LU R10, [R1+0x498] ;  /* 0x00049800010a7983 */ /* 0x000ee40000300800 */
[----:B------:R-:W3:Y:S01]  /*62300*/  LDL.LU R11, [R1+0x49c] ;  /* 0x00049c00010b7983 */ /* 0x000ee20000300800 */
[----:B------:R-:W-:Y:S01]  /*62310*/  MOV R12, R5 ;  /* 0x00000005000c7202 */ /* 0x000fe20000000f00 */
[----:B------:R-:W-:-:S02]  /*62320*/  IMAD.MOV.U32 R13, RZ, RZ, R4 ;  /* 0x000000ffff0d7224 */ /* 0x000fc400078e0004 */
[----:B------:R-:W4:Y:S01]  /*62330*/  LDL.LU R4, [R1+0xe0] ;  /* 0x0000e00001047983 */ /* 0x000f220000300800 */
[----:B------:R-:W4:Y:S02]  /*62340*/  LDL.LU R5, [R1+0xe4] ;  /* 0x0000e40001057983 */ /* 0x000f240000300800 */
[----:B------:R-:W4:Y:S02]  /*62350*/  LDL.LU R6, [R1+0xe8] ;  /* 0x0000e80001067983 */ /* 0x000f240000300800 */
[----:B------:R-:W4:Y:S01]  /*62360*/  LDL.LU R7, [R1+0xec] ;  /* 0x0000ec0001077983 */ /* 0x000f220000300800 */
[----:B------:R0:W-:Y:S04]  /*62370*/  STL.64 [R1+0x47d0], R12 ;  /* 0x0047d00c01007387 */ /* 0x0001e80000100a00 */
[----:B0-----:R-:W4:Y:S01]  /*62380*/  LDL.LU R12, [R1+0xd0] ;  /* 0x0000d000010c7983 */ /* 0x001f220000300800 */
[----:B------:R-:W4:Y:S02]  /*62390*/  LDL.LU R13, [R1+0xd4] ;  /* 0x0000d400010d7983 */ /* 0x000f240000300800 */
[----:B------:R-:W4:Y:S02]  /*623a0*/  LDL.LU R14, [R1+0xd8] ;  /* 0x0000d800010e7983 */ /* 0x000f240000300800 */
[----:B------:R-:W4:Y:S01]  /*623b0*/  LDL.LU R15, [R1+0xdc] ;  /* 0x0000dc00010f7983 */ /* 0x000f220000300800 */
[----:B---3--:R-:W-:Y:S01]  /*623c0*/  STL.64 [R1+0x4778], R10 ;  /* 0x0047780a01007387 */ /* 0x008fe20000100a00 */
[----:B--2---:R0:W-:Y:S03]  /*623d0*/  STL.64 [R1+0x4770], R8 ;  /* 0x0047700801007387 */ /* 0x0041e60000100a00 */
[----:B0-----:R-:W2:Y:S01]  /*623e0*/  LDL.LU R8, [R1+0x4a0] ;  /* 0x0004a00001087983 */ /* 0x001ea20000300800 */
[----:B------:R-:W2:Y:S01]  /*623f0*/  LDL.LU R9, [R1+0x4a4] ;  /* 0x0004a40001097983 */ /* 0x000ea20000300800 */
[----:B----4-:R-:W-:-:S02]  /*62400*/  MOV R10, R27 ;  /* 0x0000001b000a7202 */ /* 0x010fc40000000f00 */
[----:B------:R-:W-:Y:S01]  /*62410*/  MOV R11, R26 ;  /* 0x0000001a000b7202 */ /* 0x000fe20000000f00 */
[----:B------:R-:W3:Y:S01]  /*62420*/  LDL.LU R27, [R1+0x47fc] ;  /* 0x0047fc00011b7983 */ /* 0x000ee20000300800 */
[----:B------:R-:W4:Y:S03]  /*62430*/  LDL.LU R26, [R1+0x47f8] ;  /* 0x0047f800011a7983 */ /* 0x000f260000300800 */
        /* <DEDUP_REMOVED lines=8> */
[----:B------:R0:W-:Y:S03]  /*624c0*/  STL.64 [R1+0x47a0], R8 ;  /* 0x0047a00801007387 */ /* 0x0001e60000100a00 */
[----:B0-----:R-:W2:Y:S01]  /*624d0*/  LDL.LU R8, [R1+0x4c0] ;  /* 0x0004c00001087983 */ /* 0x001ea20000300800 */
[----:B------:R-:W2:Y:S01]  /*624e0*/  LDL.LU R9, [R1+0x4c4] ;  /* 0x0004c40001097983 */ /* 0x000ea20000300800 */
[----:B----4-:R-:W-:Y:S01]  /*624f0*/  MOV R10, R26 ;  /* 0x0000001a000a7202 */ /* 0x010fe20000000f00 */
[----:B---3--:R-:W-:Y:S01]  /*62500*/  IMAD.MOV.U32 R11, RZ, RZ, R27 ;  /* 0x000000ffff0b7224 */ /* 0x008fe200078e001b */
[----:B------:R-:W3:Y:S01]  /*62510*/  LDL.LU R26, [R1+0x47f4] ;  /* 0x0047f400011a7983 */ /* 0x000ee20000300800 */
[----:B------:R-:W3:Y:S03]  /*62520*/  LDL.LU R27, [R1+0x47f0] ;  /* 0x0047f000011b7983 */ /* 0x000ee60000300800 */
[----:B------:R-:W-:Y:S01]  /*62530*/  STL.64 [R1+0x47c0], R10 ;  /* 0x0047c00a01007387 */ /* 0x000fe20000100a00 */
[----:B------:R-:W-:-:S02]  /*62540*/  MOV R24, R23 ;  /* 0x0000001700187202 */ /* 0x000fc40000000f00 */
[----:B------:R-:W-:Y:S01]  /*62550*/  MOV R25, R22 ;  /* 0x0000001600197202 */ /* 0x000fe20000000f00 */
[----:B--2---:R0:W-:Y:S04]  /*62560*/  STL.64 [R1+0x47b8], R8 ;  /* 0x0047b80801007387 */ /* 0x0041e80000100a00 */
[----:B0-----:R-:W2:Y:S01]  /*62570*/  LDL.LU R8, [R1+0x430] ;  /* 0x0004300001087983 */ /* 0x001ea20000300800 */
[----:B------:R-:W2:Y:S02]  /*62580*/  LDL.LU R9, [R1+0x434] ;  /* 0x0004340001097983 */ /* 0x000ea40000300800 */
[----:B------:R-:W2:Y:S02]  /*62590*/  LDL.LU R10, [R1+0x438] ;  /* 0x00043800010a7983 */ /* 0x000ea40000300800 */
[----:B------:R-:W2:Y:S01]  /*625a0*/  LDL.LU R11, [R1+0x43c] ;  /* 0x00043c00010b7983 */ /* 0x000ea20000300800 */
[----:B---3--:R-:W-:Y:S01]  /*625b0*/  STL.64 [R1+0x46d8], R26 ;  /* 0x0046d81a01007387 */ /* 0x008fe20000100a00 */
[----:B------:R-:W3:Y:S02]  /*625c0*/  LDL.LU R23, [R1+0x47ec] ;  /* 0x0047ec0001177983 */ /* 0x000ee40000300800 */
[----:B------:R-:W4:Y:S02]  /*625d0*/  LDL.LU R22, [R1+0x47e8] ;  /* 0x0047e80001167983 */ /* 0x000f240000300800 */
[----:B------:R-:W-:Y:S01]  /*625e0*/  STL.64 [R1+0xe0], R4 ;  /* 0x0000e00401007387 */ /* 0x000fe20000100a00 */
[----:B------:R0:W-:Y:S04]  /*625f0*/  STL.64 [R1+0xe8], R6 ;  /* 0x0000e80601007387 */ /* 0x0001e80000100a00 */
[----:B0-----:R-:W2:Y:S01]  /*62600*/  LDL.LU.64 R6, [R1+0x47e0] ;  /* 0x0047e00001067983 */ /* 0x001ea20000300a00 */
[----:B------:R-:W2:Y:S02]  /*62610*/  LDL.LU.64 R4, [R1+0x47d8] ;  /* 0x0047d80001047983 */ /* 0x000ea40000300a00 */
[----:B--2---:R-:W-:Y:S11]  /*62620*/  HMMA.16816.F32 R12, R16, R4, R12 ;  /* 0x00000004100c723c */ /* 0x004ff6000000180c */
[----:B------:R-:W-:Y:S11]  /*62630*/  @!UPT UIADD3 URZ, URZ, URZ, URZ ;  /* 0x0000003f3f3ff290 */ /* 0x000ff6000fffe03f */
[----:B------:R-:W-:Y:S01]  /*62640*/  @!UPT UIADD3 URZ, URZ, URZ, URZ ;  /* 0x0000003f3f3ff290 */ /* 0x000fe2000fffe03f */
[----:B------:R0:W-:Y:S01]  /*62650*/  STL.64 [R1+0xd0], R12 ;  /* 0x0000d00c01007387 */ /* 0x0001e20000100a00 */
[----:B------:R-:W-:Y:S03]  /*62660*/  STL [R1+0xd8], R14 ;  /* 0x0000d80e01007387 */ /* 0x000fe60000100800 */
[----:B0-----:R-:W2:Y:S01]  /*62670*/  LDL.LU.64 R12, [R1+0x47d0] ;  /* 0x0047d000010c7983 */ /* 0x001ea20000300a00 */
[----:B------:R-:W-:Y:S01]  /*62680*/  MOV R2, R15 ;  /* 0x0000000f00027202 */ /* 0x000fe20000000f00 */
[----:B------:R3:W-:Y:S02]  /*62690*/  STL.64 [R1+0x46c0], R6 ;  /* 0x0046c00601007387 */ /* 0x0007e40000100a00 */
[----:B------:R-:W2:Y:S02]  /*626a0*/  LDL.LU R4, [R1+0x460] ;  /* 0x0004600001047983 */ /* 0x000ea40000300800 */
[----:B----4-:R-:W-:-:S02]  /*626b0*/  IMAD.MOV.U32 R5, RZ, RZ, R22 ;  /* 0x000000ffff057224 */ /* 0x010fc400078e0016 */
[----:B------:R-:W4:Y:S01]  /*626c0*/  LDL.LU R22, [R1+0x47cc] ;  /* 0x0047cc0001167983 */ /* 0x000f220000300800 */
[----:B---3--:R-:W-:-:S03]  /*626d0*/  MOV R6, R23 ;  /* 0x0000001700067202 */ /* 0x008fc60000000f00 */
[----:B------:R-:W4:Y:S01]  /*626e0*/  LDL.LU R23, [R1+0x47c8] ;  /* 0x0047c80001177983 */ /* 0x000f220000300800 */
[----:B------:R0:W-:Y:S03]  /*626f0*/  STL [R1+0x4618], R2 ;  /* 0x0046180201007387 */ /* 0x0001e60000100800 */
[----:B0-----:R-:W3:Y:S01]  /*62700*/  LDL R2, [R1+0x1f0c] ;  /* 0x001f0c0001027983 */ /* 0x001ee20000100800 */
[C---:B--2---:R-:W-:Y:S03]  /*62710*/  HMMA.16816.F32 R12, R16.reuse, R12, R8 ;  /* 0x0000000c100c723c */ /* 0x044fe60000001808 */
[----:B------:R-:W2:Y:S01]  /*62720*/  LDL.LU.64 R10, [R1+0x47c0] ;  /* 0x0047c000010a7983 */ /* 0x000ea20000300a00 */
[----:B------:R-:W2:Y:S11]  /*62730*/  LDL.LU.64 R8, [R1+0x47b8] ;  /* 0x0047b80001087983 */ /* 0x000eb60000300a00 */
[----:B------:R-:W-:Y:S08]  /*62740*/  @!UPT UIADD3 URZ, URZ, URZ, URZ ;  /* 0x0000003f3f3ff290 */ /* 0x000ff0000fffe03f */
[----:B------:R0:W-:Y:S01]  /*62750*/  STL.64 [R1+0x430], R12 ;  /* 0x0004300c01007387 */ /* 0x0001e20000100a00 */
[----:B------:R2:W-:Y:S03]  /*62760*/  STL.64 [R1+0x438], R14 ;  /* 0x0004380e01007387 */ /* 0x0005e60000100a00 */
[----:B0-----:R-:W2:Y:S01]  /*62770*/  LDL.LU.64 R12, [R1+0x47b0] ;  /* 0x0047b000010c7983 */ /* 0x001ea20000300a00 */
[----:B------:R-:W-:Y:S01]  /*62780*/  MOV R7, R28 ;  /* 0x0000001c00077202 */ /* 0x000fe20000000f00 */
[----:B--2---:R-:W-:Y:S02]  /*62790*/  HMMA.16816.F32 R12, R16, R12, R8 ;  /* 0x0000000c100c723c */ /* 0x004fe40000001808 */
[----:B------:R-:W2:Y:S01]  /*627a0*/  LDL.LU.64 R10, [R1+0x47a8] ;  /* 0x0047a800010a7983 */ /* 0x000ea20000300a00 */
[----:B------:R-:W2:Y:S11]  /*627b0*/  LDL.LU.64 R8, [R1+0x47a0] ;  /* 0x0047a00001087983 */ /* 0x000eb60000300a00 */
[----:B------:R-:W-:Y:S09]  /*627c0*/  @!UPT UIADD3 URZ, URZ, URZ, URZ ;  /* 0x0000003f3f3ff290 */ /* 0x000ff2000fffe03f */
[----:B------:R0:W-:Y:S01]  /*627d0*/  STL [R1+0x4c0], R12 ;  /* 0x0004c00c01007387 */ /* 0x0001e20000100800 */
[----:B------:R-:W-:-:S03]  /*627e0*/  MOV R28, R13 ;  /* 0x0000000d001c7202 */ /* 0x000fc60000000f00 */
[----:B0-----:R-:W2:Y:S01]  /*627f0*/  LDL.LU.64 R12, [R1+0x4798] ;  /* 0x00479800010c7983 */ /* 0x001ea20000300a00 */
[----:B------:R-:W-:Y:S01]  /*62800*/  IMAD.MOV.U32 R21, RZ, RZ, R14 ;  /* 0x000000ffff157224 */ /* 0x000fe200078e000e */
[----:B------:R-:W-:-:S05]  /*62810*/  MOV R20, R15 ;  /* 0x0000000f00147202 */ /* 0x000fca0000000f00 */
[----:B------:R-:W-:Y:S01]  /*62820*/  STL [R1+0x4370], R20 ;  /* 0x0043701401007387 */ /* 0x000fe20000100800 */
[----:B------:R-:W-:Y:S02]  /*62830*/  STL [R1+0x436c], R21 ;  /* 0x00436c1501007387 */ /* 0x000fe40000100800 */
[----:B------:R-:W-:Y:S01]  /*62840*/  STL [R1+0x4368], R28 ;  /* 0x0043681c01007387 */ /* 0x000fe20000100800 */
[C---:B--2---:R-:W-:Y:S01]  /*62850*/  HMMA.16816.F32 R12, R16.reuse, R12, R8 ;  /* 0x0000000c100c723c */ /* 0x044fe20000001808 */
[----:B------:R-:W2:Y:S01]  /*62860*/  LDL.LU.64 R10, [R1+0x4790] ;  /* 0x00479000010a7983 */ /* 0x000ea20000300a00 */
[----:B------:R-:W2:Y:S11]  /*62870*/  LDL.LU.64 R8, [R1+0x4788] ;  /* 0x0047880001087983 */ /* 0x000eb60000300a00 */
[----:B------:R-:W-:Y:S10]  /*62880*/  @!UPT UIADD3 URZ, URZ, URZ, URZ ;  /* 0x0000003f3f3ff290 */ /* 0x000ff4000fffe03f */
[----:B------:R0:W-:Y:S01]  /*62890*/  STL.64 [R1+0x4b0], R12 ;  /* 0x0004b00c01007387 */ /* 0x0001e20000100a00 */
[----:B------:R2:W-:Y:S03]  /*628a0*/  STL.64 [R1+0x4b8], R14 ;  /* 0x0004b80e01007387 */ /* 0x0005e60000100a00 */
[----:B0-----:R-:W2:Y:S02]  /*628b0*/  LDL.LU.64 R12, [R1+0x4780] ;  /* 0x00478000010c7983 */ /* 0x001ea40000300a00 */
[C---:B--2---:R-:W-:Y:S02]  /*628c0*/  HMMA.16816.F32 R12, R16.reuse, R12, R8 ;  /* 0x0000000c100c723c */ /* 0x044fe40000001808 */
[----:B------:R-:W2:Y:S01]  /*628d0*/  LDL.LU.64 R10, [R1+0x4778] ;  /* 0x00477800010a7983 */ /* 0x000ea20000300a00 */
[----:B------:R-:W2:Y:S11]  /*628e0*/  LDL.LU.64 R8, [R1+0x4770] ;  /* 0x0047700001087983 */ /* 0x000eb60000300a00 */
[----:B------:R-:W-:Y:S09]  /*628f0*/  @!UPT UIADD3 URZ, URZ, URZ, URZ ;  /* 0x0000003f3f3ff290 */ /* 0x000ff2000fffe03f */
[----:B------:R0:W-:Y:S01]  /*62900*/  STL.64 [R1+0x620], R12 ;  /* 0x0006200c01007387 */ /* 0x0001e20000100a00 */
[----:B------:R2:W-:Y:S03]  /*62910*/  STL.64 [R1+0x628], R14 ;  /* 0x0006280e01007387 */ /* 0x0005e60000100a00 */
[----:B0-----:R-:W2:Y:S02]  /*62920*/  LDL.LU.64 R12, [R1+0x4768] ;  /* 0x00476800010c7983 */ /* 0x001ea40000300a00 */
[----:B--2---:R-:W-:Y:S02]  /*62930*/  HMMA.16816.F32 R12, R16, R12, R8 ;  /* 0x0000000c100c723c */ /* 0x004fe40000001808 */
[----:B------:R-:W2:Y:S01]  /*62940*/  LDL.LU.64 R10, [R1+0x4760] ;  /* 0x00476000010a7983 */ /* 0x000ea20000300a00 */
[----:B------:R-:W2:Y:S11]  /*62950*/  LDL.LU.64 R8, [R1+0x4758] ;  /* 0x0047580001087983 */ /* 0x000eb60000300a00 */
[----:B------:R-:W-:Y:S09]  /*62960*/  @!UPT UIADD3 URZ, URZ, URZ, URZ ;  /* 0x0000003f3f3ff290 */ /* 0x000ff2000fffe03f */
[----:B------:R0:W-:Y:S01]  /*62970*/  STL.64 [R1+0x610], R12 ;  /* 0x0006100c01007387 */ /* 0x0001e20000100a00 */
[----:B------:R2:W-:Y:S03]  /*62980*/  STL [R1+0x618], R14 ;  /* 0x0006180e01007387 */ /* 0x0005e60000100800 */
[----:B0-----:R-:W2:Y:S01]  /*62990*/  LDL.LU.64 R12, [R1+0x4750] ;  /* 0x00475000010c7983 */ /* 0x001ea20000300a00 */
[----:B------:R-:W-:-:S05]  /*629a0*/  MOV R20, R15 ;  /* 0x0000000f00147202 */ /* 0x000fca0000000f00 */
[----:B------:R0:W-:Y:S01]  /*629b0*/  STL [R1+0x4374], R20 ;  /* 0x0043741401007387 */ /* 0x0001e20000100800 */
[----:B----4-:R-:W-:Y:S01]  /*629c0*/  STL.64 [R1+0x46e0], R22 ;  /* 0x0046e01601007387 */ /* 0x010fe20000100a00 */
[C---:B--2---:R-:W-:Y:S02]  /*629d0*/  HMMA.16816.F32 R12, R16.reuse, R12, R8 ;  /* 0x0000000c100c723c */ /* 0x044fe40000001808 */
[----:B------:R-:W2:Y:S01]  /*629e0*/  LDL.LU.64 R10, [R1+0x4748] ;  /* 0x00474800010a7983 */ /* 0x000ea20000300a00 */
[----:B------:R-:W2:Y:S01]  /*629f0*/  LDL.LU.64 R8, [R1+0x4740] ;  /* 0x0047400001087983 */ /* 0x000ea20000300a00 */
[----:B0-----:R-:W-:Y:S01]  /*62a00*/  MOV R20, R29 ;  /* 0x0000001d00147202 */ /* 0x001fe20000000f00 */
[----:B------:R-:W-:Y:S11]  /*62a10*/  IMAD.MOV.U32 R21, RZ, RZ, R3 ;  /* 0x000000ffff157224 */ /* 0x000ff600078e0003 */
[----:B------:R-:W-:Y:S07]  /*62a20*/  @!UPT UIADD3 URZ, URZ, URZ, URZ ;  /* 0x0000003f3f3ff290 */ /* 0x000fee000fffe03f */
[----:B------:R-:W-:Y:S01]  /*62a30*/  STL.64 [R1+0x600], R12 ;  /* 0x0006000c01007387 */ /* 0x000fe20000100a00 */
[----:B------:R0:W-:Y:S03]  /*62a40*/  STL.64 [R1+0x608], R14 ;  /* 0x0006080e01007387 */ /* 0x0001e60000100a00 */
[----:B0-----:R-:W4:Y:S01]  /*62a50*/  LDL.LU.64 R14, [R1+0x4738] ;  /* 0x00473800010e7983 */ /* 0x001f220000300a00 */
[----:B------:R-:W4:Y:S01]  /*62a60*/  LDL.LU.64 R12, [R1+0x4730] ;  /* 0x00473000010c7983 */ /* 0x000f220000300a00 */
[C---:B--2---:R-:W-:Y:S02]  /*62a70*/  HMMA.16816.F32 R20, R16.reuse, R20, R8 ;  /* 0x000000141014723c */ /* 0x044fe40000001808 */
[----:B------:R-:W4:Y:S11]  /*62a80*/  LDL.LU.64 R8, [R1+0x4728] ;  /* 0x0047280001087983 */ /* 0x000f360000300a00 */
[----:B------:R-:W-:Y:S10]  /*62a90*/  @!UPT UIADD3 URZ, URZ, URZ, URZ ;  /* 0x0000003f3f3ff290 */ /* 0x000ff4000fffe03f */
[----:B------:R-:W-:Y:S01]  /*62aa0*/  STL.64 [R1+0x5f0], R20 ;  /* 0x0005f01401007387 */ /* 0x000fe20000100a00 */
[----:B------:R0:W-:Y:S02]  /*62ab0*/  STL.64 [R1+0x5f8], R22 ;  /* 0x0005f81601007387 */ /* 0x0001e40000100a00 */
[C---:B0-----:R-:W-:Y:S01]  /*62ac0*/  HMMA.16816.F32 R20, R16.reuse, R24, R4 ;  /* 0x000000181014723c */ /* 0x041fe20000001804 */
[----:B------:R-:W2:Y:S11]  /*62ad0*/  LDL.LU R4, [R1+0x3e0] ;  /* 0x0003e00001047983 */ /* 0x000eb60000300800 */
[----:B------:R-:W-:Y:S11]  /*62ae0*/  @!UPT UIADD3 URZ, URZ, URZ, URZ ;  /* 0x0000003f3f3ff290 */ /* 0x000ff6000fffe03f */
[----:B------:R-:W-:Y:S01]  /*62af0*/  STL.64 [R1+0x5e0], R20 ;  /* 0x0005e01401007387 */ /* 0x000fe20000100a00 */
[----:B------:R-:W-:Y:S01]  /*62b00*/  STL.64 [R1+0x5e8], R22 ;  /* 0x0005e81601007387 */ /* 0x000fe20000100a00 */
[C---:B----4-:R-:W-:Y:S02]  /*62b10*/  HMMA.16816.F32 R8, R16.reuse, R8, R12 ;  /* 0x000000081008723c */ /* 0x050fe4000000180c */
[----:B---3--:R-:W0:Y:S11]  /*62b20*/  LDSM.16.M88.4 R12, [R2+0x31000] ;  /* 0x03100000020c783b */ /* 0x008e360000000200 */
[----:B------:R-:W-:Y:S10]  /*62b30*/  @!UPT UIADD3 URZ, URZ, URZ, URZ ;  /* 0x0000003f3f3ff290 */ /* 0x000ff4000fffe03f */
[----:B------:R1:W-:Y:S01]  /*62b40*/  STL.64 [R1+0x5d0], R8 ;  /* 0x0005d00801007387 */ /* 0x0003e20000100a00 */
[----:B------:R3:W-:Y:S02]  /*62b50*/  STL.64 [R1+0x5d8], R10 ;  /* 0x0005d80a01007387 */ /* 0x0007e40000100a00 */
[----:B------:R-:W2:Y:S02]  /*62b60*/  LDL.LU R5, [R1+0x3e4] ;  /* 0x0003e40001057983 */ /* 0x000ea40000300800 */
[----:B------:R-:W4:Y:S01]  /*62b70*/  LDL.LU R6, [R1+0x3e8] ;  /* 0x0003e80001067983 */ /* 0x000f220000300800 */
[----:B------:R-:W4:Y:S04]  /*62b80*/  LDL.LU R7, [R1+0x3ec] ;  /* 0x0003ec0001077983 */ /* 0x000f280000300800 */
[----:B-1----:R-:W2:Y:S01]  /*62b90*/  LDL.LU R8, [R1+0x440] ;  /* 0x0004400001087983 */ /* 0x002ea20000300800 */
[----:B------:R-:W2:Y:S02]  /*62ba0*/  LDL.LU R9, [R1+0x444] ;  /* 0x0004440001097983 */ /* 0x000ea40000300800 */
[----:B---3--:R-:W3:Y:S02]  /*62bb0*/  LDL.LU R10, [R1+0x448] ;  /* 0x00044800010a7983 */ /* 0x008ee40000300800 */
[----:B------:R-:W3:Y:S01]  /*62bc0*/  LDL.LU R11, [R1+0x44c] ;  /* 0x00044c00010b7983 */ /* 0x000ee20000300800 */
[----:B------:R-:W2:Y:S01]  /*62bd0*/  LDL.LU R20, [R1+0x400] ;  /* 0x0004000001147983 */ /* 0x000ea20000300800 */
[----:B------:R-:W2:Y:S02]  /*62be0*/  LDL.LU R21, [R1+0x404] ;  /* 0x0004040001157983 */ /* 0x000ea40000300800 */
[----:B------:R-:W2:Y:S02]  /*62bf0*/  LDL.LU R22, [R1+0x408] ;  /* 0x0004080001167983 */ /* 0x000ea40000300800 */
[----:B------:R-:W2:Y:S02]  /*62c00*/  LDL.LU R23, [R1+0x40c] ;  /* 0x00040c0001177983 */ /* 0x000ea40000300800 */
[----:B--2---:R1:W-:Y:S01]  /*62c10*/  STL.64 [R1+0x46f0], R22 ;  /* 0x0046f01601007387 */ /* 0x0043e20000100a00 */
[----:B------:R-:W-:Y:S03]  /*62c20*/  STL.64 [R1+0x46e8], R20 ;  /* 0x0046e81401007387 */ /* 0x000fe60000100a00 */
[----:B-1----:R-:W2:Y:S04]  /*62c30*/  LDL.64 R22, [R1+0x18] ;  /* 0x0000180001167983 */ /* 0x002ea80000100a00 */
[----:B--2---:R1:W-:Y:S01]  /*62c40*/  STL.64 [R1+0x4700], R22 ;  /* 0x0047001601007387 */ /* 0x0043e20000100a00 */
[----:B------:R-:W2:Y:S03]  /*62c50*/  LDL.64 R26, [R1+0x8] ;  /* 0x00000800011a7983 */ /* 0x000ea60000100a00 */
[----:B-1----:R-:W3:Y:S04]  /*62c60*/  LDL.64 R22, [R1+0x28] ;  /* 0x0000280001167983 */ /* 0x002ee80000100a00 */
[----:B--2---:R1:W-:Y:S01]  /*62c70*/  STL.64 [R1+0x46f8], R26 ;  /* 0x0046f81a01007387 */ /* 0x0043e20000100a00 */
[----:B------:R-:W2:Y:S02]  /*62c80*/  LDL.LU R24, [R1+0x410] ;  /* 0x0004100001187983 */ /* 0x000ea40000300800 */
[----:B------:R-:W2:Y:S01]  /*62c90*/  LDL.LU R25, [R1+0x414] ;  /* 0x0004140001197983 */ /* 0x000ea20000300800 */
[----:B-1----:R-:W2:Y:S01]  /*62ca0*/  LDL.LU R26, [R1+0x418] ;  /* 0x00041800011a7983 */ /* 0x002ea20000300800 */
[----:B------:R-:W2:Y:S03]  /*62cb0*/  LDL.LU R27, [R1+0x41c] ;  /* 0x00041c00011b7983 */ /* 0x000ea60000300800 */
[----:B--2---:R-:W-:Y:S01]  /*62cc0*/  STL.64 [R1+0x4710], R26 ;  /* 0x0047101a01007387 */ /* 0x004fe20000100a00 */
[----:B------:R1:W-:Y:S03]  /*62cd0*/  STL.64 [R1+0x4708], R24 ;  /* 0x0047081801007387 */ /* 0x0003e60000100a00 */
[----:B-1----:R-:W2:Y:S01]  /*62ce0*/  LDL.LU R24, [R1+0x420] ;  /* 0x0004200001187983 */ /* 0x002ea20000300800 */
[----:B------:R-:W2:Y:S02]  /*62cf0*/  LDL.LU R25, [R1+0x424] ;  /* 0x0004240001197983 */ /* 0x000ea40000300800 */
[----:B------:R-:W2:Y:S02]  /*62d00*/  LDL.LU R26, [R1+0x428] ;  /* 0x00042800011a7983 */ /* 0x000ea40000300800 */
[----:B------:R-:W2:Y:S01]  /*62d10*/  LDL.LU R27, [R1+0x42c] ;  /* 0x00042c00011b7983 */ /* 0x000ea20000300800 */
[----:B----4-:R-:W-:Y:S01]  /*62d20*/  STL.64 [R1+0x46d0], R6 ;  /* 0x0046d00601007387 */ /* 0x010fe20000100a00 */
[----:B------:R1:W-:Y:S03]  /*62d30*/  STL.64 [R1+0x46c8], R4 ;  /* 0x0046c80401007387 */ /* 0x0003e60000100a00 */
[----:B-1----:R-:W4:Y:S01]  /*62d40*/  LDL.LU R4, [R1+0x3f0] ;  /* 0x0003f00001047983 */ /* 0x002f220000300800 */
[----:B------:R-:W4:Y:S02]  /*62d50*/  LDL.LU R5, [R1+0x3f4] ;  /* 0x0003f40001057983 */ /* 0x000f240000300800 */
[----:B------:R-:W4:Y:S02]  /*62d60*/  LDL.LU R6, [R1+0x3f8] ;  /* 0x0003f80001067983 */ /* 0x000f240000300800 */
[----:B------:R-:W4:Y:S01]  /*62d70*/  LDL.LU R7, [R1+0x3fc] ;  /* 0x0003fc0001077983 */ /* 0x000f220000300800 */
[----:B0-----:R-:W-:Y:S01]  /*62d80*/  STL.64 [R1+0x4628], R14 ;  /* 0x0046280e01007387 */ /* 0x001fe20000100a00 */
[----:B------:R0:W-:Y:S03]  /*62d90*/  STL.64 [R1+0x4620], R12 ;  /* 0x0046200c01007387 */ /* 0x0001e60000100a00 */
[----:B0-----:R-:W3:Y:S01]  /*62da0*/  LDL.LU.64 R12, [R1+0x40] ;  /* 0x00004000010c7983 */ /* 0x001ee20000300a00 */
[----:B------:R-:W2:Y:S01]  /*62db0*/  LDL.64 R14, [R1+0x48] ;  /* 0x00004800010e7983 */ /* 0x000ea20000100a00 */
[----:B---3--:R-:W-:Y:S02]  /*62dc0*/  HMMA.16816.F32 R16, R16, R12, R8 ;  /* 0x0000000c1010723c */ /* 0x008fe40000001808 */
[----:B------:R-:W3:Y:S01]  /*62dd0*/  LDL.LU.64 R10, [R1+0x4720] ;  /* 0x00472000010a7983 */ /* 0x000ee20000300a00 */
[----:B------:R-:W3:Y:S11]  /*62de0*/  LDL.LU.64 R8, [R1+0x4718] ;  /* 0x0047180001087983 */ /* 0x000ef60000300a00 */
[----:B------:R-:W-:Y:S09]  /*62df0*/  @!UPT UIADD3 URZ, URZ, URZ, URZ ;  /* 0x0000003f3f3ff290 */ /* 0x000ff2000fffe03f */
[----:B------:R-:W-:Y:S01]  /*62e00*/  STL.64 [R1+0x540], R16 ;  /* 0x0005401001007387 */ /* 0x000fe20000100a00 */
[----:B------:R0:W-:Y:S03]  /*62e10*/  STL.64 [R1+0x548], R18 ;  /* 0x0005481201007387 */ /* 0x0001e60000100a00 */
[----:B0-----:R-:W2:Y:S04]  /*62e20*/  LDL.64 R18, [R1+0x38] ;  /* 0x0000380001127983 */ /* 0x001ea80000100a00 */
[----:B--2---:R0:W-:Y:S01]  /*62e30*/  STL.64 [R1+0x46b8], R18 ;  /* 0x0046b81201007387 */ /* 0x0041e20000100a00 */
[----:B------:R-:W2:Y:S02]  /*62e40*/  LDL.LU R16, [R1+0x260] ;  /* 0x0002600001107983 */ /* 0x000ea40000300800 */
[----:B------:R-:W2:Y:S01]  /*62e50*/  LDL.LU R17, [R1+0x264] ;  /* 0x0002640001117983 */ /* 0x000ea20000300800 */
[----:B0-----:R-:W2:Y:S01]  /*62e60*/  LDL.LU R18, [R1+0x268] ;  /* 0x0002680001127983 */ /* 0x001ea20000300800 */
[----:B------:R-:W2:Y:S02]  /*62e70*/  LDL.LU R19, [R1+0x26c] ;  /* 0x00026c0001137983 */ /* 0x000ea40000300800 */
[----:B------:R0:W-:Y:S02]  /*62e80*/  STL.64 [R1+0x4638], R14 ;  /* 0x0046380e01007387 */ /* 0x0001e40000100a00 */
[----:B0-----:R-:W2:Y:S01]  /*62e90*/  LDL.64 R14, [R1+0xb8] ;  /* 0x0000b800010e7983 */ /* 0x001ea20000100a00 */
[----:B---3--:R-:W-:Y:S01]  /*62ea0*/  HMMA.16816.F32 R24, R8, R22, R24 ;  /* 0x000000160818723c */ /* 0x008fe20000001818 */
[----:B------:R-:W-:-:S02]  /*62eb0*/  MOV R28, R23 ;  /* 0x00000017001c7202 */ /* 0x000fc40000000f00 */
[----:B--2---:R0:W-:Y:S01]  /*62ec0*/  STL.64 [R1+0x46b0], R14 ;  /* 0x0046b00e01007387 */ /* 0x0041e20000100a00 */
[----:B------:R-:W2:Y:S02]  /*62ed0*/  LDL.LU R12, [R1+0x3d0] ;  /* 0x0003d000010c7983 */ /* 0x000ea40000300800 */
[----:B------:R-:W2:Y:S01]  /*62ee0*/  LDL.LU R13, [R1+0x3d4] ;  /* 0x0003d400010d7983 */ /* 0x000ea20000300800 */
[----:B0-----:R-:W2:Y:S01]  /*62ef0*/  LDL.LU R14, [R1+0x3d8] ;  /* 0x0003d800010e7983 */ /* 0x001ea20000300800 */
[----:B------:R-:W2:Y:S11]  /*62f00*/  LDL.LU R15, [R1+0x3dc] ;  /* 0x0003dc00010f7983 */ /* 0x000eb60000300800 */
[----:B------:R-:W-:Y:S04]  /*62f10*/  @!UPT UIADD3 URZ, URZ, URZ, URZ ;  /* 0x0000003f3f3ff290 */ /* 0x000fe8000fffe03f */
[----:B------:R-:W-:Y:S02]  /*62f20*/  STL.64 [R1+0x420], R24 ;  /* 0x0004201801007387 */ /* 0x000fe40000100a00 */
[----:B------:R0:W-:Y:S02]  /*62f30*/  STL.64 [R1+0x428], R26 ;  /* 0x0004281a01007387 */ /* 0x0001e40000100a00 */
        /* <DEDUP_REMOVED lines=12> */
[C---:B---3--:R-:W-:Y:S11]  /*63000*/  HMMA.16816.F32 R20, R8.reuse, R26, R20 ;  /* 0x0000001a0814723c */ /* 0x048ff60000001814 */
[----:B------:R-:W-:Y:S11]  /*63010*/  @!UPT UIADD3 URZ, URZ, URZ, URZ ;  /* 0x0000003f3f3ff290 */ /* 0x000ff6000fffe03f */
[----:B------:R-:W-:Y:S01]  /*63020*/  @!UPT UIADD3 URZ, URZ, URZ, URZ ;  /* 0x0000003f3f3ff290 */ /* 0x000fe2000fffe03f */
[----:B------:R0:W-:Y:S01]  /*63030*/  STL.64 [R1+0x400], R20 ;  /* 0x0004001401007387 */ /* 0x0001e20000100a00 */
[----:B------:R1:W-:Y:S02]  /*63040*/  STL.64 [R1+0x408], R22 ;  /* 0x0004081601007387 */ /* 0x0003e40000100a00 */
[----:B0-----:R-:W-:Y:S01]  /*63050*/  IMAD.MOV.U32 R21, RZ, RZ, R26 ;  /* 0x000000ffff157224 */ /* 0x001fe200078e001a */
[----:B-1----:R-:W3:Y:S01]  /*63060*/  LDL.LU.64 R22, [R1+0x46e0] ;  /* 0x0046e00001167983 */ /* 0x002ee20000300a00 */
[----:B------:R-:W-:Y:S02]  /*63070*/  MOV R20, R27 ;  /* 0x0000001b00147202 */ /* 0x000fe40000000f00 */
[----:B------:R-:W4:Y:S02]  /*63080*/  LDL.LU.64 R26, [R1+0x46d8] ;  /* 0x0046d800011a7983 */ /* 0x000f240000300a00 */
[C---:B----4-:R-:W-:Y:S11]  /*63090*/  HMMA.16816.F32 R4, R8.reuse, R26, R4 ;  /* 0x0000001a0804723c */ /* 0x050ff60000001804 */
        /* <DEDUP_REMOVED lines=11> */
[C---:B---3--:R-:W-:Y:S11]  /*63150*/  HMMA.16816.F32 R4, R8.reuse, R22, R4 ;  /* 0x000000160804723c */ /* 0x048ff60000001804 */
[----:B------:R-:W-:Y:S11]  /*63160*/  @!UPT UIADD3 URZ, URZ, URZ, URZ ;  /* 0x0000003f3f3ff290 */ /* 0x000ff6000fffe03f */
[----:B------:R-:W-:Y:S01]  /*63170*/  @!UPT UIADD3 URZ, URZ, URZ, URZ ;  /* 0x0000003f3f3ff290 */ /* 0x000fe2000fffe03f */
[----:B------:R-:W-:Y:S01]  /*63180*/  STL.64 [R1+0x3e0], R4 ;  /* 0x0003e00401007387 */ /* 0x000fe20000100a00 */
[----:B------:R0:W-:Y:S03]  /*63190*/  STL.64 [R1+0x3e8], R6 ;  /* 0x0003e80601007387 */ /* 0x0001e60000100a00 */
[----:B0-----:R-:W3:Y:S01]  /*631a0*/  LDL.LU.64 R6, [R1+0x46c0] ;  /* 0x0046c00001067983 */ /* 0x001ee20000300a00 */
[----:B------:R0:W-:Y:S02]  /*631b0*/  STL.64 [R1+0x45d8], R22 ;  /* 0x0045d81601007387 */ /* 0x0001e40000100a00 */
[----:B------:R-:W-:Y:S01]  /*631c0*/  STL.64 [R1+0x4660], R20 ;  /* 0x0046601401007387 */ /* 0x000fe20000100a00 */
[----:B0-----:R-:W2:Y:S01]  /*631d0*/  LDL.64 R22, [R1+0xc8] ;  /* 0x0000c80001167983 */ /* 0x001ea20000100a00 */
[C---:B---3--:R-:W-:Y:S11]  /*631e0*/  HMMA.16816.F32 R16, R8.reuse, R6, R16 ;  /* 0x000000060810723c */ /* 0x048ff60000001810 */
[----:B------:R-:W-:Y:S11]  /*631f0*/  @!UPT UIADD3 URZ, URZ, URZ, URZ ;  /* 0x0000003f3f3ff290 */ /* 0x000ff6000fffe03f */
[----:B------:R-:W-:Y:S01]  /*63200*/  @!UPT UIADD3 URZ, URZ, URZ, URZ ;  /* 0x0000003f3f3ff290 */ /* 0x000fe2000fffe03f */
[----:B------:R-:W-:Y:S01]  /*63210*/  STL.64 [R1+0x260], R16 ;  /* 0x0002601001007387 */ /* 0x000fe20000100a00 */
[----:B------:R0:W-:Y:S03]  /*63220*/  STL.64 [R1+0x268], R18 ;  /* 0x0002681201007387 */ /* 0x0001e60000100a00 */
[----:B0-----:R-:W3:Y:S01]  /*63230*/  LDL.LU.64 R18, [R1+0x46b8] ;  /* 0x0046b80001127983 */ /* 0x001ee20000300a00 */
[----:B------:R0:W-:Y:S02]  /*63240*/  STL.64 [R1+0x45c8], R6 ;  /* 0x0045c80601007387 */ /* 0x0001e40000100a00 */
[----:B------:R-:W3:Y:S02]  /*63250*/  LDL.LU R4, [R1+0x250] ;  /* 0x0002500001047983 */ /* 0x000ee40000300800 */
[----:B------:R-:W3:Y:S01]  /*63260*/  LDL.LU R5, [R1+0x254] ;  /* 0x0002540001057983 */ /* 0x000ee20000300800 */
[----:B0-----:R-:W3:Y:S01]  /*63270*/  LDL.LU R6, [R1+0x258] ;  /* 0x0002580001067983 */ /* 0x001ee20000300800 */
[----:B------:R-:W3:Y:S01]  /*63280*/  LDL.LU R7, [R1+0x25c] ;  /* 0x00025c0001077983 */ /* 0x000ee20000300800 */
[C---:B--2---:R-:W-:Y:S08]  /*63290*/  HMMA.16816.F32 R12, R8.reuse, R22, R12 ;  /* 0x00000016080c723c */ /* 0x044ff0000000180c */
[----:B---3--:R-:W-:Y:S01]  /*632a0*/  HMMA.16816.F32 R4, R8, R18, R4 ;  /* 0x000000120804723c */ /* 0x008fe20000001804 */
[----:B------:R-:W-:Y:S11]  /*632b0*/  MOV R0, R19 ;  /* 0x0000001300007202 */ /* 0x000ff60000000f00 */
[----:B------:R-:W-:Y:S11]  /*632c0*/  @!UPT UIADD3 URZ, URZ, URZ, URZ ;  /* 0x0000003f3f3ff290 */ /* 0x000ff6000fffe03f */
[----:B------:R0:W-:Y:S02]  /*632d0*/  STL.64 [R1+0x250], R4 ;  /* 0x0002500401007387 */ /* 0x0001e40000100a00 */
[----:B0-----:R-:W-:Y:S02]  /*632e0*/  MOV R4, R18 ;  /* 0x0000001200047202 */ /* 0x001fe40000000f00 */
[----:B------:R-:W0:Y:S04]  /*632f0*/  LDSM.16.M88.4 R16, [R2+0x32000] ;  /* 0x032000000210783b */ /* 0x000e280000000200 */
[----:B------:R-:W-:Y:S04]  /*63300*/  STL.64 [R1+0x258], R6 ;  /* 0x0002580601007387 */ /* 0x000fe80000100a00 */
[----:B0-----:R0:W-:Y:S01]  /*63310*/  STL.64 [R1+0x4520], R18 ;  /* 0x0045201201007387 */ /* 0x0011e20000100a00 */
[----:B------:R-:W-:Y:S03]  /*63320*/  STL.64 [R1+0x4518], R16 ;  /* 0x0045181001007387 */ /* 0x000fe60000100a00 */
[----:B0-----:R-:W2:Y:S01]  /*63330*/  LDL.64 R18, [R1+0x58] ;  /* 0x0000580001127983 */ /* 0x001ea20000100a00 */
[----:B------:R-:W-:Y:S02]  /*63340*/  STL.64 [R1+0x3d0], R12 ;  /* 0x0003d00c01007387 */ /* 0x000fe40000100a00 */
[----:B------:R0:W-:Y:S02]  /*63350*/  STL.64 [R1+0x3d8], R14 ;  /* 0x0003d80e01007387 */ /* 0x0001e40000100a00 */
[----:B0-----:R-:W4:Y:S01]  /*63360*/  LDL.LU.64 R14, [R1+0x46b0] ;  /* 0x0046b000010e7983 */ /* 0x001f220000300a00 */
[----:B------:R-:W-:Y:S01]  /*63370*/  IMAD.MOV.U32 R6, RZ, RZ, R22 ;  /* 0x000000ffff067224 */ /* 0x000fe200078e0016 */
[----:B------:R-:W-:-:S02]  /*63380*/  MOV R5, R23 ;  /* 0x0000001700057202 */ /* 0x000fc40000000f00 */
[C---:B----4-:R-:W-:Y:S01]  /*63390*/  HMMA.16816.F32 R20, R8.reuse, R14, R24 ;  /* 0x0000000e0814723c */ /* 0x050fe20000001818 */
[----:B------:R-:W-:Y:S02]  /*633a0*/  MOV R16, R14 ;  /* 0x0000000e00107202 */ /* 0x000fe40000000f00 */
[----:B------:R-:W-:Y:S11]  /*633b0*/  MOV R7, R15 ;  /* 0x0000000f00077202 */ /* 0x000ff60000000f00 */
[----:B------:R-:W-:Y:S09]  /*633c0*/  @!UPT UIADD3 URZ, URZ, URZ, URZ ;  /* 0x0000003f3f3ff290 */ /* 0x000ff2000fffe03f */
[----:B------:R-:W-:Y:S01]  /*633d0*/  STL.64 [R1+0x3c0], R20 ;  /* 0x0003c01401007387 */ /* 0x000fe20000100a00 */
[----:B------:R-:W-:Y:S02]  /*633e0*/  STL.64 [R1+0x3c8], R22 ;  /* 0x0003c81601007387 */ /* 0x000fe40000100a00 */
[----:B--2---:R-:W-:Y:S02]  /*633f0*/  STL.64 [R1+0x46a8], R18 ;  /* 0x0046a81201007387 */ /* 0x004fe40000100a00 */
[----:B------:R-:W-:Y:S01]  /*63400*/  STL [R1+0x46a0], R16 ;  /* 0x0046a01001007387 */ /* 0x000fe20000100800 */
[----:B------:R-:W-:Y:S01]  /*63410*/  STL.64 [R1+0x45e8], R6 ;  /* 0x0045e80601007387 */ /* 0x000fe20000100a00 */
[----:B------:R0:W-:Y:S03]  /*63420*/  STL.64 [R1+0x45e0], R4 ;  /* 0x0045e00401007387 */ /* 0x0001e60000100a00 */
[----:B0-----:R-:W2:Y:S01]  /*63430*/  LDL.LU R4, [R1+0x340] ;  /* 0x0003400001047983 */ /* 0x001ea20000300800 */
[----:B------:R-:W2:Y:S02]  /*63440*/  LDL.LU R5, [R1+0x344] ;  /* 0x0003440001057983 */ /* 0x000ea40000300800 */
[----:B------:R-:W3:Y:S02]  /*63450*/  LDL.LU R6, [R1+0x348] ;  /* 0x0003480001067983 */ /* 0x000ee40000300800 */
[----:B------:R-:W3:Y:S01]  /*63460*/  LDL.LU R7, [R1+0x34c] ;  /* 0x00034c0001077983 */ /* 0x000ee20000300800 */
[----:B------:R-:W4:Y:S04]  /*63470*/  LDL R22, [R1+0x78] ;  /* 0x0000780001167983 */ /* 0x000f280000100800 */
[----:B------:R-:W4:Y:S04]  /*63480*/  LDL R23, [R1+0x7c] ;  /* 0x00007c0001177983 */ /* 0x000f280000100800 */
[----:B----4-:R0:W-:Y:S01]  /*63490*/  STL.64 [R1+0x4670], R22 ;  /* 0x0046701601007387 */ /* 0x0101e20000100a00 */
[----:B------:R-:W4:Y:S02]  /*634a0*/  LDL.LU R12, [R1+0x360] ;  /* 0x00036000010c7983 */ /* 0x000f240000300800 */
[----:B------:R-:W4:Y:S02]  /*634b0*/  LDL.LU R13, [R1+0x364] ;  /* 0x00036400010d7983 */ /* 0x000f240000300800 */
[----:B------:R-:W2:Y:S01]  /*634c0*/  LDL.LU R14, [R1+0x368] ;  /* 0x00036800010e7983 */ /* 0x000ea20000300800 */
[----:B------:R-:W2:Y:S04]  /*634d0*/  LDL.LU R15, [R1+0x36c] ;  /* 0x00036c00010f7983 */ /* 0x000ea80000300800 */
[----:B0-----:R-:W2:Y:S04]  /*634e0*/  LDL R22, [R1+0x88] ;  /* 0x0000880001167983 */ /* 0x001ea80000100800 */
[----:B------:R-:W2:Y:S04]  /*634f0*/  LDL R23, [R1+0x8c] ;  /* 0x00008c0001177983 */ /* 0x000ea80000100800 */
[----:B--2---:R0:W-:Y:S04]  /*63500*/  STL.64 [R1+0x4688], R22 ;  /* 0x0046881601007387 */ /* 0x0041e80000100a00 */
[----:B0-----:R-:W2:Y:S01]  /*63510*/  LDL.64 R22, [R1+0x98] ;  /* 0x0000980001167983 */ /* 0x001ea20000100a00 */
[----:B------:R0:W-:Y:S02]  /*63520*/  STL.64 [R1+0x4648], R14 ;  /* 0x0046480e01007387 */ /* 0x0001e40000100a00 */
[----:B----4-:R1:W-:Y:S01]  /*63530*/  STL.64 [R1+0x4640], R12 ;  /* 0x0046400c01007387 */ /* 0x0103e20000100a00 */
[----:B0-----:R-:W4:Y:S04]  /*63540*/  LDL R14, [R1+0x68] ;  /* 0x00006800010e7983 */ /* 0x001f280000100800 */
[----:B------:R-:W4:Y:S01]  /*63550*/  LDL R15, [R1+0x6c] ;  /* 0x00006c00010f7983 */ /* 0x000f220000100800 */
[----:B------:R-:W2:Y:S02]  /*63560*/  LDL.LU R24, [R1+0x3b0] ;  /* 0x0003b00001187983 */ /* 0x000ea40000300800 */
[----:B------:R-:W2:Y:S02]  /*63570*/  LDL.LU R25, [R1+0x3b4] ;  /* 0x0003b40001197983 */ /* 0x000ea40000300800 */
[----:B------:R-:W2:Y:S01]  /*63580*/  LDL.LU R26, [R1+0x3b8] ;  /* 0x0003b800011a7983 */ /* 0x000ea20000300800 */
[----:B------:R-:W2:Y:S01]  /*63590*/  LDL.LU R27, [R1+0x3bc] ;  /* 0x0003bc00011b7983 */ /* 0x000ea20000300800 */
[----:B------:R-:W2:Y:S03]  /*635a0*/  LDL.64 R18, [R1+0xa8] ;  /* 0x0000a80001127983 */ /* 0x000ea60000100a00 */
[----:B----4-:R0:W-:Y:S01]  /*635b0*/  STL.64 [R1+0x4668], R14 ;  /* 0x0046680e01007387 */ /* 0x0101e20000100a00 */
[----:B-1----:R-:W4:Y:S02]  /*635c0*/  LDL.LU R12, [R1+0x380] ;  /* 0x00038000010c7983 */ /* 0x002f240000300800 */
[----:B------:R-:W4:Y:S01]  /*635d0*/  LDL.LU R13, [R1+0x384] ;  /* 0x00038400010d7983 */ /* 0x000f220000300800 */
[----:B0-----:R-:W2:Y:S01]  /*635e0*/  LDL.LU R14, [R1+0x388] ;  /* 0x00038800010e7983 */ /* 0x001ea20000300800 */
[----:B------:R-:W2:Y:S03]  /*635f0*/  LDL.LU R15, [R1+0x38c] ;  /* 0x00038c00010f7983 */ /* 0x000ea60000300800 */
[----:B--2---:R-:W-:Y:S01]  /*63600*/  STL.64 [R1+0x4680], R14 ;  /* 0x0046800e01007387 */ /* 0x004fe20000100a00 */
[----:B----4-:R0:W-:Y:S03]  /*63610*/  STL.64 [R1+0x4678], R12 ;  /* 0x0046780c01007387 */ /* 0x0101e60000100a00 */
        /* <DEDUP_REMOVED lines=10> */
[----:B---3--:R0:W-:Y:S01]  /*636c0*/  STL.64 [R1+0x45f8], R6 ;  /* 0x0045f80601007387 */ /* 0x0081e20000100a00 */
[----:B------:R1:W-:Y:S03]  /*636d0*/  STL.64 [R1+0x45f0], R4 ;  /* 0x0045f00401007387 */ /* 0x0003e60000100a00 */
[----:B0-----:R-:W3:Y:S01]  /*636e0*/  LDL R6, [R1+0x28] ;  /* 0x0000280001067983 */ /* 0x001ee20000100800 */
[----:B------:R-:W-:Y:S01]  /*636f0*/  IMAD.MOV.U32 R7, RZ, RZ, R28 ;  /* 0x000000ffff077224 */ /* 0x000fe200078e001c */
[C---:B------:R-:W-:Y:S04]  /*63700*/  HMMA.16816.F32 R24, R8.reuse, R18, R24 ;  /* 0x000000120818723c */ /* 0x040fe80000001818 */
[----:B---3--:R0:W-:Y:S01]  /*63710*/  STL.64 [R1+0x4630], R6 ;  /* 0x0046300601007387 */ /* 0x0081e20000100a00 */
[----:B-1----:R-:W3:Y:S02]  /*63720*/  LDL.LU R4, [R1+0x240] ;  /* 0x0002400001047983 */ /* 0x002ee40000300800 */
[----:B------:R-:W3:Y:S01]  /*63730*/  LDL.LU R5, [R1+0x244] ;  /* 0x0002440001057983 */ /* 0x000ee20000300800 */
[----:B0-----:R-:W4:Y:S01]  /*63740*/  LDL.LU R6, [R1+0x248] ;  /* 0x0002480001067983 */ /* 0x001f220000300800 */
[----:B------:R-:W4:Y:S01]  /*63750*/  LDL.LU R7, [R1+0x24c] ;  /* 0x00024c0001077983 */ /* 0x000f220000300800 */
[----:B--2---:R-:W-:Y:S01]  /*63760*/  HMMA.16816.F32 R12, R8, R22, R12 ;  /* 0x00000016080c723c */ /* 0x004fe2000000180c */
[----:B------:R-:W-:-:S02]  /*63770*/  MOV R17, R19 ;  /* 0x0000001300117202 */ /* 0x000fc40000000f00 */
[----:B------:R-:W-:Y:S01]  /*63780*/  MOV R28, R22 ;  /* 0x00000016001c7202 */ /* 0x000fe20000000f00 */
[----:B----4-:R-:W-:Y:S01]  /*63790*/  STL.64 [R1+0x4658], R6 ;  /* 0x0046580601007387 */ /* 0x010fe20000100a00 */
[----:B---3--:R0:W-:Y:S03]  /*637a0*/  STL.64 [R1+0x4650], R4 ;  /* 0x0046500401007387 */ /* 0x0081e60000100a00 */
[----:B0-----:R-:W2:Y:S01]  /*637b0*/  LDL.LU R4, [R1+0x370] ;  /* 0x0003700001047983 */ /* 0x001ea20000300800 */
[----:B------:R-:W2:Y:S02]  /*637c0*/  LDL.LU R5, [R1+0x374] ;  /* 0x0003740001057983 */ /* 0x000ea40000300800 */
[----:B------:R-:W2:Y:S02]  /*637d0*/  LDL.LU R6, [R1+0x378] ;  /* 0x0003780001067983 */ /* 0x000ea40000300800 */
[----:B------:R-:W2:Y:S01]  /*637e0*/  LDL.LU R7, [R1+0x37c] ;  /* 0x00037c0001077983 */ /* 0x000ea20000300800 */
[----:B------:R0:W-:Y:S01]  /*637f0*/  STL.64 [R1+0x3b0], R24 ;  /* 0x0003b01801007387 */ /* 0x0001e20000100a00 */
[----:B------:R-:W-:Y:S01]  /*63800*/  STL.64 [R1+0x3b8], R26 ;  /* 0x0003b81a01007387 */ /* 0x000fe20000100a00 */
[----:B0-----:R-:W-:-:S02]  /*63810*/  MOV R24, R18 ;  /* 0x0000001200187202 */ /* 0x001fc40000000f00 */
[----:B------:R-:W3:Y:S01]  /*63820*/  LDL.LU.64 R18, [R1+0x46a8] ;  /* 0x0046a80001127983 */ /* 0x000ee20000300a00 */
[----:B------:R-:W4:Y:S04]  /*63830*/  LDL.LU R16, [R1+0x46a0] ;  /* 0x0046a00001107983 */ /* 0x000f280000300800 */
[----:B------:R-:W-:Y:S02]  /*63840*/  STL.64 [R1+0x3a0], R12 ;  /* 0x0003a00c01007387 */ /* 0x000fe40000100a00 */
[----:B------:R0:W-:Y:S02]  /*63850*/  STL.64 [R1+0x3a8], R14 ;  /* 0x0003a80e01007387 */ /* 0x0001e40000100a00 */
[----:B------:R-:W-:Y:S01]  /*63860*/  IMAD.MOV.U32 R25, RZ, RZ, R23 ;  /* 0x000000ffff197224 */ /* 0x000fe200078e0017 */
        /* <DEDUP_REMOVED lines=9> */
[----:B0-----:R-:W2:Y:S02]  /*63900*/  LDL.LU.64 R22, [R1+0x4670] ;  /* 0x0046700001167983 */ /* 0x001ea40000300a00 */
[C---:B--2---:R-:W-:Y:S02]  /*63910*/  HMMA.16816.F32 R20, R8.reuse, R22, R12 ;  /* 0x000000160814723c */ /* 0x044fe4000000180c */
[----:B------:R-:W2:Y:S11]  /*63920*/  LDL.LU.64 R14, [R1+0x4668] ;  /* 0x00466800010e7983 */ /* 0x000eb60000300a00 */
[----:B------:R-:W-:Y:S10]  /*63930*/  @!UPT UIADD3 URZ, URZ, URZ, URZ ;  /* 0x0000003f3f3ff290 */ /* 0x000ff4000fffe03f */
[----:B------:R0:W-:Y:S01]  /*63940*/  STL.64 [R1+0x380], R20 ;  /* 0x0003801401007387 */ /* 0x0001e20000100a00 */
[----:B------:R-:W-:Y:S03]  /*63950*/  STL.64 [R1+0x388], R22 ;  /* 0x0003881601007387 */ /* 0x000fe60000100a00 */
[----:B0-----:R-:W3:Y:S01]  /*63960*/  LDL.LU.64 R20, [R1+0x4660] ;  /* 0x0046600001147983 */ /* 0x001ee20000300a00 */
[----:B--2---:R-:W-:Y:S01]  /*63970*/  HMMA.16816.F32 R12, R8, R14, R4 ;  /* 0x0000000e080c723c */ /* 0x004fe20000001804 */
[----:B---3--:R-:W-:Y:S02]  /*63980*/  MOV R26, R21 ;  /* 0x00000015001a7202 */ /* 0x008fe40000000f00 */
[----:B------:R-:W-:-:S05]  /*63990*/  MOV R27, R20 ;  /* 0x00000014001b7202 */ /* 0x000fca0000000f00 */
[----:B------:R-:W-:Y:S01]  /*639a0*/  STL.64 [R1+0x4608], R26 ;  /* 0x0046081a01007387 */ /* 0x000fe20000100a00 */
[----:B------:R0:W-:Y:S03]  /*639b0*/  STL.64 [R1+0x4600], R24 ;  /* 0x0046001801007387 */ /* 0x0001e60000100a00 */
[----:B0-----:R-:W2:Y:S01]  /*639c0*/  LDL.LU R24, [R1+0x350] ;  /* 0x0003500001187983 */ /* 0x001ea20000300800 */
[----:B------:R-:W2:Y:S02]  /*639d0*/  LDL.LU R25, [R1+0x354] ;  /* 0x0003540001197983 */ /* 0x000ea40000300800 */
[----:B------:R-:W2:Y:S02]  /*639e0*/  LDL.LU R26, [R1+0x358] ;  /* 0x00035800011a7983 */ /* 0x000ea40000300800 */
[----:B------:R-:W2:Y:S01]  /*639f0*/  LDL.LU R27, [R1+0x35c] ;  /* 0x00035c00011b7983 */ /* 0x000ea20000300800 */
[----:B------:R-:W3:Y:S01]  /*63a00*/  LDL.LU R20, [R1+0x330] ;  /* 0x0003300001147983 */ /* 0x000ee20000300800 */
[----:B------:R-:W3:Y:S02]  /*63a10*/  LDL.LU R21, [R1+0x334] ;  /* 0x0003340001157983 */ /* 0x000ee40000300800 */
[----:B------:R-:W3:Y:S02]  /*63a20*/  LDL.LU R22, [R1+0x338] ;  /* 0x0003380001167983 */ /* 0x000ee40000300800 */
[----:B------:R-:W3:Y:S01]  /*63a30*/  LDL.LU R23, [R1+0x33c] ;  /* 0x00033c0001177983 */ /* 0x000ee20000300800 */
[----:B------:R-:W2:Y:S01]  /*63a40*/  LDL.LU.64 R6, [R1+0x4658] ;  /* 0x0046580001067983 */ /* 0x000ea20000300a00 */
[----:B------:R-:W2:Y:S02]  /*63a50*/  LDL.LU.64 R4, [R1+0x4650] ;  /* 0x0046500001047983 */ /* 0x000ea40000300a00 */
[----:B------:R-:W-:Y:S02]  /*63a60*/  STL.64 [R1+0x370], R12 ;  /* 0x0003700c01007387 */ /* 0x000fe40000100a00 */
[----:B------:R0:W-:Y:S02]  /*63a70*/  STL.64 [R1+0x378], R14 ;  /* 0x0003780e01007387 */ /* 0x0001e40000100a00 */
        /* <DEDUP_REMOVED lines=8> */
[----:B------:R-:W-:Y:S01]  /*63b00*/  STL.64 [R1+0x4530], R18 ;  /* 0x0045301201007387 */ /* 0x000fe20000100a00 */
[----:B--2---:R-:W-:Y:S02]  /*63b10*/  HMMA.16816.F32 R8, R8, R14, R4 ;  /* 0x0000000e0808723c */ /* 0x004fe40000001804 */
[----:B------:R-:W2:Y:S05]  /*63b20*/  LDL.LU.64 R6, [R1+0x4630] ;  /* 0x0046300001067983 */ /* 0x000eaa0000300a00 */
[----:B------:R-:W-:Y:S01]  /*63b30*/  MOV R5, R14 ;  /* 0x0000000e00057202 */ /* 0x000fe20000000f00 */
[----:B------:R-:W-:Y:S11]  /*63b40*/  IMAD.MOV.U32 R4, RZ, RZ, R15 ;  /* 0x000000ffff047224 */ /* 0x000ff600078e000f */
[----:B------:R-:W-:Y:S04]  /*63b50*/  @!UPT UIADD3 URZ, URZ, URZ, URZ ;  /* 0x0000003f3f3ff290 */ /* 0x000fe8000fffe03f */
[----:B------:R-:W-:Y:S01]  /*63b60*/  STL.64 [R1+0x240], R8 ;  /* 0x0002400801007387 */ /* 0x000fe20000100a00 */
[----:B------:R-:W-:Y:S02]  /*63b70*/  STL.64 [R1+0x248], R10 ;  /* 0x0002480a01007387 */ /* 0x000fe40000100a00 */
[----:B------:R-:W2:Y:S02]  /*63b80*/  LDL.LU.64 R14, [R1+0x4628] ;  /* 0x00462800010e7983 */ /* 0x000ea40000300a00 */
[----:B------:R-:W2:Y:S01]  /*63b90*/  LDL.LU.64 R12, [R1+0x4620] ;  /* 0x00462000010c7983 */ /* 0x000ea20000300a00 */
[----:B------:R0:W1:Y:S04]  /*63ba0*/  LDSM.16.M88.4 R8, [R2+0x33000] ;  /* 0x033000000208783b */ /* 0x0000680000000200 */
[----:B0-----:R-:W3:Y:S04]  /*63bb0*/  LDL.LU R2, [R1+0x4618] ;  /* 0x0046180001027983 */ /* 0x001ee80000300800 */
[----:B-1----:R0:W-:Y:S02]  /*63bc0*/  STL.64 [R1+0x43e8], R10 ;  /* 0x0043e80a01007387 */ /* 0x0021e40000100a00 */
[----:B0-----:R-:W-:-:S02]  /*63bd0*/  MOV R10, R5 ;  /* 0x00000005000a7202 */ /* 0x001fc40000000f00 */
[----:B------:R-:W-:Y:S01]  /*63be0*/  MOV R11, R4 ;  /* 0x00000004000b7202 */ /* 0x000fe20000000f00 */
[----:B------:R-:W-:Y:S04]  /*63bf0*/  STL.64 [R1+0x43e0], R8 ;  /* 0x0043e00801007387 */ /* 0x000fe80000100a00 */
[----:B------:R0:W-:Y:S02]  /*63c00*/  STL.64 [R1+0x4540], R10 ;  /* 0x0045400a01007387 */ /* 0x0001e40000100a00 */
[----:B0-----:R-:W-:Y:S01]  /*63c10*/  MOV R10, R3 ;  /* 0x00000003000a7202 */ /* 0x001fe20000000f00 */
[----:B------:R-:W-:Y:S01]  /*63c20*/  IMAD.MOV.U32 R11, RZ, RZ, R29 ;  /* 0x000000ffff0b7224 */ /* 0x000fe200078e001d */
[----:B------:R-:W3:Y:S01]  /*63c30*/  LDL.LU R3, [R1+0x4614] ;  /* 0x0046140001037983 */ /* 0x000ee20000300800 */
[----:B------:R-:W3:Y:S01]  /*63c40*/  LDL.LU R29, [R1+0x4610] ;  /* 0x00461000011d7983 */ /* 0x000ee20000300800 */
[C---:B--2---:R-:W-:Y:S02]  /*63c50*/  HMMA.16816.F32 R4, R12.reuse, R6, R24 ;  /* 0x000000060c04723c */ /* 0x044fe40000001818 */
[----:B------:R-:W3:Y:S01]  /*63c60*/  LDL.LU.64 R26, [R1+0x4608] ;  /* 0x00460800011a7983 */ /* 0x000ee20000300a00 */
        /* <DEDUP_REMOVED lines=10> */
[----:B------:R0:W-:Y:S01]  /*63d10*/  STL.64 [R1+0x340], R8 ;  /* 0x0003400801007387 */ /* 0x0001e20000100a00 */
[----:B------:R1:W-:Y:S03]  /*63d20*/  STL.64 [R1+0x348], R10 ;  /* 0x0003480a01007387 */ /* 0x0003e60000100a00 */
[----:B0-----:R-:W2:Y:S01]  /*63d30*/  LDL.LU R8, [R1+0x290] ;  /* 0x0002900001087983 */ /* 0x001ea20000300800 */
[----:B------:R-:W2:Y:S02]  /*63d40*/  LDL.LU R9, [R1+0x294] ;  /* 0x0002940001097983 */ /* 0x000ea40000300800 */
[----:B-1----:R-:W2:Y:S02]  /*63d50*/  LDL.LU R10, [R1+0x298] ;  /* 0x00029800010a7983 */ /* 0x002ea40000300800 */
[----:B------:R-:W2:Y:S02]  /*63d60*/  LDL.LU R11, [R1+0x29c] ;  /* 0x00029c00010b7983 */ /* 0x000ea40000300800 */
[----:B--2---:R0:W-:Y:S01]  /*63d70*/  STL.64 [R1+0x4550], R10 ;  /* 0x0045500a01007387 */ /* 0x0041e20000100a00 */
[----:B------:R-:W-:Y:S03]  /*63d80*/  STL.64 [R1+0x4548], R8 ;  /* 0x0045480801007387 */ /* 0x000fe60000100a00 */
[----:B0-----:R-:W2:Y:S04]  /*63d90*/  LDL.64 R10, [R1+0x88] ;  /* 0x00008800010a7983 */ /* 0x001ea80000100a00 */
[----:B--2---:R0:W-:Y:S02]  /*63da0*/  STL.64 [R1+0x4560], R10 ;  /* 0x0045600a01007387 */ /* 0x0041e40000100a00 */
[----:B0-----:R-:W-:-:S02]  /*63db0*/  MOV R10, R28 ;  /* 0x0000001c000a7202 */ /* 0x001fc40000000f00 */
[----:B------:R-:W-:-:S05]  /*63dc0*/  MOV R11, R25 ;  /* 0x00000019000b7202 */ /* 0x000fca0000000f00 */
[----:B------:R0:W-:Y:S02]  /*63dd0*/  STL.64 [R1+0x4578], R10 ;  /* 0x0045780a01007387 */ /* 0x0001e40000100a00 */
[----:B0-----:R-:W-:Y:S02]  /*63de0*/  MOV R10, R24 ;  /* 0x00000018000a7202 */ /* 0x001fe40000000f00 */
[----:B---3--:R-:W-:Y:S01]  /*63df0*/  HMMA.16816.F32 R24, R12, R26, R20 ;  /* 0x0000001a0c18723c */ /* 0x008fe20000001814 */
[----:B------:R-:W-:-:S05]  /*63e00*/  IMAD.MOV.U32 R11, RZ, RZ, R17 ;  /* 0x000000ffff0b7224 */ /* 0x000fca00078e0011 */
[----:B------:R0:W-:Y:S01]  /*63e10*/  STL.64 [R1+0x4590], R10 ;  /* 0x0045900a01007387 */ /* 0x0001e20000100a00 */
[----:B------:R-:W2:Y:S02]  /*63e20*/  LDL.LU R8, [R1+0x320] ;  /* 0x0003200001087983 */ /* 0x000ea40000300800 */
[----:B------:R-:W2:Y:S01]  /*63e30*/  LDL.LU R9, [R1+0x324] ;  /* 0x0003240001097983 */ /* 0x000ea20000300800 */
[----:B0-----:R-:W2:Y:S01]  /*63e40*/  LDL.LU R10, [R1+0x328] ;  /* 0x00032800010a7983 */ /* 0x001ea20000300800 */
[----:B------:R-:W2:Y:S02]  /*63e50*/  LDL.LU R11, [R1+0x32c] ;  /* 0x00032c00010b7983 */ /* 0x000ea40000300800 */
[----:B------:R-:W3:Y:S10]  /*63e60*/  LDL.LU.64 R22, [R1+0x45d8] ;  /* 0x0045d80001167983 */ /* 0x000ef40000300a00 */
[----:B------:R-:W-:Y:S01]  /*63e70*/  STL.64 [R1+0x330], R24 ;  /* 0x0003301801007387 */ /* 0x000fe20000100a00 */
[----:B------:R0:W-:Y:S03]  /*63e80*/  STL.64 [R1+0x338], R26 ;  /* 0x0003381a01007387 */ /* 0x0001e60000100a00 */
[----:B0-----:R-:W2:Y:S01]  /*63e90*/  LDL.LU.64 R26, [R1+0x45d0] ;  /* 0x0045d000011a7983 */ /* 0x001ea20000300a00 */
[----:B------:R-:W-:Y:S01]  /*63ea0*/  MOV R18, R4 ;  /* 0x0000000400127202 */ /* 0x000fe20000000f00 */
[----:B--2---:R-:W-:Y:S11]  /*63eb0*/  HMMA.16816.F32 R8, R12, R26, R8 ;  /* 0x0000001a0c08723c */ /* 0x004ff60000001808 */
[----:B------:R-:W-:Y:S11]  /*63ec0*/  @!UPT UIADD3 URZ, URZ, URZ, URZ ;  /* 0x0000003f3f3ff290 */ /* 0x000ff6000fffe03f */
[----:B------:R-:W-:Y:S01]  /*63ed0*/  @!UPT UIADD3 URZ, URZ, URZ, URZ ;  /* 0x0000003f3f3ff290 */ /* 0x000fe2000fffe03f */
[----:B------:R-:W-:Y:S01]  /*63ee0*/  STL.64 [R1+0x320], R8 ;  /* 0x0003200801007387 */ /* 0x000fe20000100a00 */
[----:B------:R4:W-:Y:S02]  /*63ef0*/  STL.64 [R1+0x328], R10 ;  /* 0x0003280a01007387 */ /* 0x0009e40000100a00 */
[----:B----4-:R-:W-:Y:S02]  /*63f00*/  MOV R10, R16 ;  /* 0x00000010000a7202 */ /* 0x010fe40000000f00 */
[----:B------:R-:W-:-:S05]  /*63f10*/  MOV R11, R7 ;  /* 0x00000007000b7202 */ /* 0x000fca0000000f00 */
[----:B------:R0:W-:Y:S02]  /*63f20*/  STL.64 [R1+0x45a8], R10 ;  /* 0x0045a80a01007387 */ /* 0x0001e40000100a00 */
[----:B0-----:R-:W-:Y:S01]  /*63f30*/  MOV R10, R6 ;  /* 0x00000006000a7202 */ /* 0x001fe20000000f00 */
[----:B------:R-:W-:-:S05]  /*63f40*/  IMAD.MOV.U32 R11, RZ, RZ, R5 ;  /* 0x000000ffff0b7224 */ /* 0x000fca00078e0005 */
[----:B------:R-:W-:Y:S01]  /*63f50*/  STL.64 [R1+0x45c0], R10 ;  /* 0x0045c00a01007387 */ /* 0x000fe20000100a00 */
[----:B------:R-:W3:Y:S02]  /*63f60*/  LDL.LU R4, [R1+0x310] ;  /* 0x0003100001047983 */ /* 0x000ee40000300800 */
[----:B------:R-:W3:Y:S02]  /*63f70*/  LDL.LU R5, [R1+0x314] ;  /* 0x0003140001057983 */ /* 0x000ee40000300800 */
[----:B------:R-:W3:Y:S01]  /*63f80*/  LDL.LU R6, [R1+0x318] ;  /* 0x0003180001067983 */ /* 0x000ee20000300800 */
[----:B------:R-:W3:Y:S01]  /*63f90*/  LDL.LU R7, [R1+0x31c] ;  /* 0x00031c0001077983 */ /* 0x000ee20000300800 */
[----:B------:R0:W-:Y:S03]  /*63fa0*/  STL.64 [R1+0x4500], R26 ;  /* 0x0045001a01007387 */ /* 0x0001e60000100a00 */
[----:B0-----:R-:W2:Y:S04]  /*63fb0*/  LDL.64 R26, [R1+0x78] ;  /* 0x00007800011a7983 */ /* 0x001ea80000100a00 */
[----:B--2---:R0:W-:Y:S01]  /*63fc0*/  STL.64 [R1+0x4558], R26 ;  /* 0x0045581a01007387 */ /* 0x0041e20000100a00 */
[----:B------:R-:W2:Y:S02]  /*63fd0*/  LDL.LU R24, [R1+0x2a0] ;  /* 0x0002a00001187983 */ /* 0x000ea40000300800 */
[----:B------:R-:W2:Y:S01]  /*63fe0*/  LDL.LU R25, [R1+0x2a4] ;  /* 0x0002a40001197983 */ /* 0x000ea20000300800 */
[----:B0-----:R-:W4:Y:S01]  /*63ff0*/  LDL.LU R26, [R1+0x2a8] ;  /* 0x0002a800011a7983 */ /* 0x001f220000300800 */
[----:B------:R-:W4:Y:S02]  /*64000*/  LDL.LU R27, [R1+0x2ac] ;  /* 0x0002ac00011b7983 */ /* 0x000f240000300800 */
[----:B------:R-:W2:Y:S02]  /*64010*/  LDL.LU R8, [R1+0x300] ;  /* 0x0003000001087983 */ /* 0x000ea40000300800 */
[----:B------:R-:W3:Y:S01]  /*64020*/  LDL.LU R9, [R1+0x304] ;  /* 0x0003040001097983 */ /* 0x000ee20000300800 */
[----:B------:R-:W3:Y:S01]  /*64030*/  LDL.LU R10, [R1+0x308] ;  /* 0x00030800010a7983 */ /* 0x000ee20000300800 */
[----:B------:R-:W3:Y:S03]  /*64040*/  LDL.LU R11, [R1+0x30c] ;  /* 0x00030c00010b7983 */ /* 0x000ee60000300800 */
        /* <DEDUP_REMOVED lines=11> */
[----:B------:R-:W4:Y:S01]  /*64100*/  LDL.LU R27, [R1+0x2cc] ;  /* 0x0002cc00011b7983 */ /* 0x000f220000300800 */
[C---:B---3--:R-:W-:Y:S01]  /*64110*/  HMMA.16816.F32 R4, R12.reuse, R22, R4 ;  /* 0x000000160c04723c */ /* 0x048fe20000001804 */
[----:B----4-:R-:W-:Y:S01]  /*64120*/  STL.64 [R1+0x45a0], R26 ;  /* 0x0045a01a01007387 */ /* 0x010fe20000100a00 */
[----:B--2---:R0:W-:Y:S03]  /*64130*/  STL.64 [R1+0x4598], R24 ;  /* 0x0045981801007387 */ /* 0x0041e60000100a00 */
[----:B0-----:R-:W2:Y:S01]  /*64140*/  LDL.LU R24, [R1+0x2d0] ;  /* 0x0002d00001187983 */ /* 0x001ea20000300800 */
[----:B------:R-:W2:Y:S02]  /*64150*/  LDL.LU R25, [R1+0x2d4] ;  /* 0x0002d40001197983 */ /* 0x000ea40000300800 */
[----:B------:R-:W3:Y:S02]  /*64160*/  LDL.LU R26, [R1+0x2d8] ;  /* 0x0002d800011a7983 */ /* 0x000ee40000300800 */
[----:B------:R-:W3:Y:S02]  /*64170*/  LDL.LU R27, [R1+0x2dc] ;  /* 0x0002dc00011b7983 */ /* 0x000ee40000300800 */
[----:B---3--:R-:W-:Y:S01]  /*64180*/  STL.64 [R1+0x45b8], R26 ;  /* 0x0045b81a01007387 */ /* 0x008fe20000100a00 */
[----:B--2---:R0:W-:Y:S03]  /*64190*/  STL.64 [R1+0x45b0], R24 ;  /* 0x0045b01801007387 */ /* 0x0041e60000100a00 */
[----:B0-----:R-:W2:Y:S01]  /*641a0*/  LDL.LU R24, [R1+0x2e0] ;  /* 0x0002e00001187983 */ /* 0x001ea20000300800 */
[----:B------:R-:W2:Y:S02]  /*641b0*/  LDL.LU R25, [R1+0x2e4] ;  /* 0x0002e40001197983 */ /* 0x000ea40000300800 */
[----:B------:R-:W2:Y:S02]  /*641c0*/  LDL.LU R26, [R1+0x2e8] ;  /* 0x0002e800011a7983 */ /* 0x000ea40000300800 */
[----:B------:R-:W2:Y:S02]  /*641d0*/  LDL.LU R27, [R1+0x2ec] ;  /* 0x0002ec00011b7983 */ /* 0x000ea40000300800 */
[----:B------:R-:W-:Y:S01]  /*641e0*/  STL.64 [R1+0x310], R4 ;  /* 0x0003100401007387 */ /* 0x000fe20000100a00 */
[----:B------:R0:W-:Y:S03]  /*641f0*/  STL.64 [R1+0x318], R6 ;  /* 0x0003180601007387 */ /* 0x0001e60000100a00 */
[----:B0-----:R-:W3:Y:S01]  /*64200*/  LDL.LU.64 R6, [R1+0x45c8] ;  /* 0x0045c80001067983 */ /* 0x001ee20000300a00 */
[----:B------:R-:W-:Y:S02]  /*64210*/  STL [R1+0x44dc], R23 ;  /* 0x0044dc1701007387 */ /* 0x000fe40000100800 */
[----:B------:R0:W-:Y:S02]  /*64220*/  STL [R1+0x4538], R22 ;  /* 0x0045381601007387 */ /* 0x0001e40000100800 */
[----:B------:R-:W4:Y:S01]  /*64230*/  LDL.LU R20, [R1+0x2f0] ;  /* 0x0002f00001147983 */ /* 0x000f220000300800 */
[----:B------:R-:W4:Y:S04]  /*64240*/  LDL.LU R21, [R1+0x2f4] ;  /* 0x0002f40001157983 */ /* 0x000f280000300800 */
[----:B0-----:R-:W4:Y:S01]  /*64250*/  LDL.LU R22, [R1+0x2f8] ;  /* 0x0002f80001167983 */ /* 0x001f220000300800 */
[----:B------:R-:W4:Y:S01]  /*64260*/  LDL.LU R23, [R1+0x2fc] ;  /* 0x0002fc0001177983 */ /* 0x000f220000300800 */
[----:B---3--:R-:W-:Y:S11]  /*64270*/  HMMA.16816.F32 R8, R12, R6, R8 ;  /* 0x000000060c08723c */ /* 0x008ff60000001808 */
[----:B------:R-:W-:Y:S11]  /*64280*/  @!UPT UIADD3 URZ, URZ, URZ, URZ ;  /* 0x0000003f3f3ff290 */ /* 0x000ff6000fffe03f */
[----:B------:R-:W-:Y:S01]  /*64290*/  @!UPT UIADD3 URZ, URZ, URZ, URZ ;  /* 0x0000003f3f3ff290 */ /* 0x000fe2000fffe03f */
[----:B------:R-:W-:Y:S01]  /*642a0*/  STL.64 [R1+0x300], R8 ;  /* 0x0003000801007387 */ /* 0x000fe20000100a00 */
[----:B------:R0:W-:Y:S03]  /*642b0*/  STL.64 [R1+0x308], R10 ;  /* 0x0003080a01007387 */ /* 0x0001e60000100a00 */
[----:B0-----:R-:W2:Y:S01]  /*642c0*/  LDL.LU.64 R10, [R1+0x45c0] ;  /* 0x0045c000010a7983 */ /* 0x001ea20000300a00 */
[----:B------:R-:W-:-:S07]  /*642d0*/  MOV R19, R0 ;  /* 0x0000000000137202 */ /* 0x000fce0000000f00 */
[C---:B----4-:R-:W-:Y:S01]  /*642e0*/  HMMA.16816.F32 R16, R12.reuse, R18, R20 ;  /* 0x000000120c10723c */ /* 0x050fe20000001814 */
[----:B------:R-:W3:Y:S11]  /*642f0*/  LDL.LU R20, [R1+0x280] ;  /* 0x0002800001147983 */ /* 0x000ef60000300800 */
[----:B------:R-:W-:Y:S11]  /*64300*/  @!UPT UIADD3 URZ, URZ, URZ, URZ ;  /* 0x0000003f3f3ff290 */ /* 0x000ff6000fffe03f */
[----:B------:R-:W-:Y:S01]  /*64310*/  STL.64 [R1+0x5c0], R16 ;  /* 0x0005c01001007387 */ /* 0x000fe20000100a00 */
[----:B------:R0:W-:Y:S02]  /*64320*/  STL.64 [R1+0x5c8], R18 ;  /* 0x0005c81201007387 */ /* 0x0001e40000100a00 */
[----:B------:R-:W3:Y:S02]  /*64330*/  LDL.LU R21, [R1+0x284] ;  /* 0x0002840001157983 */ /* 0x000ee40000300800 */
[----:B------:R-:W3:Y:S01]  /*64340*/  LDL.LU R22, [R1+0x288] ;  /* 0x0002880001167983 */ /* 0x000ee20000300800 */
[----:B0-----:R-:W3:Y:S01]  /*64350*/  LDL.64 R18, [R1+0x68] ;  /* 0x0000680001127983 */ /* 0x001ee20000100a00 */
[C---:B--2---:R-:W-:Y:S03]  /*64360*/  HMMA.16816.F32 R8, R12.reuse, R10, R24 ;  /* 0x0000000a0c08723c */ /* 0x044fe60000001818 */
[----:B------:R-:W2:Y:S01]  /*64370*/  LDL.LU.64 R26, [R1+0x45b8] ;  /* 0x0045b800011a7983 */ /* 0x000ea20000300a00 */
[----:B------:R-:W2:Y:S11]  /*64380*/  LDL.LU.64 R24, [R1+0x45b0] ;  /* 0x0045b00001187983 */ /* 0x000eb60000300a00 */
[----:B------:R-:W-:Y:S08]  /*64390*/  @!UPT UIADD3 URZ, URZ, URZ, URZ ;  /* 0x0000003f3f3ff290 */ /* 0x000ff0000fffe03f */
        /* <DEDUP_REMOVED lines=16> */
[----:B0-----:R-:W2:Y:S01]  /*644a0*/  LDL.LU.64 R10, [R1+0x4578] ;  /* 0x00457800010a7983 */ /* 0x001ea20000300a00 */
[----:B------:R-:W-:Y:S02]  /*644b0*/  MOV R23, R29 ;  /* 0x0000001d00177202 */ /* 0x000fe40000000f00 */
[----:B------:R-:W4:Y:S01]  /*644c0*/  LDL R29, [R1+0x884] ;  /* 0x00088400011d7983 */ /* 0x000f220000100800 */
[C---:B--2---:R-:W-:Y:S01]  /*644d0*/  HMMA.16816.F32 R8, R12.reuse, R10, R24 ;  /* 0x0000000a0c08723c */ /* 0x044fe20000001818 */
[----:B------:R-:W2:Y:S01]  /*644e0*/  LDL.LU.64 R26, [R1+0x4570] ;  /* 0x00457000011a7983 */ /* 0x000ea20000300a00 */
[----:B------:R-:W2:Y:S11]  /*644f0*/  LDL.LU.64 R24, [R1+0x4568] ;  /* 0x0045680001187983 */ /* 0x000eb60000300a00 */
[----:B------:R-:W-:Y:S10]  /*64500*/  @!UPT UIADD3 URZ, URZ, URZ, URZ ;  /* 0x0000003f3f3ff290 */ /* 0x000ff4000fffe03f */
[----:B------:R-:W-:Y:S01]  /*64510*/  STL.64 [R1+0x580], R8 ;  /* 0x0005800801007387 */ /* 0x000fe20000100a00 */
[----:B------:R0:W-:Y:S03]  /*64520*/  STL.64 [R1+0x588], R10 ;  /* 0x0005880a01007387 */ /* 0x0001e60000100a00 */
[----:B0-----:R-:W2:Y:S02]  /*64530*/  LDL.LU.64 R10, [R1+0x4560] ;  /* 0x00456000010a7983 */ /* 0x001ea40000300a00 */
[C---:B--2---:R-:W-:Y:S01]  /*64540*/  HMMA.16816.F32 R24, R12.reuse, R10, R24 ;  /* 0x0000000a0c18723c */ /* 0x044fe20000001818 */
[----:B------:R-:W-:Y:S01]  /*64550*/  IMAD.MOV.U32 R5, RZ, RZ, R10 ;  /* 0x000000ffff057224 */ /* 0x000fe200078e000a */
[----:B------:R-:W-:Y:S11]  /*64560*/  MOV R4, R11 ;  /* 0x0000000b00047202 */ /* 0x000ff60000000f00 */
[----:B------:R-:W-:Y:S10]  /*64570*/  @!UPT UIADD3 URZ, URZ, URZ, URZ ;  /* 0x0000003f3f3ff290 */ /* 0x000ff4000fffe03f */
[----:B------:R-:W-:Y:S01]  /*64580*/  STL.64 [R1+0x570], R24 ;  /* 0x0005701801007387 */ /* 0x000fe20000100a00 */
[----:B------:R0:W-:Y:S03]  /*64590*/  STL.64 [R1+0x578], R26 ;  /* 0x0005781a01007387 */ /* 0x0001e60000100a00 */
[----:B0-----:R-:W2:Y:S01]  /*645a0*/  LDL.LU.64 R26, [R1+0x4558] ;  /* 0x00455800011a7983 */ /* 0x001ea20000300a00 */
[----:B------:R-:W2:Y:S02]  /*645b0*/  LDL.LU.64 R10, [R1+0x4550] ;  /* 0x00455000010a7983 */ /* 0x000ea40000300a00 */
[----:B------:R-:W2:Y:S02]  /*645c0*/  LDL.LU.64 R8, [R1+0x4548] ;  /* 0x0045480001087983 */ /* 0x000ea40000300a00 */
[----:B------:R0:W-:Y:S01]  /*645d0*/  STL.64 [R1+0x44d0], R6 ;  /* 0x0044d00601007387 */ /* 0x0001e20000100a00 */
[----:B------:R1:W-:Y:S04]  /*645e0*/  STL.64 [R1+0x44c8], R4 ;  /* 0x0044c80401007387 */ /* 0x0003e80000100a00 */
[----:B0-----:R-:W3:Y:S01]  /*645f0*/  LDL.LU.64 R6, [R1+0x28] ;  /* 0x0000280001067983 */ /* 0x001ee20000300a00 */
[C---:B--2---:R-:W-:Y:S03]  /*64600*/  HMMA.16816.F32 R8, R12.reuse, R26, R8 ;  /* 0x0000001a0c08723c */ /* 0x044fe60000001808 */
[----:B---3--:R0:W-:Y:S01]  /*64610*/  STL.64 [R1+0x4528], R6 ;  /* 0x0045280601007387 */ /* 0x0081e20000100a00 */
[----:B-1----:R-:W2:Y:S02]  /*64620*/  LDL.LU R4, [R1+0x270] ;  /* 0x0002700001047983 */ /* 0x002ea40000300800 */
[----:B------:R-:W2:Y:S01]  /*64630*/  LDL.LU R5, [R1+0x274] ;  /* 0x0002740001057983 */ /* 0x000ea20000300800 */
[----:B0-----:R-:W2:Y:S01]  /*64640*/  LDL.LU R6, [R1+0x278] ;  /* 0x0002780001067983 */ /* 0x001ea20000300800 */
[----:B------:R-:W2:Y:S11]  /*64650*/  LDL.LU R7, [R1+0x27c] ;  /* 0x00027c0001077983 */ /* 0x000eb60000300800 */
[----:B------:R-:W-:Y:S04]  /*64660*/  @!UPT UIADD3 URZ, URZ, URZ, URZ ;  /* 0x0000003f3f3ff290 */ /* 0x000fe8000fffe03f */
[----:B------:R-:W-:Y:S02]  /*64670*/  STL.64 [R1+0x2f0], R8 ;  /* 0x0002f00801007387 */ /* 0x000fe40000100a00 */
[----:B------:R0:W-:Y:S02]  /*64680*/  STL.64 [R1+0x2f8], R10 ;  /* 0x0002f80a01007387 */ /* 0x0001e40000100a00 */
[----:B0-----:R-:W3:Y:S01]  /*64690*/  LDL.LU.64 R10, [R1+0x4540] ;  /* 0x00454000010a7983 */ /* 0x001ee20000300a00 */
[----:B------:R-:W2:Y:S01]  /*646a0*/  LDL.LU R24, [R1+0x210] ;  /* 0x0002100001187983 */ /* 0x000ea20000300800 */
[----:B------:R-:W-:Y:S01]  /*646b0*/  MOV R9, R26 ;  /* 0x0000001a00097202 */ /* 0x000fe20000000f00 */
[----:B------:R-:W2:Y:S01]  /*646c0*/  LDL.LU R25, [R1+0x214] ;  /* 0x0002140001197983 */ /* 0x000ea20000300800 */
[----:B------:R-:W-:Y:S01]  /*646d0*/  MOV R8, R27 ;  /* 0x0000001b00087202 */ /* 0x000fe20000000f00 */
[----:B------:R-:W2:Y:S01]  /*646e0*/  LDL.LU R26, [R1+0x218] ;  /* 0x00021800011a7983 */ /* 0x000ea20000300800 */
[----:B------:R-:W2:Y:S01]  /*646f0*/  LDL.LU R27, [R1+0x21c] ;  /* 0x00021c00011b7983 */ /* 0x000ea20000300800 */
[----:B------:R-:W-:Y:S02]  /*64700*/  HMMA.16816.F32 R20, R12, R18, R20 ;  /* 0x000000120c14723c */ /* 0x000fe40000001814 */
[----:B--2---:R-:W-:Y:S01]  /*64710*/  STL.64 [R1+0x4510], R26 ;  /* 0x0045101a01007387 */ /* 0x004fe20000100a00 */
[----:B------:R0:W-:Y:S03]  /*64720*/  STL.64 [R1+0x4508], R24 ;  /* 0x0045081801007387 */ /* 0x0001e60000100a00 */
[----:B0-----:R-:W2:Y:S01]  /*64730*/  LDL.LU R24, [R1+0x220] ;  /* 0x0002200001187983 */ /* 0x001ea20000300800 */
[----:B------:R-:W2:Y:S02]  /*64740*/  LDL.LU R25, [R1+0x224] ;  /* 0x0002240001197983 */ /* 0x000ea40000300800 */
[----:B------:R-:W2:Y:S02]  /*64750*/  LDL.LU R26, [R1+0x228] ;  /* 0x00022800011a7983 */ /* 0x000ea40000300800 */
[----:B------:R-:W-:-:S02]  /*64760*/  IMAD.MOV.U32 R27, RZ, RZ, R3 ;  /* 0x000000ffff1b7224 */ /* 0x000fc400078e0003 */
[----:B------:R-:W2:Y:S10]  /*64770*/  LDL R3, [R1+0x850] ;  /* 0x0008500001037983 */ /* 0x000eb40000100800 */
[----:B------:R0:W-:Y:S02]  /*64780*/  STL.64 [R1+0x2e0], R20 ;  /* 0x0002e01401007387 */ /* 0x0001e40000100a00 */
[----:B------:R1:W-:Y:S01]  /*64790*/  STL.64 [R1+0x2e8], R22 ;  /* 0x0002e81601007387 */ /* 0x0003e20000100a00 */
[----:B0-----:R-:W-:Y:S01]  /*647a0*/  MOV R21, R18 ;  /* 0x0000001200157202 */ /* 0x001fe20000000f00 */
[----:B-1----:R-:W2:Y:S01]  /*647b0*/  LDL.LU R22, [R1+0x4538] ;  /* 0x0045380001167983 */ /* 0x002ea20000300800 */
[----:B------:R-:W-:-:S02]  /*647c0*/  MOV R20, R19 ;  /* 0x0000001300147202 */ /* 0x000fc40000000f00 */
[----:B------:R-:W2:Y:S02]  /*647d0*/  LDL.LU.64 R18, [R1+0x4530] ;  /* 0x0045300001127983 */ /* 0x000ea40000300a00 */
[C---:B--2---:R-:W-:Y:S01]  /*647e0*/  HMMA.16816.F32 R4, R12.reuse, R18, R4 ;  /* 0x000000120c04723c */ /* 0x044fe20000001804 */
[----:B------:R-:W-:Y:S01]  /*647f0*/  STL [R1+0x44f8], R22 ;  /* 0x0044f81601007387 */ /* 0x000fe20000100800 */
[----:B------:R0:W-:Y:S01]  /*64800*/  STL.64 [R1+0x44f0], R20 ;  /* 0x0044f01401007387 */ /* 0x0001e20000100a00 */
[----:B------:R-:W-:Y:S01]  /*64810*/  MOV R0, R18 ;  /* 0x0000001200007202 */ /* 0x000fe20000000f00 */
[----:B------:R-:W-:Y:S01]  /*64820*/  IMAD.MOV.U32 R28, RZ, RZ, R19 ;  /* 0x000000ffff1c7224 */ /* 0x000fe200078e0013 */
[----:B0-----:R-:W3:Y:S01]  /*64830*/  LDL.LU R20, [R1+0x230] ;  /* 0x0002300001147983 */ /* 0x001ee20000300800 */
[----:B------:R-:W3:Y:S02]  /*64840*/  LDL.LU R21, [R1+0x234] ;  /* 0x0002340001157983 */ /* 0x000ee40000300800 */
[----:B------:R-:W3:Y:S02]  /*64850*/  LDL.LU R22, [R1+0x238] ;  /* 0x0002380001167983 */ /* 0x000ee40000300800 */
[----:B------:R-:W3:Y:S11]  /*64860*/  LDL.LU R23, [R1+0x23c] ;  /* 0x00023c0001177983 */ /* 0x000ef60000300800 */
[----:B------:R-:W-:Y:S02]  /*64870*/  @!UPT UIADD3 URZ, URZ, URZ, URZ ;  /* 0x0000003f3f3ff290 */ /* 0x000fe4000fffe03f */
[----:B------:R-:W-:Y:S01]  /*64880*/  STL.64 [R1+0x2d0], R4 ;  /* 0x0002d00401007387 */ /* 0x000fe20000100a00 */
[----:B------:R0:W-:Y:S03]  /*64890*/  STL.64 [R1+0x2d8], R6 ;  /* 0x0002d80601007387 */ /* 0x0001e60000100a00 */
[----:B0-----:R-:W2:Y:S01]  /*648a0*/  LDL.LU.64 R6, [R1+0x4528] ;  /* 0x0045280001067983 */ /* 0x001ea20000300a00 */
[----:B------:R-:W2:Y:S02]  /*648b0*/  LDL.LU.64 R18, [R1+0x4520] ;  /* 0x0045200001127983 */ /* 0x000ea40000300a00 */
[----:B------:R-:W2:Y:S01]  /*648c0*/  LDL.LU.64 R16, [R1+0x4518] ;  /* 0x0045180001107983 */ /* 0x000ea20000300a00 */
[----:B---3--:R-:W-:Y:S01]  /*648d0*/  HMMA.16816.F32 R20, R12, R10, R20 ;  /* 0x0000000a0c14723c */ /* 0x008fe20000001814 */
[----:B------:R-:W3:Y:S07]  /*648e0*/  LDL.LU.64 R14, [R1+0x18] ;  /* 0x00001800010e7983 */ /* 0x000eee0000300a00 */
[C---:B--2---:R-:W-:Y:S11]  /*648f0*/  HMMA.16816.F32 R24, R16.reuse, R6, R24 ;  /* 0x000000061018723c */ /* 0x044ff60000001818 */
[----:B------:R-:W-:Y:S04]  /*64900*/  @!UPT UIADD3 URZ, URZ, URZ, URZ ;  /* 0x0000003f3f3ff290 */ /* 0x000fe8000fffe03f */
[----:B------:R0:W-:Y:S01]  /*64910*/  STL.64 [R1+0x230], R20 ;  /* 0x0002301401007387 */ /* 0x0001e20000100a00 */
[----:B------:R1:W-:Y:S03]  /*64920*/  STL.64 [R1+0x238], R22 ;  /* 0x0002381601007387 */ /* 0x0003e60000100a00 */
[----:B0-----:R-:W2:Y:S01]  /*64930*/  LDL.LU R20, [R1+0x200] ;  /* 0x0002000001147983 */ /* 0x001ea20000300800 */
[----:B------:R-:W2:Y:S02]  /*64940*/  LDL.LU R21, [R1+0x204] ;  /* 0x0002040001157983 */ /* 0x000ea40000300800 */
[----:B-1----:R-:W2:Y:S02]  /*64950*/  LDL.LU R22, [R1+0x208] ;  /* 0x0002080001167983 */ /* 0x002ea40000300800 */
[----:B------:R-:W2:Y:S01]  /*64960*/  LDL.LU R23, [R1+0x20c] ;  /* 0x00020c0001177983 */ /* 0x000ea20000300800 */
[----:B------:R-:W-:Y:S04]  /*64970*/  STL.64 [R1+0x43f8], R10 ;  /* 0x0043f80a01007387 */ /* 0x000fe80000100a00 */
[----:B------:R-:W-:Y:S01]  /*64980*/  STL.64 [R1+0x220], R24 ;  /* 0x0002201801007387 */ /* 0x000fe20000100a00 */
[----:B------:R0:W-:Y:S03]  /*64990*/  STL.64 [R1+0x228], R26 ;  /* 0x0002281a01007387 */ /* 0x0001e60000100a00 */
[----:B0-----:R-:W3:Y:S01]  /*649a0*/  LDL.LU.64 R26, [R1+0x4510] ;  /* 0x00451000011a7983 */ /* 0x001ee20000300a00 */
[----:B------:R-:W3:Y:S02]  /*649b0*/  LDL.LU.64 R24, [R1+0x4508] ;  /* 0x0045080001187983 */ /* 0x000ee40000300a00 */
[----:B------:R-:W2:Y:S01]  /*649c0*/  LDL.LU R4, [R1+0x1e0] ;  /* 0x0001e00001047983 */ /* 0x000ea20000300800 */
[----:B------:R-:W-:Y:S01]  /*649d0*/  MOV R11, R6 ;  /* 0x00000006000b7202 */ /* 0x000fe20000000f00 */
[----:B------:R-:W2:Y:S01]  /*649e0*/  LDL.LU R5, [R1+0x1e4] ;  /* 0x0001e40001057983 */ /* 0x000ea20000300800 */
[----:B------:R-:W-:Y:S01]  /*649f0*/  MOV R10, R7 ;  /* 0x00000007000a7202 */ /* 0x000fe20000000f00 */
[----:B------:R-:W2:Y:S02]  /*64a00*/  LDL.LU R6, [R1+0x1e8] ;  /* 0x0001e80001067983 */ /* 0x000ea40000300800 */
[----:B------:R-:W2:Y:S01]  /*64a10*/  LDL.LU R7, [R1+0x1ec] ;  /* 0x0001ec0001077983 */ /* 0x000ea20000300800 */
[----:B---3--:R-:W-:Y:S01]  /*64a20*/  HMMA.16816.F32 R24, R16, R14, R24 ;  /* 0x0000000e1018723c */ /* 0x008fe20000001818 */
[----:B--2---:R0:W-:Y:S01]  /*64a30*/  STL.64 [R1+0x44e8], R6 ;  /* 0x0044e80601007387 */ /* 0x0041e20000100a00 */
[----:B------:R-:W-:Y:S03]  /*64a40*/  STL.64 [R1+0x44e0], R4 ;  /* 0x0044e00401007387 */ /* 0x000fe60000100a00 */
[----:B0-----:R-:W2:Y:S01]  /*64a50*/  LDL.LU.64 R6, [R1+0x8] ;  /* 0x0000080001067983 */ /* 0x001ea20000300a00 */
[----:B------:R-:W-:Y:S02]  /*64a60*/  STL.64 [R1+0x44c0], R10 ;  /* 0x0044c00a01007387 */ /* 0x000fe40000100a00 */
[----:B------:R0:W-:Y:S02]  /*64a70*/  STL.64 [R1+0x44b8], R8 ;  /* 0x0044b80801007387 */ /* 0x0001e40000100a00 */
[----:B0-----:R-:W3:Y:S01]  /*64a80*/  LDL.LU R8, [R1+0x1c0] ;  /* 0x0001c00001087983 */ /* 0x001ee20000300800 */
[----:B------:R-:W3:Y:S02]  /*64a90*/  LDL.LU R9, [R1+0x1c4] ;  /* 0x0001c40001097983 */ /* 0x000ee40000300800 */
[----:B------:R-:W3:Y:S02]  /*64aa0*/  LDL.LU R10, [R1+0x1c8] ;  /* 0x0001c800010a7983 */ /* 0x000ee40000300800 */
[----:B------:R-:W3:Y:S08]  /*64ab0*/  LDL.LU R11, [R1+0x1cc] ;  /* 0x0001cc00010b7983 */ /* 0x000ef00000300800 */
[----:B------:R-:W-:Y:S01]  /*64ac0*/  STL.64 [R1+0x210], R24 ;  /* 0x0002101801007387 */ /* 0x000fe20000100a00 */
[----:B------:R0:W-:Y:S03]  /*64ad0*/  STL.64 [R1+0x218], R26 ;  /* 0x0002181a01007387 */ /* 0x0001e60000100a00 */
[----:B0-----:R-:W2:Y:S01]  /*64ae0*/  LDL.LU.64 R26, [R1+0x4500] ;  /* 0x00450000011a7983 */ /* 0x001ea20000300a00 */
[----:B------:R-:W2:Y:S01]  /*64af0*/  LDL.LU R12, [R1+0xd0] ;  /* 0x0000d000010c7983 */ /* 0x000ea20000300800 */
[----:B------:R-:W-:Y:S01]  /*64b00*/  MOV R25, R14 ;  /* 0x0000000e00197202 */ /* 0x000fe20000000f00 */
[----:B------:R-:W2:Y:S01]  /*64b10*/  LDL.LU R13, [R1+0xd4] ;  /* 0x0000d400010d7983 */ /* 0x000ea20000300800 */
[----:B------:R-:W2:Y:S01]  /*64b20*/  LDL.LU R14, [R1+0xd8] ;  /* 0x0000d800010e7983 */ /* 0x000ea20000300800 */
[----:B------:R-:W-:Y:S01]  /*64b30*/  IMAD.MOV.U32 R24, RZ, RZ, R15 ;  /* 0x000000ffff187224 */ /* 0x000fe200078e000f */
[----:B------:R-:W-:-:S05]  /*64b40*/  MOV R15, R2 ;  /* 0x00000002000f7202 */ /* 0x000fca0000000f00 */
[----:B--2---:R-:W-:Y:S01]  /*64b50*/  STL.64 [R1+0x4388], R14 ;  /* 0x0043880e01007387 */ /* 0x004fe20000100a00 */
[----:B------:R0:W-:Y:S03]  /*64b60*/  STL.64 [R1+0x4380], R12 ;  /* 0x0043800c01007387 */ /* 0x0001e60000100a00 */
[----:B0-----:R-:W2:Y:S01]  /*64b70*/  LDL.LU R12, [R1+0x1f0] ;  /* 0x0001f000010c7983 */ /* 0x001ea20000300800 */
[----:B------:R-:W2:Y:S02]  /*64b80*/  LDL.LU R13, [R1+0x1f4] ;  /* 0x0001f400010d7983 */ /* 0x000ea40000300800 */
[----:B------:R-:W2:Y:S02]  /*64b90*/  LDL.LU R14, [R1+0x1f8] ;  /* 0x0001f800010e7983 */ /* 0x000ea40000300800 */
[----:B------:R-:W2:Y:S01]  /*64ba0*/  LDL.LU R15, [R1+0x1fc] ;  /* 0x0001fc00010f7983 */ /* 0x000ea20000300800 */
[C---:B------:R-:W-:Y:S01]  /*64bb0*/  HMMA.16816.F32 R20, R16.reuse, R6, R20 ;  /* 0x000000061014723c */ /* 0x040fe20000001814 */
[----:B------:R-:W-:Y:S11]  /*64bc0*/  MOV R2, R7 ;  /* 0x0000000700027202 */ /* 0x000ff60000000f00 */
[----:B------:R-:W-:Y:S11]  /*64bd0*/  @!UPT UIADD3 URZ, URZ, URZ, URZ ;  /* 0x0000003f3f3ff290 */ /* 0x000ff6000fffe03f */
[----:B------:R-:W-:Y:S01]  /*64be0*/  STL.64 [R1+0x200], R20 ;  /* 0x0002001401007387 */ /* 0x000fe20000100a00 */
[----:B------:R0:W-:Y:S03]  /*64bf0*/  STL.64 [R1+0x208], R22 ;  /* 0x0002081601007387 */ /* 0x0001e60000100a00 */
[----:B0-----:R-:W3:Y:S01]  /*64c00*/  LDL.LU R22, [R1+0x44f8] ;  /* 0x0044f80001167983 */ /* 0x001ee20000300800 */
[----:B------:R-:W3:Y:S01]  /*64c10*/  LDL.LU.64 R20, [R1+0x44f0] ;  /* 0x0044f00001147983 */ /* 0x000ee20000300a00 */
[----:B------:R-:W-:Y:S02]  /*64c20*/  MOV R23, R6 ;  /* 0x0000000600177202 */ /* 0x000fe40000000f00 */
[----:B------:R-:W3:Y:S01]  /*64c30*/  LDL.LU.64 R6, [R1+0x44e8] ;  /* 0x0044e80001067983 */ /* 0x000ee20000300a00 */
[----:B------:R-:W3:Y:S01]  /*64c40*/  LDL.LU.64 R4, [R1+0x44e0] ;  /* 0x0044e00001047983 */ /* 0x000ee20000300a00 */
[----:B--2---:R-:W-:Y:S11]  /*64c50*/  HMMA.16816.F32 R12, R16, R26, R12 ;  /* 0x0000001a100c723c */ /* 0x004ff6000000180c */
[----:B------:R-:W-:Y:S11]  /*64c60*/  @!UPT UIADD3 URZ, URZ, URZ, URZ ;  /* 0x0000003f3f3ff290 */ /* 0x000ff6000fffe03f */
[----:B------:R-:W-:Y:S01]  /*64c70*/  @!UPT UIADD3 URZ, URZ, URZ, URZ ;  /* 0x0000003f3f3ff290 */ /* 0x000fe2000fffe03f */
[----:B------:R0:W-:Y:S01]  /*64c80*/  STL.64 [R1+0x1f0], R12 ;  /* 0x0001f00c01007387 */ /* 0x0001e20000100a00 */
[----:B------:R1:W-:Y:S03]  /*64c90*/  STL.64 [R1+0x1f8], R14 ;  /* 0x0001f80e01007387 */ /* 0x0003e60000100a00 */
[----:B0-----:R-:W2:Y:S01]  /*64ca0*/  LDL.LU R12, [R1+0xf0] ;  /* 0x0000f000010c7983 */ /* 0x001ea20000300800 */
[----:B------:R-:W2:Y:S02]  /*64cb0*/  LDL.LU R13, [R1+0xf4] ;  /* 0x0000f400010d7983 */ /* 0x000ea40000300800 */
[----:B-1----:R-:W2:Y:S02]  /*64cc0*/  LDL.LU R14, [R1+0xf8] ;  /* 0x0000f800010e7983 */ /* 0x002ea40000300800 */
[----:B------:R-:W2:Y:S02]  /*64cd0*/  LDL.LU R15, [R1+0xfc] ;  /* 0x0000fc00010f7983 */ /* 0x000ea40000300800 */
[----:B--2---:R0:W-:Y:S01]  /*64ce0*/  STL.64 [R1+0x4398], R14 ;  /* 0x0043980e01007387 */ /* 0x0041e20000100a00 */
[----:B------:R1:W-:Y:S02]  /*64cf0*/  STL.64 [R1+0x4390], R12 ;  /* 0x0043900c01007387 */ /* 0x0003e40000100a00 */
[----:B0-----:R-:W-:-:S02]  /*64d00*/  IMAD.MOV.U32 R14, RZ, RZ, R23 ;  /* 0x000000ffff0e7224 */ /* 0x001fc400078e0017 */
[----:B------:R-:W3:Y:S01]  /*64d10*/  LDL.LU R23, [R1+0x44dc] ;  /* 0x0044dc0001177983 */ /* 0x000ee20000300800 */
[----:B------:R-:W-:Y:S02]  /*64d20*/  MOV R15, R2 ;  /* 0x00000002000f7202 */ /* 0x000fe40000000f00 */
[----:B------:R-:W2:Y:S03]  /*64d30*/  LDL.LU R2, [R1+0x44d8] ;  /* 0x0044d80001027983 */ /* 0x000ea60000300800 */
[----:B------:R0:W-:Y:S01]  /*64d40*/  STL.64 [R1+0x43b0], R14 ;  /* 0x0043b00e01007387 */ /* 0x0001e20000100a00 */
[----:B-1----:R-:W2:Y:S02]  /*64d50*/  LDL.LU R12, [R1+0x1d0] ;  /* 0x0001d000010c7983 */ /* 0x002ea40000300800 */
        /* <DEDUP_REMOVED lines=8> */
[----:B0-----:R-:W2:Y:S01]  /*64de0*/  LDL.LU.64 R6, [R1+0x44d0] ;  /* 0x0044d00001067983 */ /* 0x001ea20000300a00 */
[----:B------:R-:W3:Y:S02]  /*64df0*/  LDL.LU.64 R4, [R1+0x44c8] ;  /* 0x0044c80001047983 */ /* 0x000ee40000300a00 */
[----:B------:R-:W-:Y:S01]  /*64e00*/  STL.64 [R1+0x44a0], R22 ;  /* 0x0044a01601007387 */ /* 0x000fe20000100a00 */
[----:B--2---:R-:W-:Y:S01]  /*64e10*/  HMMA.16816.F32 R12, R16, R6, R12 ;  /* 0x00000006100c723c */ /* 0x004fe2000000180c */
[----:B------:R-:W-:Y:S11]  /*64e20*/  STL.64 [R1+0x4478], R6 ;  /* 0x0044780601007387 */ /* 0x000ff60000100a00 */
[----:B------:R-:W-:Y:S11]  /*64e30*/  @!UPT UIADD3 URZ, URZ, URZ, URZ ;  /* 0x0000003f3f3ff290 */ /* 0x000ff6000fffe03f */
[----:B------:R-:W-:Y:S01]  /*64e40*/  STL.64 [R1+0x1d0], R12 ;  /* 0x0001d00c01007387 */ /* 0x000fe20000100a00 */
[----:B------:R0:W-:Y:S02]  /*64e50*/  STL.64 [R1+0x1d8], R14 ;  /* 0x0001d80e01007387 */ /* 0x0001e40000100a00 */
[----:B0-----:R-:W-:Y:S02]  /*64e60*/  MOV R14, R25 ;  /* 0x00000019000e7202 */ /* 0x001fe40000000f00 */
[----:B------:R-:W-:-:S05]  /*64e70*/  MOV R15, R24 ;  /* 0x00000018000f7202 */ /* 0x000fca0000000f00 */
[----:B------:R0:W-:Y:S04]  /*64e80*/  STL.64 [R1+0x43c8], R14 ;  /* 0x0043c80e01007387 */ /* 0x0001e80000100a00 */
[----:B0-----:R-:W2:Y:S02]  /*64e90*/  LDL.LU.64 R14, [R1+0x38] ;  /* 0x00003800010e7983 */ /* 0x001ea40000300a00 */
[----:B--2---:R-:W-:Y:S11]  /*64ea0*/  HMMA.16816.F32 R8, R16, R14, R8 ;  /* 0x0000000e1008723c */ /* 0x004ff60000001808 */
[----:B------:R-:W-:Y:S11]  /*64eb0*/  @!UPT UIADD3 URZ, URZ, URZ, URZ ;  /* 0x0000003f3f3ff290 */ /* 0x000ff6000fffe03f */
[----:B------:R-:W-:Y:S01]  /*64ec0*/  @!UPT UIADD3 URZ, URZ, URZ, URZ ;  /* 0x0000003f3f3ff290 */ /* 0x000fe2000fffe03f */
[----:B------:R-:W-:Y:S01]  /*64ed0*/  STL.64 [R1+0x1c0], R8 ;  /* 0x0001c00801007387 */ /* 0x000fe20000100a00 */
[----:B------:R0:W-:Y:S03]  /*64ee0*/  STL.64 [R1+0x1c8], R10 ;  /* 0x0001c80a01007387 */ /* 0x0001e60000100a00 */
[----:B0-----:R-:W2:Y:S01]  /*64ef0*/  LDL.LU.64 R10, [R1+0x44c0] ;  /* 0x0044c000010a7983 */ /* 0x001ea20000300a00 */
[----:B------:R-:W-:Y:S01]  /*64f00*/  IMAD.MOV.U32 R25, RZ, RZ, R14 ;  /* 0x000000ffff197224 */ /* 0x000fe200078e000e */
[----:B------:R-:W-:Y:S01]  /*64f10*/  MOV R24, R15 ;  /* 0x0000000f00187202 */ /* 0x000fe20000000f00 */
[----:B------:R-:W3:Y:S01]  /*64f20*/  LDL.LU.64 R8, [R1+0x44b8] ;  /* 0x0044b80001087983 */ /* 0x000ee20000300a00 */
[----:B--2---:R-:W-:Y:S02]  /*64f30*/  MOV R14, R11 ;  /* 0x0000000b000e7202 */ /* 0x004fe40000000f00 */
[----:B------:R-:W-:-:S05]  /*64f40*/  MOV R15, R10 ;  /* 0x0000000a000f7202 */ /* 0x000fca0000000f00 */
[----:B------:R0:W-:Y:S01]  /*64f50*/  STL.64 [R1+0x43f0], R14 ;  /* 0x0043f00e01007387 */ /* 0x0001e20000100a00 */
[----:B------:R-:W2:Y:S02]  /*64f60*/  LDL.LU R12, [R1+0x130] ;  /* 0x00013000010c7983 */ /* 0x000ea40000300800 */
[----:B------:R-:W2:Y:S01]  /*64f70*/  LDL.LU R13, [R1+0x134] ;  /* 0x00013400010d7983 */ /* 0x000ea20000300800 */
[----:B0-----:R-:W2:Y:S01]  /*64f80*/  LDL.LU R14, [R1+0x138] ;  /* 0x00013800010e7983 */ /* 0x001ea20000300800 */
[----:B------:R-:W2:Y:S02]  /*64f90*/  LDL.LU R15, [R1+0x13c] ;  /* 0x00013c00010f7983 */ /* 0x000ea40000300800 */
[----:B------:R-:W-:Y:S01]  /*64fa0*/  IMAD.MOV.U32 R10, RZ, RZ, R0 ;  /* 0x000000ffff0a7224 */ /* 0x000fe200078e0000 */
[----:B------:R-:W-:Y:S01]  /*64fb0*/  MOV R11, R28 ;  /* 0x0000001c000b7202 */ /* 0x000fe20000000f00 */
[----:B--2---:R-:W-:Y:S01]  /*64fc0*/  STL.64 [R1+0x4408], R14 ;  /* 0x0044080e01007387 */ /* 0x004fe20000100a00 */
[----:B------:R0:W-:Y:S02]  /*64fd0*/  STL.64 [R1+0x4400], R12 ;  /* 0x0044000c01007387 */ /* 0x0001e40000100a00 */
[----:B------:R-:W2:Y:S02]  /*64fe0*/  LDL.LU R0, [R1+0x44b0] ;  /* 0x0044b00001007983 */ /* 0x000ea40000300800 */
[----:B------:R1:W-:Y:S01]  /*64ff0*/  STL.64 [R1+0x4410], R10 ;  /* 0x0044100a01007387 */ /* 0x0003e20000100a00 */
[----:B0-----:R-:W2:Y:S01]  /*65000*/  LDL.LU R12, [R1+0x140] ;  /* 0x00014000010c7983 */ /* 0x001ea20000300800 */
[----:B------:R-:W2:Y:S02]  /*65010*/  LDL.LU R13, [R1+0x144] ;  /* 0x00014400010d7983 */ /* 0x000ea40000300800 */
[----:B------:R-:W2:Y:S02]  /*65020*/  LDL.LU R14, [R1+0x148] ;  /* 0x00014800010e7983 */ /* 0x000ea40000300800 */
[----:B------:R-:W2:Y:S01]  /*65030*/  LDL.LU R15, [R1+0x14c] ;  /* 0x00014c00010f7983 */ /* 0x000ea20000300800 */
[----:B-1----:R-:W-:-:S02]  /*65040*/  MOV R10, R21 ;  /* 0x00000015000a7202 */ /* 0x002fc40000000f00 */
[----:B------:R-:W-:Y:S01]  /*65050*/  MOV R11, R20 ;  /* 0x00000014000b7202 */ /* 0x000fe20000000f00 */
[----:B--2---:R-:W-:Y:S01]  /*65060*/  STL.64 [R1+0x4420], R14 ;  /* 0x0044200e01007387 */ /* 0x004fe20000100a00 */
[----:B------:R0:W-:Y:S03]  /*65070*/  STL.64 [R1+0x4418], R12 ;  /* 0x0044180c01007387 */ /* 0x0001e60000100a00 */
[----:B------:R3:W-:Y:S01]  /*65080*/  STL.64 [R1+0x4428], R10 ;  /* 0x0044280a01007387 */ /* 0x0007e20000100a00 */
[----:B0-----:R-:W2:Y:S01]  /*65090*/  LDL.LU R12, [R1+0x150] ;  /* 0x00015000010c7983 */ /* 0x001ea20000300800 */
[----:B------:R-:W2:Y:S02]  /*650a0*/  LDL.LU R13, [R1+0x154] ;  /* 0x00015400010d7983 */ /* 0x000ea40000300800 */
[----:B------:R-:W2:Y:S02]  /*650b0*/  LDL.LU R14, [R1+0x158] ;  /* 0x00015800010e7983 */ /* 0x000ea40000300800 */
[----:B------:R-:W2:Y:S02]  /*650c0*/  LDL.LU R15, [R1+0x15c] ;  /* 0x00015c00010f7983 */ /* 0x000ea40000300800 */
[----:B---3--:R-:W-:Y:S01]  /*650d0*/  IMAD.MOV.U32 R10, RZ, RZ, R9 ;  /* 0x000000ffff0a7224 */ /* 0x008fe200078e0009 */
[----:B------:R-:W-:Y:S01]  /*650e0*/  MOV R11, R8 ;  /* 0x00000008000b7202 */ /* 0x000fe20000000f00 */
[----:B--2---:R-:W-:Y:S01]  /*650f0*/  STL.64 [R1+0x4438], R14 ;  /* 0x0044380e01007387 */ /* 0x004fe20000100a00 */
[----:B------:R0:W-:Y:S03]  /*65100*/  STL.64 [R1+0x4430], R12 ;  /* 0x0044300c01007387 */ /* 0x0001e60000100a00 */
[----:B------:R1:W-:Y:S01]  /*65110*/  STL.64 [R1+0x4440], R10 ;  /* 0x0044400a01007387 */ /* 0x0003e20000100a00 */
[----:B0-----:R-:W2:Y:S01]  /*65120*/  LDL.LU R12, [R1+0x160] ;  /* 0x00016000010c7983 */ /* 0x001ea20000300800 */
[----:B------:R-:W2:Y:S02]  /*65130*/  LDL.LU R13, [R1+0x164] ;  /* 0x00016400010d7983 */ /* 0x000ea40000300800 */
[----:B------:R-:W3:Y:S02]  /*65140*/  LDL.LU R14, [R1+0x168] ;  /* 0x00016800010e7983 */ /* 0x000ee40000300800 */
[----:B------:R-:W3:Y:S01]  /*65150*/  LDL.LU R15, [R1+0x16c] ;  /* 0x00016c00010f7983 */ /* 0x000ee20000300800 */
[----:B-1----:R-:W-:-:S02]  /*65160*/  MOV R10, R5 ;  /* 0x00000005000a7202 */ /* 0x002fc40000000f00 */
[----:B------:R-:W-:Y:S01]  /*65170*/  MOV R11, R4 ;  /* 0x00000004000b7202 */ /* 0x000fe20000000f00 */
[----:B---3--:R-:W-:Y:S01]  /*65180*/  STL.64 [R1+0x4450], R14 ;  /* 0x0044500e01007387 */ /* 0x008fe20000100a00 */
[----:B--2---:R-:W-:Y:S03]  /*65190*/  STL.64 [R1+0x4448], R12 ;  /* 0x0044480c01007387 */ /* 0x004fe60000100a00 */
[----:B------:R0:W-:Y:S02]  /*651a0*/  STL.64 [R1+0x4458], R10 ;  /* 0x0044580a01007387 */ /* 0x0001e40000100a00 */
[----:B0-----:R-:W2:Y:S04]  /*651b0*/  LDL.LU.64 R10, [R1+0x98] ;  /* 0x00009800010a7983 */ /* 0x001ea80000300a00 */
[----:B--2---:R-:W-:Y:S01]  /*651c0*/  STL.64 [R1+0x4470], R10 ;  /* 0x0044700a01007387 */ /* 0x004fe20000100a00 */
[----:B------:R-:W2:Y:S02]  /*651d0*/  LDL.LU R12, [R1+0x170] ;  /* 0x00017000010c7983 */ /* 0x000ea40000300800 */
[----:B------:R-:W2:Y:S02]  /*651e0*/  LDL.LU R13, [R1+0x174] ;  /* 0x00017400010d7983 */ /* 0x000ea40000300800 */
[----:B------:R-:W3:Y:S01]  /*651f0*/  LDL.LU R14, [R1+0x178] ;  /* 0x00017800010e7983 */ /* 0x000ee20000300800 */
[----:B------:R-:W3:Y:S01]  /*65200*/  LDL.LU R15, [R1+0x17c] ;  /* 0x00017c00010f7983 */ /* 0x000ee20000300800 */
[----:B------:R-:W2:Y:S02]  /*65210*/  LDL.LU R4, [R1+0x190] ;  /* 0x0001900001047983 */ /* 0x000ea40000300800 */
[----:B------:R-:W2:Y:S02]  /*65220*/  LDL.LU R5, [R1+0x194] ;  /* 0x0001940001057983 */ /* 0x000ea40000300800 */
[----:B------:R-:W2:Y:S01]  /*65230*/  LDL.LU R6, [R1+0x198] ;  /* 0x0001980001067983 */ /* 0x000ea20000300800 */
[----:B------:R-:W2:Y:S01]  /*65240*/  LDL.LU R7, [R1+0x19c] ;  /* 0x00019c0001077983 */ /* 0x000ea20000300800 */
[----:B------:R-:W3:Y:S02]  /*65250*/  LDL.LU R20, [R1+0x1b0] ;  /* 0x0001b00001147983 */ /* 0x000ee40000300800 */
[----:B------:R-:W3:Y:S02]  /*65260*/  LDL.LU R21, [R1+0x1b4] ;  /* 0x0001b40001157983 */ /* 0x000ee40000300800 */
[----:B------:R-:W3:Y:S01]  /*65270*/  LDL.LU R22, [R1+0x1b8] ;  /* 0x0001b80001167983 */ /* 0x000ee20000300800 */
[----:B------:R-:W3:Y:S04]  /*65280*/  LDL.LU R23, [R1+0x1bc] ;  /* 0x0001bc0001177983 */ /* 0x000ee80000300800 */
[----:B--2---:R0:W-:Y:S01]  /*65290*/  STL.64 [R1+0x4488], R6 ;  /* 0x0044880601007387 */ /* 0x0041e20000100a00 */
[----:B------:R-:W-:Y:S03]  /*652a0*/  STL.64 [R1+0x4480], R4 ;  /* 0x0044800401007387 */ /* 0x000fe60000100a00 */
[----:B0-----:R-:W2:Y:S04]  /*652b0*/  LDL.LU.64 R6, [R1+0xb8] ;  /* 0x0000b80001067983 */ /* 0x001ea80000300a00 */
[----:B--2---:R0:W-:Y:S04]  /*652c0*/  STL.64 [R1+0x4498], R6 ;  /* 0x0044980601007387 */ /* 0x0041e80000100a00 */
[----:B0-----:R-:W2:Y:S01]  /*652d0*/  LDL.LU.64 R6, [R1+0xc8] ;  /* 0x0000c80001067983 */ /* 0x001ea20000300a00 */
[----:B------:R-:W2:Y:S03]  /*652e0*/  LDL.LU.64 R10, [R1+0xa8] ;  /* 0x0000a800010a7983 */ /* 0x000ea60000300a00 */
[----:B--2---:R0:W-:Y:S01]  /*652f0*/  STL.64 [R1+0x4490], R10 ;  /* 0x0044900a01007387 */ /* 0x0041e20000100a00 */
[----:B------:R-:W2:Y:S02]  /*65300*/  LDL.LU R8, [R1+0x1a0] ;  /* 0x0001a00001087983 */ /* 0x000ea40000300800 */
[----:B------:R-:W2:Y:S01]  /*65310*/  LDL.LU R9, [R1+0x1a4] ;  /* 0x0001a40001097983 */ /* 0x000ea20000300800 */
[----:B0-----:R-:W2:Y:S01]  /*65320*/  LDL.LU R10, [R1+0x1a8] ;  /* 0x0001a800010a7983 */ /* 0x001ea20000300800 */
[----:B------:R-:W2:Y:S02]  /*65330*/  LDL.LU R11, [R1+0x1ac] ;  /* 0x0001ac00010b7983 */ /* 0x000ea40000300800 */
[----:B---3--:R-:W-:Y:S02]  /*65340*/  STL.64 [R1+0x4468], R14 ;  /* 0x0044680e01007387 */ /* 0x008fe40000100a00 */
        /* <DEDUP_REMOVED lines=9> */
[----:B------:R-:W-:Y:S01]  /*653e0*/  IMAD.MOV.U32 R26, RZ, RZ, R0 ;  /* 0x000000ffff1a7224 */ /* 0x000fe200078e0000 */
[----:B------:R-:W-:Y:S01]  /*653f0*/  MOV R27, R2 ;  /* 0x00000002001b7202 */ /* 0x000fe20000000f00 */
[----:B------:R-:W3:Y:S01]  /*65400*/  LDL.LU R0, [R1+0x44ac] ;  /* 0x0044ac0001007983 */ /* 0x000ee20000300800 */
[----:B------:R-:W3:Y:S03]  /*65410*/  LDL.LU R2, [R1+0x44a8] ;  /* 0x0044a80001027983 */ /* 0x000ee60000300800 */
[----:B------:R-:W-:Y:S01]  /*65420*/  STL.64 [R1+0x43c0], R26 ;  /* 0x0043c01a01007387 */ /* 0x000fe20000100a00 */
[----:B------:R-:W-:Y:S03]  /*65430*/  HMMA.16816.F32 R20, R16, R6, R20 ;  /* 0x000000061014723c */ /* 0x000fe60000001814 */
[----:B--2---:R0:W-:Y:S04]  /*65440*/  STL.64 [R1+0x43b8], R24 ;  /* 0x0043b81801007387 */ /* 0x0041e80000100a00 */
[----:B0-----:R-:W2:Y:S01]  /*65450*/  LDL.LU R24, [R1+0x110] ;  /* 0x0001100001187983 */ /* 0x001ea20000300800 */
[----:B------:R-:W2:Y:S02]  /*65460*/  LDL.LU R25, [R1+0x114] ;  /* 0x0001140001197983 */ /* 0x000ea40000300800 */
[----:B------:R-:W2:Y:S02]  /*65470*/  LDL.LU R26, [R1+0x118] ;  /* 0x00011800011a7983 */ /* 0x000ea40000300800 */
[----:B------:R-:W2:Y:S01]  /*65480*/  LDL.LU R27, [R1+0x11c] ;  /* 0x00011c00011b7983 */ /* 0x000ea20000300800 */
[----:B------:R-:W-:Y:S01]  /*65490*/  MOV R28, R7 ;  /* 0x00000007001c7202 */ /* 0x000fe20000000f00 */
[----:B--2---:R-:W-:Y:S01]  /*654a0*/  STL.64 [R1+0x43d8], R26 ;  /* 0x0043d81a01007387 */ /* 0x004fe20000100a00 */
[----:B------:R0:W-:Y:S03]  /*654b0*/  STL.64 [R1+0x43d0], R24 ;  /* 0x0043d01801007387 */ /* 0x0001e60000100a00 */
[----:B0-----:R-:W2:Y:S01]  /*654c0*/  LDL.LU R24, [R1+0x120] ;  /* 0x0001200001187983 */ /* 0x001ea20000300800 */
[----:B------:R-:W2:Y:S04]  /*654d0*/  LDL.LU R25, [R1+0x124] ;  /* 0x0001240001197983 */ /* 0x000ea80000300800 */
[----:B------:R0:W-:Y:S02]  /*654e0*/  STL.64 [R1+0x1b0], R20 ;  /* 0x0001b01401007387 */ /* 0x0001e40000100a00 */
[----:B------:R1:W-:Y:S02]  /*654f0*/  STL.64 [R1+0x1b8], R22 ;  /* 0x0001b81601007387 */ /* 0x0003e40000100a00 */
[----:B0-----:R-:W-:Y:S01]  /*65500*/  IMAD.MOV.U32 R21, RZ, RZ, R6 ;  /* 0x000000ffff157224 */ /* 0x001fe200078e0006 */
[----:B-1----:R-:W2:Y:S01]  /*65510*/  LDL.LU.64 R22, [R1+0x44a0] ;  /* 0x0044a00001167983 */ /* 0x002ea20000300a00 */
[----:B------:R-:W2:Y:S01]  /*65520*/  LDL.LU.64 R6, [R1+0x4498] ;  /* 0x0044980001067983 */ /* 0x000ea20000300a00 */
[----:B---3--:R-:W-:-:S02]  /*65530*/  MOV R26, R2 ;  /* 0x00000002001a7202 */ /* 0x008fc40000000f00 */
[----:B------:R-:W-:Y:S01]  /*65540*/  STL [R1+0x4378], R21 ;  /* 0x0043781501007387 */ /* 0x000fe20000100800 */
[----:B------:R-:W-:Y:S01]  /*65550*/  MOV R27, R0 ;  /* 0x00000000001b7202 */ /* 0x000fe20000000f00 */
[C---:B--2---:R-:W-:Y:S01]  /*65560*/  HMMA.16816.F32 R8, R16.reuse, R6, R8 ;  /* 0x000000061008723c */ /* 0x044fe20000001808 */
[----:B------:R-:W-:Y:S02]  /*65570*/  MOV R2, R6 ;  /* 0x0000000600027202 */ /* 0x000fe40000000f00 */
[----:B------:R-:W-:Y:S11]  /*65580*/  MOV R0, R7 ;  /* 0x0000000700007202 */ /* 0x000ff60000000f00 */
[----:B------:R-:W-:Y:S09]  /*65590*/  @!UPT UIADD3 URZ, URZ, URZ, URZ ;  /* 0x0000003f3f3ff290 */ /* 0x000ff2000fffe03f */
[----:B------:R-:W-:Y:S01]  /*655a0*/  STL.64 [R1+0x1a0], R8 ;  /* 0x0001a00801007387 */ /* 0x000fe20000100a00 */
[----:B------:R0:W-:Y:S03]  /*655b0*/  STL.64 [R1+0x1a8], R10 ;  /* 0x0001a80a01007387 */ /* 0x0001e60000100a00 */
[----:B0-----:R-:W2:Y:S01]  /*655c0*/  LDL.LU.64 R10, [R1+0x4490] ;  /* 0x00449000010a7983 */ /* 0x001ea20000300a00 */
[----:B------:R-:W2:Y:S02]  /*655d0*/  LDL.LU.64 R6, [R1+0x4488] ;  /* 0x0044880001067983 */ /* 0x000ea40000300a00 */
[----:B------:R-:W2:Y:S02]  /*655e0*/  LDL.LU.64 R4, [R1+0x4480] ;  /* 0x0044800001047983 */ /* 0x000ea40000300a00 */
[C---:B--2---:R-:W-:Y:S11]  /*655f0*/  HMMA.16816.F32 R4, R16.reuse, R10, R4 ;  /* 0x0000000a1004723c */ /* 0x044ff60000001804 */
[----:B------:R-:W-:Y:S11]  /*65600*/  @!UPT UIADD3 URZ, URZ, URZ, URZ ;  /* 0x0000003f3f3ff290 */ /* 0x000ff6000fffe03f */
[----:B------:R-:W-:Y:S01]  /*65610*/  @!UPT UIADD3 URZ, URZ, URZ, URZ ;  /* 0x0000003f3f3ff290 */ /* 0x000fe2000fffe03f */
[----:B------:R0:W-:Y:S01]  /*65620*/  STL.64 [R1+0x190], R4 ;  /* 0x0001900401007387 */ /* 0x0001e20000100a00 */
[----:B------:R1:W-:Y:S02]  /*65630*/  STL.64 [R1+0x198], R6 ;  /* 0x0001980601007387 */ /* 0x0003e40000100a00 */
[----:B0-----:R-:W-:Y:S01]  /*65640*/  IMAD.MOV.U32 R5, RZ, RZ, R10 ;  /* 0x000000ffff057224 */ /* 0x001fe200078e000a */
[----:B-1----:R-:W2:Y:S01]  /*65650*/  LDL.LU.64 R6, [R1+0x4478] ;  /* 0x0044780001067983 */ /* 0x002ea20000300a00 */
[----:B------:R-:W-:Y:S02]  /*65660*/  MOV R4, R11 ;  /* 0x0000000b00047202 */ /* 0x000fe40000000f00 */
        /* <DEDUP_REMOVED lines=10> */
[C---:B---3--:R-:W-:Y:S01]  /*65710*/  HMMA.16816.F32 R8, R16.reuse, R10, R12 ;  /* 0x0000000a1008723c */ /* 0x048fe2000000180c */
[----:B------:R-:W3:Y:S01]  /*65720*/  LDL.LU.64 R14, [R1+0x4450] ;  /* 0x00445000010e7983 */ /* 0x000ee20000300a00 */
[----:B------:R-:W3:Y:S11]  /*65730*/  LDL.LU.64 R12, [R1+0x4448] ;  /* 0x00444800010c7983 */ /* 0x000ef60000300a00 */
[----:B------:R-:W-:Y:S10]  /*65740*/  @!UPT UIADD3 URZ, URZ, URZ, URZ ;  /* 0x0000003f3f3ff290 */ /* 0x000ff4000fffe03f */
[----:B------:R-:W-:Y:S01]  /*65750*/  STL.64 [R1+0x170], R8 ;  /* 0x0001700801007387 */ /* 0x000fe20000100a00 */
[----:B------:R0:W-:Y:S03]  /*65760*/  STL.64 [R1+0x178], R10 ;  /* 0x0001780a01007387 */ /* 0x0001e60000100a00 */
[----:B0-----:R-:W3:Y:S02]  /*65770*/  LDL.LU.64 R10, [R1+0x4440] ;  /* 0x00444000010a7983 */ /* 0x001ee40000300a00 */
[C---:B---3--:R-:W-:Y:S02]  /*65780*/  HMMA.16816.F32 R8, R16.reuse, R10, R12 ;  /* 0x0000000a1008723c */ /* 0x048fe4000000180c */
[----:B------:R-:W3:Y:S01]  /*65790*/  LDL.LU.64 R14, [R1+0x4438] ;  /* 0x00443800010e7983 */ /* 0x000ee20000300a00 */
[----:B------:R-:W3:Y:S11]  /*657a0*/  LDL.LU.64 R12, [R1+0x4430] ;  /* 0x00443000010c7983 */ /* 0x000ef60000300a00 */
[----:B------:R-:W-:Y:S09]  /*657b0*/  @!UPT UIADD3 URZ, URZ, URZ, URZ ;  /* 0x0000003f3f3ff290 */ /* 0x000ff2000fffe03f */
        /* <DEDUP_REMOVED lines=17> */
[----:B---3--:R-:W-:Y:S02]  /*658d0*/  HMMA.16816.F32 R16, R16, R10, R12 ;  /* 0x0000000a1010723c */ /* 0x008fe4000000180c */
[----:B------:R-:W3:Y:S01]  /*658e0*/  LDL.LU.64 R14, [R1+0x43f0] ;  /* 0x0043f000010e7983 */ /* 0x000ee20000300a00 */
[----:B------:R-:W3:Y:S02]  /*658f0*/  LDL.LU.64 R10, [R1+0x43e8] ;  /* 0x0043e800010a7983 */ /* 0x000ee40000300a00 */
[----:B------:R-:W3:Y:S11]  /*65900*/  LDL.LU.64 R8, [R1+0x43e0] ;  /* 0x0043e00001087983 */ /* 0x000ef60000300a00 */
[----:B------:R-:W-:Y:S07]  /*65910*/  @!UPT UIADD3 URZ, URZ, URZ, URZ ;  /* 0x0000003f3f3ff290 */ /* 0x000fee000fffe03f */
[----:B------:R0:W-:Y:S01]  /*65920*/  STL.64 [R1+0x530], R16 ;  /* 0x0005301001007387 */ /* 0x0001e20000100a00 */
[----:B------:R1:W-:Y:S03]  /*65930*/  STL.64 [R1+0x538], R18 ;  /* 0x0005381201007387 */ /* 0x0003e60000100a00 */
[----:B0-----:R-:W2:Y:S01]  /*65940*/  LDL.LU R16, [R1+0xe0] ;  /* 0x0000e00001107983 */ /* 0x001ea20000300800 */
[----:B------:R-:W2:Y:S02]  /*65950*/  LDL.LU R17, [R1+0xe4] ;  /* 0x0000e40001117983 */ /* 0x000ea40000300800 */
[----:B-1----:R-:W2:Y:S02]  /*65960*/  LDL.LU R18, [R1+0xe8] ;  /* 0x0000e80001127983 */ /* 0x002ea40000300800 */
[----:B------:R-:W2:Y:S01]  /*65970*/  LDL.LU R19, [R1+0xec] ;  /* 0x0000ec0001137983 */ /* 0x000ea20000300800 */
        /* <DEDUP_REMOVED lines=16> */
[----:B------:R-:W2:Y:S11]  /*65a80*/  LDL.LU.64 R24, [R1+0x43a0] ;  /* 0x0043a00001187983 */ /* 0x000eb60000300a00 */
[----:B------:R-:W-:Y:S09]  /*65a90*/  @!UPT UIADD3 URZ, URZ, URZ, URZ ;  /* 0x0000003f3f3ff290 */ /* 0x000ff2000fffe03f */
        /* <DEDUP_REMOVED lines=10> */
[----:B------:R-:W3:Y:S01]  /*65b40*/  LDL.LU.64 R12, [R1+0x4380] ;  /* 0x00438000010c7983 */ /* 0x000ee20000300a00 */
[C---:B--2---:R-:W-:Y:S11]  /*65b50*/  HMMA.16816.F32 R16, R8.reuse, R22, R16 ;  /* 0x000000160810723c */ /* 0x044ff60000001810 */
[----:B------:R-:W-:Y:S11]  /*65b60*/  @!UPT UIADD3 URZ, URZ, URZ, URZ ;  /* 0x0000003f3f3ff290 */ /* 0x000ff6000fffe03f */
[----:B------:R-:W-:Y:S01]  /*65b70*/  @!UPT UIADD3 URZ, URZ, URZ, URZ ;  /* 0x0000003f3f3ff290 */ /* 0x000fe2000fffe03f */
[----:B------:R-:W-:Y:S01]  /*65b80*/  STL.64 [R1+0x4e0], R16 ;  /* 0x0004e01001007387 */ /* 0x000fe20000100a00 */
[----:B------:R3:W-:Y:S02]  /*65b90*/  STL.64 [R1+0x4e8], R18 ;  /* 0x0004e81201007387 */ /* 0x0007e40000100a00 */
[----:B---3--:R-:W-:Y:S01]  /*65ba0*/  HMMA.16816.F32 R16, R8, R6, R12 ;  /* 0x000000060810723c */ /* 0x008fe2000000180c */
[----:B----4-:R-:W0:Y:S04]  /*65bb0*/  LDSM.16.M88.4 R12, [R29+0x30080] ;  /* 0x030080001d0c783b */ /* 0x010e280000000200 */
[----:B0-----:R-:W-:Y:S11]  /*65bc0*/  STL.64 [R1+0x42d8], R14 ;  /* 0x0042d80e01007387 */ /* 0x001ff60000100a00 */
[----:B------:R-:W-:Y:S07]  /*65bd0*/  @!UPT UIADD3 URZ, URZ, URZ, URZ ;  /* 0x0000003f3f3ff290 */ /* 0x000fee000fffe03f */
[----:B------:R-:W-:Y:S02]  /*65be0*/  STL.64 [R1+0x4d0], R16 ;  /* 0x0004d01001007387 */ /* 0x000fe40000100a00 */
[----:B------:R-:W-:Y:S02]  /*65bf0*/  STL.64 [R1+0x4d8], R18 ;  /* 0x0004d81201007387 */ /* 0x000fe40000100a00 */
[----:B------:R-:W0:Y:S04]  /*65c00*/  LDSM.16.M88.4 R16, [R3+0x80] ;  /* 0x000080000310783b */ /* 0x000e280000000200 */
[----:B------:R-:W-:Y:S02]  /*65c10*/  STL.64 [R1+0x42d0], R12 ;  /* 0x0042d00c01007387 */ /* 0x000fe40000100a00 */
[----:B------:R-:W1:Y:S02]  /*65c20*/  LDSM.16.M88.4 R12, [R3+0x2080] ;  /* 0x00208000030c783b */ /* 0x000e640000000200 */
[----:B0-----:R-:W-:Y:S02]  /*65c30*/  STL.64 [R1+0x20], R16 ;  /* 0x0000201001007387 */ /* 0x001fe40000100a00 */
[----:B------:R-:W-:Y:S02]  /*65c40*/  STL.64 [R1+0x28], R18 ;  /* 0x0000281201007387 */ /* 0x000fe40000100a00 */
[----:B------:R-:W0:Y:S04]  /*65c50*/  LDSM.16.M88.4 R16, [R3+0x4080] ;  /* 0x004080000310783b */ /* 0x000e280000000200 */
[----:B-1----:R-:W-:Y:S01]  /*65c60*/  STL.64 [R1+0x10], R12 ;  /* 0x0000100c01007387 */ /* 0x002fe20000100a00 */
[----:B------:R1:W-:Y:S02]  /*65c70*/  STL.64 [R1+0x18], R14 ;  /* 0x0000180e01007387 */ /* 0x0003e40000100a00 */
[----:B-1----:R-:W-:-:S02]  /*65c80*/  IMAD.MOV.U32 R14, RZ, RZ, R21 ;  /* 0x000000ffff0e7224 */ /* 0x002fc400078e0015 */
[----:B------:R-:W2:Y:S04]  /*65c90*/  LDL.LU R21, [R1+0x4378] ;  /* 0x0043780001157983 */ /* 0x000ea80000300800 */
[----:B0-----:R-:W-:Y:S01]  /*65ca0*/  STL.64 [R1], R16 ;  /* 0x0000001001007387 */ /* 0x001fe20000100a00 */
[----:B------:R0:W-:Y:S02]  /*65cb0*/  STL.64 [R1+0x8], R18 ;  /* 0x0000081201007387 */ /* 0x0001e40000100a00 */
[----:B0-----:R-:W-:Y:S02]  /*65cc0*/  MOV R18, R25 ;  /* 0x0000001900127202 */ /* 0x001fe40000000f00 */
[----:B------:R-:W-:Y:S02]  /*65cd0*/  MOV R19, R24 ;  /* 0x0000001800137202 */ /* 0x000fe40000000f00 */
[----:B------:R-:W0:Y:S01]  /*65ce0*/  LDSM.16.M88.4 R24, [R3+0x6080] ;  /* 0x006080000318783b */ /* 0x000e220000000200 */
[----:B------:R-:W-:-:S02]  /*65cf0*/  MOV R15, R20 ;  /* 0x00000014000f7202 */ /* 0x000fc40000000f00 */
[----:B------:R-:W3:Y:S03]  /*65d00*/  LDL.LU R20, [R1+0x4374] ;  /* 0x0043740001147983 */ /* 0x000ee60000300800 */
[----:B------:R-:W-:Y:S04]  /*65d10*/  STL.64 [R1+0x4338], R14 ;  /* 0x0043380e01007387 */ /* 0x000fe80000100a00 */
[----:B0-----:R-:W-:Y:S01]  /*65d20*/  STL.64 [R1+0x42a0], R26 ;  /* 0x0042a01a01007387 */ /* 0x001fe20000100a00 */
[----:B------:R0:W-:Y:S03]  /*65d30*/  STL.64 [R1+0x4298], R24 ;  /* 0x0042981801007387 */ /* 0x0001e60000100a00 */
[----:B0-----:R-:W4:Y:S01]  /*65d40*/  LDL.LU R24, [R1+0x610] ;  /* 0x0006100001187983 */ /* 0x001f220000300800 */
[----:B------:R-:W4:Y:S02]  /*65d50*/  LDL.LU R25, [R1+0x614] ;  /* 0x0006140001197983 */ /* 0x000f240000300800 */
[----:B------:R-:W2:Y:S02]  /*65d60*/  LDL.LU R26, [R1+0x618] ;  /* 0x00061800011a7983 */ /* 0x000ea40000300800 */
[----:B---3--:R-:W-:-:S02]  /*65d70*/  IMAD.MOV.U32 R27, RZ, RZ, R20 ;  /* 0x000000ffff1b7224 */ /* 0x008fc400078e0014 */
[----:B------:R-:W3:Y:S04]  /*65d80*/  LDL.LU R20, [R1+0x4370] ;  /* 0x0043700001147983 */ /* 0x000ee80000300800 */
[----:B--2---:R0:W-:Y:S01]  /*65d90*/  STL.64 [R1+0x4348], R26 ;  /* 0x0043481a01007387 */ /* 0x0041e20000100a00 */
[----:B----4-:R1:W-:Y:S02]  /*65da0*/  STL.64 [R1+0x4340], R24 ;  /* 0x0043401801007387 */ /* 0x0103e40000100a00 */
[----:B------:R-:W2:Y:S02]  /*65db0*/  LDL.LU R12, [R1+0x4b0] ;  /* 0x0004b000010c7983 */ /* 0x000ea40000300800 */
[----:B------:R-:W2:Y:S01]  /*65dc0*/  LDL.LU R13, [R1+0x4b4] ;  /* 0x0004b400010d7983 */ /* 0x000ea20000300800 */
[----:B------:R-:W4:Y:S01]  /*65dd0*/  LDL.LU R14, [R1+0x4b8] ;  /* 0x0004b800010e7983 */ /* 0x000f220000300800 */
[----:B------:R-:W4:Y:S01]  /*65de0*/  LDL.LU R15, [R1+0x4bc] ;  /* 0x0004bc00010f7983 */ /* 0x000f220000300800 */
[----:B0-----:R-:W-:-:S02]  /*65df0*/  MOV R26, R21 ;  /* 0x00000015001a7202 */ /* 0x001fc40000000f00 */
[----:B------:R-:W-:Y:S01]  /*65e00*/  MOV R27, R28 ;  /* 0x0000001c001b7202 */ /* 0x000fe20000000f00 */
[----:B----4-:R-:W-:Y:S01]  /*65e10*/  STL.64 [R1+0x4358], R14 ;  /* 0x0043580e01007387 */ /* 0x010fe20000100a00 */
[----:B--2---:R-:W-:Y:S02]  /*65e20*/  STL.64 [R1+0x4350], R12 ;  /* 0x0043500c01007387 */ /* 0x004fe40000100a00 */
[----:B------:R-:W2:Y:S02]  /*65e30*/  LDL.LU R21, [R1+0x436c] ;  /* 0x00436c0001157983 */ /* 0x000ea40000300800 */
[----:B------:R-:W4:Y:S01]  /*65e40*/  LDL.LU R28, [R1+0x4368] ;  /* 0x00436800011c7983 */ /* 0x000f220000300800 */
[----:B------:R0:W-:Y:S01]  /*65e50*/  STL.64 [R1+0x4360], R26 ;  /* 0x0043601a01007387 */ /* 0x0001e20000100a00 */
[----:B-1----:R-:W4:Y:S02]  /*65e60*/  LDL.LU R24, [R1+0x430] ;  /* 0x0004300001187983 */ /* 0x002f240000300800 */
[----:B------:R-:W4:Y:S01]  /*65e70*/  LDL.LU R25, [R1+0x434] ;  /* 0x0004340001197983 */ /* 0x000f220000300800 */
[----:B0-----:R-:W4:Y:S01]  /*65e80*/  LDL.LU R26, [R1+0x438] ;  /* 0x00043800011a7983 */ /* 0x001f220000300800 */
[----:B------:R-:W4:Y:S01]  /*65e90*/  LDL.LU R27, [R1+0x43c] ;  /* 0x00043c00011b7983 */ /* 0x000f220000300800 */
[----:B---3--:R-:W-:Y:S01]  /*65ea0*/  MOV R15, R20 ;  /* 0x00000014000f7202 */ /* 0x008fe20000000f00 */
[----:B------:R-:W3:Y:S02]  /*65eb0*/  LDL.LU R12, [R1+0x4c0] ;  /* 0x0004c000010c7983 */ /* 0x000ee40000300800 */
[----:B--2---:R-:W-:-:S02]  /*65ec0*/  IMAD.MOV.U32 R14, RZ, RZ, R21 ;  /* 0x000000ffff0e7224 */ /* 0x004fc400078e0015 */
[----:B------:R-:W0:Y:S01]  /*65ed0*/  LDSM.16.M88.4 R20, [R3+0x8080] ;  /* 0x008080000314783b */ /* 0x000e220000000200 */
[----:B----4-:R-:W-:Y:S03]  /*65ee0*/  HMMA.16816.F32 R16, R8, R18, R24 ;  /* 0x000000120810723c */ /* 0x010fe60000001818 */
[----:B0-----:R0:W-:Y:S01]  /*65ef0*/  STL [R1+0x3edc], R22 ;  /* 0x003edc1601007387 */ /* 0x0011e20000100800 */
[----:B------:R1:W-:Y:S01]  /*65f00*/  STL [R1+0x3ed8], R23 ;  /* 0x003ed81701007387 */ /* 0x0003e20000100800 */
[----:B0-----:R-:W-:Y:S02]  /*65f10*/  MOV R22, R5 ;  /* 0x0000000500167202 */ /* 0x001fe40000000f00 */
[----:B-1----:R-:W-:Y:S02]  /*65f20*/  MOV R23, R4 ;  /* 0x0000000400177202 */ /* 0x002fe40000000f00 */
[----:B------:R-:W0:Y:S04]  /*65f30*/  LDSM.16.M88.4 R4, [R3+0xa080] ;  /* 0x00a080000304783b */ /* 0x000e280000000200 */
[----:B------:R-:W-:Y:S04]  /*65f40*/  STL.64 [R1+0x4290], R20 ;  /* 0x0042901401007387 */ /* 0x000fe80000100a00 */
[----:B0-----:R-:W-:Y:S01]  /*65f50*/  STL [R1+0x4128], R6 ;  /* 0x0041280601007387 */ /* 0x001fe20000100800 */
[----:B------:R-:W-:Y:S02]  /*65f60*/  STL [R1+0x3e08], R7 ;  /* 0x003e080701007387 */ /* 0x000fe40000100800 */
[----:B------:R-:W3:Y:S03]  /*65f70*/  LDL.LU.64 R26, [R1+0x4360] ;  /* 0x00436000011a7983 */ /* 0x000ee60000300a00 */
[----:B------:R-:W-:Y:S01]  /*65f80*/  STL.64 [R1+0x4a0], R16 ;  /* 0x0004a01001007387 */ /* 0x000fe20000100a00 */
[----:B------:R-:W-:Y:S02]  /*65f90*/  STL.64 [R1+0x4a8], R18 ;  /* 0x0004a81201007387 */ /* 0x000fe40000100a00 */
[----:B------:R-:W0:Y:S01]  /*65fa0*/  LDSM.16.M88.4 R16, [R3+0xc080] ;  /* 0x00c080000310783b */ /* 0x000e220000000200 */
[----:B------:R-:W-:Y:S01]  /*65fb0*/  MOV R13, R28 ;  /* 0x0000001c000d7202 */ /* 0x000fe20000000f00 */
[----:B0-----:R-:W-:Y:S02]  /*65fc0*/  STL.64 [R1+0x30], R16 ;  /* 0x0000301001007387 */ /* 0x001fe40000100a00 */
[----:B------:R-:W-:-:S02]  /*65fd0*/  IMAD.MOV.U32 R7, RZ, RZ, R18 ;  /* 0x000000ffff077224 */ /* 0x000fc400078e0012 */
[----:B------:R-:W-:Y:S01]  /*65fe0*/  STL.64 [R1+0x38], R18 ;  /* 0x0000381201007387 */ /* 0x000fe20000100a00 */
[----:B------:R-:W-:Y:S02]  /*65ff0*/  MOV R28, R19 ;  /* 0x00000013001c7202 */ /* 0x000fe40000000f00 */
[----:B------:R-:W0:Y:S04]  /*66000*/  LDSM.16.M88.4 R16, [R3+0xe080] ;  /* 0x00e080000310783b */ /* 0x000e280000000200 */
[----:B------:R-:W-:Y:S01]  /*66010*/  STL [R1+0x412c], R7 ;  /* 0x00412c0701007387 */ /* 0x000fe20000100800 */
[----:B------:R1:W-:Y:S03]  /*66020*/  STL.64 [R1+0x42b8], R4 ;  /* 0x0042b80401007387 */ /* 0x0003e60000100a00 */
[----:B-1----:R-:W2:Y:S01]  /*66030*/  LDL.LU R4, [R1+0x620] ;  /* 0x0006200001047983 */ /* 0x002ea20000300800 */
[----:B------:R-:W2:Y:S02]  /*66040*/  LDL.LU R5, [R1+0x624] ;  /* 0x0006240001057983 */ /* 0x000ea40000300800 */
[----:B------:R-:W2:Y:S02]  /*66050*/  LDL.LU R6, [R1+0x628] ;  /* 0x0006280001067983 */ /* 0x000ea40000300800 */
[----:B------:R-:W2:Y:S01]  /*66060*/  LDL.LU R7, [R1+0x62c] ;  /* 0x00062c0001077983 */ /* 0x000ea20000300800 */
[----:B------:R-:W-:Y:S04]  /*66070*/  STL [R1+0x3e28], R28 ;  /* 0x003e281c01007387 */ /* 0x000fe80000100800 */
[----:B0-----:R-:W-:Y:S01]  /*66080*/  STL.64 [R1+0x150], R16 ;  /* 0x0001501001007387 */ /* 0x001fe20000100a00 */
        /* <DEDUP_REMOVED lines=25> */
[----:B------:R-:W0:Y:S01]  /*66220*/  LDSM.16.M88.4 R16, [R29+0x31080] ;  /* 0x031080001d10783b */ /* 0x000e220000000200 */
[C---:B---3--:R-:W-:Y:S01]  /*66230*/  HMMA.16816.F32 R24, R8.reuse, R26, R12 ;  /* 0x0000001a0818723c */ /* 0x048fe2000000180c */
[----:B0-----:R0:W-:Y:S02]  /*66240*/  STL.64 [R1+0x41c0], R18 ;  /* 0x0041c01201007387 */ /* 0x0011e40000100a00 */
[----:B------:R-:W-:Y:S02]  /*66250*/  STL.64 [R1+0x41b8], R16 ;  /* 0x0041b81001007387 */ /* 0x000fe40000100a00 */
[----:B------:R-:W3:Y:S02]  /*66260*/  LDL.LU.64 R14, [R1+0x4358] ;  /* 0x00435800010e7983 */ /* 0x000ee40000300a00 */
[----:B------:R-:W3:Y:S11]  /*66270*/  LDL.LU.64 R12, [R1+0x4350] ;  /* 0x00435000010c7983 */ /* 0x000ef60000300a00 */
[----:B------:R-:W-:Y:S05]  /*66280*/  @!UPT UIADD3 URZ, URZ, URZ, URZ ;  /* 0x0000003f3f3ff290 */ /* 0x000fea000fffe03f */
[----:B------:R-:W-:Y:S01]  /*66290*/  STL.64 [R1+0x4c0], R24 ;  /* 0x0004c01801007387 */ /* 0x000fe20000100a00 */
[----:B0-----:R-:W-:Y:S02]  /*662a0*/  MOV R18, R2 ;  /* 0x0000000200127202 */ /* 0x001fe40000000f00 */
[----:B------:R-:W-:Y:S01]  /*662b0*/  MOV R19, R0 ;  /* 0x0000000000137202 */ /* 0x000fe20000000f00 */
[----:B------:R0:W-:Y:S04]  /*662c0*/  STL.64 [R1+0x4c8], R26 ;  /* 0x0004c81a01007387 */ /* 0x0001e80000100a00 */
[----:B0-----:R-:W4:Y:S01]  /*662d0*/  LDL.LU.64 R26, [R1+0x4348] ;  /* 0x00434800011a7983 */ /* 0x001f220000300a00 */
[----:B------:R-:W4:Y:S01]  /*662e0*/  LDL.LU.64 R24, [R1+0x4340] ;  /* 0x0043400001187983 */ /* 0x000f220000300a00 */
[C---:B---3--:R-:W-:Y:S02]  /*662f0*/  HMMA.16816.F32 R16, R8.reuse, R18, R12 ;  /* 0x000000120810723c */ /* 0x048fe4000000180c */
[----:B------:R-:W4:Y:S11]  /*66300*/  LDL.LU.64 R14, [R1+0x4338] ;  /* 0x00433800010e7983 */ /* 0x000f360000300a00 */
[----:B------:R-:W-:Y:S10]  /*66310*/  @!UPT UIADD3 URZ, URZ, URZ, URZ ;  /* 0x0000003f3f3ff290 */ /* 0x000ff4000fffe03f */
[----:B------:R-:W-:Y:S01]  /*66320*/  STL.64 [R1+0x4b0], R16 ;  /* 0x0004b01001007387 */ /* 0x000fe20000100a00 */
[----:B------:R2:W-:Y:S02]  /*66330*/  STL.64 [R1+0x4b8], R18 ;  /* 0x0004b81201007387 */ /* 0x0005e40000100a00 */
[C---:B--2---:R-:W-:Y:S01]  /*66340*/  HMMA.16816.F32 R16, R8.reuse, R22, R4 ;  /* 0x000000160810723c */ /* 0x044fe20000001804 */
[----:B------:R-:W2:Y:S07]  /*66350*/  LDL.64 R4, [R1+0x20] ;  /* 0x0000200001047983 */ /* 0x000eae0000100a00 */
[C---:B----4-:R-:W-:Y:S11]  /*66360*/  HMMA.16816.F32 R12, R8.reuse, R14, R24 ;  /* 0x0000000e080c723c */ /* 0x050ff60000001818 */
[----:B------:R-:W-:Y:S11]  /*66370*/  @!UPT UIADD3 URZ, URZ, URZ, URZ ;  /* 0x0000003f3f3ff290 */ /* 0x000ff6000fffe03f */
[----:B------:R-:W-:Y:S02]  /*66380*/  @!UPT UIADD3 URZ, URZ, URZ, URZ ;  /* 0x0000003f3f3ff290 */ /* 0x000fe4000fffe03f */
[----:B------:R-:W-:Y:S02]  /*66390*/  MOV R2, R14 ;  /* 0x0000000e00027202 */ /* 0x000fe40000000f00 */
[----:B------:R-:W-:Y:S01]  /*663a0*/  MOV R0, R15 ;  /* 0x0000000f00007202 */ /* 0x000fe20000000f00 */
[----:B--2---:R-:W-:Y:S01]  /*663b0*/  STL.64 [R1+0x42e0], R4 ;  /* 0x0042e00401007387 */ /* 0x004fe20000100a00 */
[----:B------:R-:W-:Y:S02]  /*663c0*/  STL.64 [R1+0x490], R16 ;  /* 0x0004901001007387 */ /* 0x000fe40000100a00 */
[----:B------:R-:W-:Y:S02]  /*663d0*/  STL.64 [R1+0x498], R18 ;  /* 0x0004981201007387 */ /* 0x000fe40000100a00 */
[----:B------:R-:W2:Y:S01]  /*663e0*/  LDL.LU R14, [R1+0x48] ;  /* 0x00004800010e7983 */ /* 0x000ea20000300800 */
[----:B------:R-:W2:Y:S04]  /*663f0*/  LDL.LU R15, [R1+0x4c] ;  /* 0x00004c00010f7983 */ /* 0x000ea80000300800 */
[----:B--2---:R0:W-:Y:S04]  /*66400*/  STL.64 [R1+0x42e8], R14 ;  /* 0x0042e80e01007387 */ /* 0x0041e80000100a00 */
[----:B0-----:R-:W2:Y:S01]  /*66410*/  LDL.LU R14, [R1+0x58] ;  /* 0x00005800010e7983 */ /* 0x001ea20000300800 */
[----:B------:R-:W2:Y:S03]  /*66420*/  LDL.LU R15, [R1+0x5c] ;  /* 0x00005c00010f7983 */ /* 0x000ea60000300800 */
[----:B--2---:R0:W-:Y:S01]  /*66430*/  STL.64 [R1+0x4300], R14 ;  /* 0x0043000e01007387 */ /* 0x0041e20000100a00 */
[----:B------:R-:W2:Y:S02]  /*66440*/  LDL.LU R22, [R1+0x68] ;  /* 0x0000680001167983 */ /* 0x000ea40000300800 */
[----:B------:R-:W2:Y:S02]  /*66450*/  LDL.LU R23, [R1+0x6c] ;  /* 0x00006c0001177983 */ /* 0x000ea40000300800 */
[----:B------:R-:W-:Y:S01]  /*66460*/  IMAD.MOV.U32 R29, RZ, RZ, R12 ;  /* 0x000000ffff1d7224 */ /* 0x000fe200078e000c */
[----:B------:R-:W-:Y:S01]  /*66470*/  MOV R3, R13 ;  /* 0x0000000d00037202 */ /* 0x000fe20000000f00 */
[----:B--2---:R1:W-:Y:S01]  /*66480*/  STL.64 [R1+0x4308], R22 ;  /* 0x0043081601007387 */ /* 0x0043e20000100a00 */
[----:B------:R-:W2:Y:S02]  /*66490*/  LDL.LU R12, [R1+0x5e0] ;  /* 0x0005e000010c7983 */ /* 0x000ea40000300800 */
[----:B------:R-:W2:Y:S02]  /*664a0*/  LDL.LU R13, [R1+0x5e4] ;  /* 0x0005e400010d7983 */ /* 0x000ea40000300800 */
[----:B0-----:R-:W3:Y:S01]  /*664b0*/  LDL.LU R14, [R1+0x5e8] ;  /* 0x0005e800010e7983 */ /* 0x001ee20000300800 */
[----:B------:R-:W3:Y:S04]  /*664c0*/  LDL.LU R15, [R1+0x5ec] ;  /* 0x0005ec00010f7983 */ /* 0x000ee80000300800 */
[----:B---3--:R-:W-:Y:S01]  /*664d0*/  STL.64 [R1+0x4318], R14 ;  /* 0x0043180e01007387 */ /* 0x008fe20000100a00 */
[----:B--2---:R-:W-:Y:S02]  /*664e0*/  STL.64 [R1+0x4310], R12 ;  /* 0x0043100c01007387 */ /* 0x004fe40000100a00 */
[----:B-1----:R-:W2:Y:S02]  /*664f0*/  LDL.LU R22, [R1+0x78] ;  /* 0x0000780001167983 */ /* 0x002ea40000300800 */
[----:B------:R-:W2:Y:S02]  /*66500*/  LDL.LU R23, [R1+0x7c] ;  /* 0x00007c0001177983 */ /* 0x000ea40000300800 */
[----:B--2---:R0:W-:Y:S04]  /*66510*/  STL.64 [R1+0x4320], R22 ;  /* 0x0043201601007387 */ /* 0x0041e80000100a00 */
[----:B0-----:R-:W2:Y:S01]  /*66520*/  LDL.LU R22, [R1+0x88] ;  /* 0x0000880001167983 */ /* 0x001ea20000300800 */
[----:B------:R-:W2:Y:S02]  /*66530*/  LDL.LU R23, [R1+0x8c] ;  /* 0x00008c0001177983 */ /* 0x000ea40000300800 */
[----:B------:R-:W3:Y:S02]  /*66540*/  LDL.LU R12, [R1+0x5f0] ;  /* 0x0005f000010c7983 */ /* 0x000ee40000300800 */
[----:B------:R-:W3:Y:S01]  /*66550*/  LDL.LU R13, [R1+0x5f4] ;  /* 0x0005f400010d7983 */ /* 0x000ee20000300800 */
[----:B------:R-:W4:Y:S01]  /*66560*/  LDL.LU R14, [R1+0x5f8] ;  /* 0x0005f800010e7983 */ /* 0x000f220000300800 */
[----:B------:R-:W4:Y:S03]  /*66570*/  LDL.LU R15, [R1+0x5fc] ;  /* 0x0005fc00010f7983 */ /* 0x000f260000300800 */
[----:B----4-:R-:W-:Y:S01]  /*66580*/  STL.64 [R1+0x4330], R14 ;  /* 0x0043300e01007387 */ /* 0x010fe20000100a00 */
[----:B---3--:R0:W-:Y:S03]  /*66590*/  STL.64 [R1+0x4328], R12 ;  /* 0x0043280c01007387 */ /* 0x0081e60000100a00 */
[----:B0-----:R-:W2:Y:S01]  /*665a0*/  LDL.LU R12, [R1+0x600] ;  /* 0x00060000010c7983 */ /* 0x001ea20000300800 */
[----:B------:R-:W2:Y:S02]  /*665b0*/  LDL.LU R13, [R1+0x604] ;  /* 0x00060400010d7983 */ /* 0x000ea40000300800 */
[----:B------:R-:W2:Y:S02]  /*665c0*/  LDL.LU R14, [R1+0x608] ;  /* 0x00060800010e7983 */ /* 0x000ea40000300800 */
[----:B------:R-:W2:Y:S01]  /*665d0*/  LDL.LU R15, [R1+0x60c] ;  /* 0x00060c00010f7983 */ /* 0x000ea20000300800 */
[----:B------:R-:W3:Y:S01]  /*665e0*/  LDL.LU R4, [R1+0x540] ;  /* 0x0005400001047983 */ /* 0x000ee20000300800 */
[----:B------:R-:W3:Y:S02]  /*665f0*/  LDL.LU R5, [R1+0x544] ;  /* 0x0005440001057983 */ /* 0x000ee40000300800 */
[----:B------:R-:W4:Y:S02]  /*66600*/  LDL.LU R6, [R1+0x548] ;  /* 0x0005480001067983 */ /* 0x000f240000300800 */
[----:B------:R-:W4:Y:S02]  /*66610*/  LDL.LU R7, [R1+0x54c] ;  /* 0x00054c0001077983 */ /* 0x000f240000300800 */
[----:B----4-:R-:W-:Y:S01]  /*66620*/  STL.64 [R1+0x42f8], R6 ;  /* 0x0042f80601007387 */ /* 0x010fe20000100a00 */
[----:B---3--:R0:W-:Y:S03]  /*66630*/  STL.64 [R1+0x42f0], R4 ;  /* 0x0042f00401007387 */ /* 0x0081e60000100a00 */
[----:B0-----:R-:W3:Y:S01]  /*66640*/  LDL.LU R4, [R1+0x5d0] ;  /* 0x0005d00001047983 */ /* 0x001ee20000300800 */
[----:B------:R-:W3:Y:S02]  /*66650*/  LDL.LU R5, [R1+0x5d4] ;  /* 0x0005d40001057983 */ /* 0x000ee40000300800 */
[----:B------:R-:W3:Y:S02]  /*66660*/  LDL.LU R6, [R1+0x5d8] ;  /* 0x0005d80001067983 */ /* 0x000ee40000300800 */
[----:B------:R-:W3:Y:S01]  /*66670*/  LDL.LU R7, [R1+0x5dc] ;  /* 0x0005dc0001077983 */ /* 0x000ee20000300800 */
[----:B------:R-:W4:Y:S01]  /*66680*/  LDL.LU R16, [R1+0x410] ;  /* 0x0004100001107983 */ /* 0x000f220000300800 */
[----:B------:R-:W4:Y:S02]  /*66690*/  LDL.LU R17, [R1+0x414] ;  /* 0x0004140001117983 */ /* 0x000f240000300800 */
[----:B------:R-:W3:Y:S02]  /*666a0*/  LDL.LU R18, [R1+0x418] ;  /* 0x0004180001127983 */ /* 0x000ee40000300800 */
[----:B------:R-:W3:Y:S01]  /*666b0*/  LDL.LU R19, [R1+0x41c] ;  /* 0x00041c0001137983 */ /* 0x000ee20000300800 */
[C---:B--2---:R-:W-:Y:S01]  /*666c0*/  HMMA.16816.F32 R20, R8.reuse, R22, R12 ;  /* 0x000000160814723c */ /* 0x044fe2000000180c */
[----:B---3--:R-:W-:Y:S01]  /*666d0*/  STL.64 [R1+0x42c8], R18 ;  /* 0x0042c81201007387 */ /* 0x008fe20000100a00 */
[----:B----4-:R0:W-:Y:S03]  /*666e0*/  STL.64 [R1+0x42c0], R16 ;  /* 0x0042c01001007387 */ /* 0x0101e60000100a00 */
        /* <DEDUP_REMOVED lines=8> */
[----:B------:R0:W-:Y:S04]  /*66770*/  STL [R1+0x3f04], R0 ;  /* 0x003f040001007387 */ /* 0x0001e80000100800 */
[----:B0-----:R-:W4:Y:S01]  /*66780*/  LDL R0, [R1+0x884] ;  /* 0x0008840001007983 */ /* 0x001f220000100800 */
[----:B------:R-:W-:Y:S02]  /*66790*/  STL [R1+0x3f00], R2 ;  /* 0x003f000201007387 */ /* 0x000fe40000100800 */
[----:B------:R-:W-:Y:S02]  /*667a0*/  STL [R1+0x3efc], R3 ;  /* 0x003efc0301007387 */ /* 0x000fe40000100800 */
[----:B------:R-:W-:Y:S01]  /*667b0*/  STL [R1+0x3ef8], R29 ;  /* 0x003ef81d01007387 */ /* 0x000fe20000100800 */
[----:B------:R-:W2:Y:S01]  /*667c0*/  LDL.LU.64 R14, [R1+0x4330] ;  /* 0x00433000010e7983 */ /* 0x000ea20000300a00 */
[----:B------:R-:W2:Y:S02]  /*667d0*/  LDL.LU.64 R12, [R1+0x4328] ;  /* 0x00432800010c7983 */ /* 0x000ea40000300a00 */
[----:B------:R-:W-:Y:S02]  /*667e0*/  STL.64 [R1+0x470], R20 ;  /* 0x0004701401007387 */ /* 0x000fe40000100a00 */
[----:B------:R0:W-:Y:S02]  /*667f0*/  STL.64 [R1+0x478], R22 ;  /* 0x0004781601007387 */ /* 0x0001e40000100a00 */
        /* <DEDUP_REMOVED lines=9> */
[----:B------:R-:W2:Y:S11]  /*66890*/  LDL.LU.64 R14, [R1+0x4300] ;  /* 0x00430000010e7983 */ /* 0x000eb60000300a00 */
[----:B------:R-:W-:Y:S10]  /*668a0*/  @!UPT UIADD3 URZ, URZ, URZ, URZ ;  /* 0x0000003f3f3ff290 */ /* 0x000ff4000fffe03f */
[----:B------:R0:W-:Y:S01]  /*668b0*/  STL.64 [R1+0x450], R20 ;  /* 0x0004501401007387 */ /* 0x0001e20000100a00 */
[----:B------:R1:W-:Y:S03]  /*668c0*/  STL.64 [R1+0x458], R22 ;  /* 0x0004581601007387 */ /* 0x0003e60000100a00 */
[----:B0-----:R-:W3:Y:S01]  /*668d0*/  LDL.LU R20, [R1+0x3f0] ;  /* 0x0003f00001147983 */ /* 0x001ee20000300800 */
[----:B------:R-:W3:Y:S02]  /*668e0*/  LDL.LU R21, [R1+0x3f4] ;  /* 0x0003f40001157983 */ /* 0x000ee40000300800 */
[----:B-1----:R-:W3:Y:S02]  /*668f0*/  LDL.LU R22, [R1+0x3f8] ;  /* 0x0003f80001167983 */ /* 0x002ee40000300800 */
[----:B------:R-:W3:Y:S01]  /*66900*/  LDL.LU R23, [R1+0x3fc] ;  /* 0x0003fc0001177983 */ /* 0x000ee20000300800 */
[C---:B--2---:R-:W-:Y:S01]  /*66910*/  HMMA.16816.F32 R12, R8.reuse, R14, R4 ;  /* 0x0000000e080c723c */ /* 0x044fe20000001804 */
[----:B---3--:R-:W-:Y:S01]  /*66920*/  STL.64 [R1+0x42b0], R22 ;  /* 0x0042b01601007387 */ /* 0x008fe20000100a00 */
[----:B------:R0:W-:Y:S03]  /*66930*/  STL.64 [R1+0x42a8], R20 ;  /* 0x0042a81401007387 */ /* 0x0001e60000100a00 */
[----:B0-----:R-:W2:Y:S01]  /*66940*/  LDL.64 R20, [R1] ;  /* 0x0000000001147983 */ /* 0x001ea20000100a00 */
[----:B------:R-:W3:Y:S02]  /*66950*/  LDL.LU.64 R6, [R1+0x42f8] ;  /* 0x0042f80001067983 */ /* 0x000ee40000300a00 */
[----:B------:R-:W3:Y:S11]  /*66960*/  LDL.LU.64 R4, [R1+0x42f0] ;  /* 0x0042f00001047983 */ /* 0x000ef60000300a00 */
[----:B------:R-:W-:Y:S04]  /*66970*/  @!UPT UIADD3 URZ, URZ, URZ, URZ ;  /* 0x0000003f3f3ff290 */ /* 0x000fe8000fffe03f */
[----:B------:R-:W-:Y:S01]  /*66980*/  STL.64 [R1+0x440], R12 ;  /* 0x0004400c01007387 */ /* 0x000fe20000100a00 */
[----:B------:R0:W-:Y:S04]  /*66990*/  STL.64 [R1+0x448], R14 ;  /* 0x0004480e01007387 */ /* 0x0001e80000100a00 */
[----:B0-----:R-:W3:Y:S02]  /*669a0*/  LDL.LU.64 R14, [R1+0x42e8] ;  /* 0x0042e800010e7983 */ /* 0x001ee40000300a00 */
[----:B---3--:R-:W-:Y:S02]  /*669b0*/  HMMA.16816.F32 R8, R8, R14, R4 ;  /* 0x0000000e0808723c */ /* 0x008fe40000001804 */
[----:B------:R-:W3:Y:S01]  /*669c0*/  LDL.LU.64 R4, [R1+0x42e0] ;  /* 0x0042e00001047983 */ /* 0x000ee20000300a00 */
[----:B------:R-:W3:Y:S02]  /*669d0*/  LDL.LU.64 R14, [R1+0x42d8] ;  /* 0x0042d800010e7983 */ /* 0x000ee40000300a00 */
[----:B------:R-:W3:Y:S11]  /*669e0*/  LDL.LU.64 R12, [R1+0x42d0] ;  /* 0x0042d000010c7983 */ /* 0x000ef60000300a00 */
[----:B------:R-:W-:Y:S07]  /*669f0*/  @!UPT UIADD3 URZ, URZ, URZ, URZ ;  /* 0x0000003f3f3ff290 */ /* 0x000fee000fffe03f */
[----:B------:R0:W-:Y:S01]  /*66a00*/  STL.64 [R1+0x2c0], R8 ;  /* 0x0002c00801007387 */ /* 0x0001e20000100a00 */
[----:B------:R-:W-:Y:S03]  /*66a10*/  STL.64 [R1+0x2c8], R10 ;  /* 0x0002c80a01007387 */ /* 0x000fe60000100a00 */
[----:B0-----:R-:W2:Y:S01]  /*66a20*/  LDL.64 R8, [R1+0x10] ;  /* 0x0000100001087983 */ /* 0x001ea20000100a00 */
[C---:B---3--:R-:W-:Y:S01]  /*66a30*/  HMMA.16816.F32 R16, R12.reuse, R4, R16 ;  /* 0x000000040c10723c */ /* 0x048fe20000001810 */
[----:B------:R-:W-:Y:S11]  /*66a40*/  IMAD.MOV.U32 R7, RZ, RZ, R5 ;  /* 0x000000ffff077224 */ /* 0x000ff600078e0005 */
[----:B------:R-:W-:Y:S11]  /*66a50*/  @!UPT UIADD3 URZ, URZ, URZ, URZ ;  /* 0x0000003f3f3ff290 */ /* 0x000ff6000fffe03f */
[----:B------:R-:W-:Y:S01]  /*66a60*/  STL.64 [R1+0x2b0], R16 ;  /* 0x0002b01001007387 */ /* 0x000fe20000100a00 */
[----:B------:R0:W-:Y:S03]  /*66a70*/  STL.64 [R1+0x2b8], R18 ;  /* 0x0002b81201007387 */ /* 0x0001e60000100a00 */
[----:B0-----:R-:W3:Y:S01]  /*66a80*/  LDL.LU.64 R18, [R1+0x42c8] ;  /* 0x0042c80001127983 */ /* 0x001ee20000300a00 */
[----:B------:R-:W3:Y:S02]  /*66a90*/  LDL.LU.64 R16, [R1+0x42c0] ;  /* 0x0042c00001107983 */ /* 0x000ee40000300a00 */
[----:B------:R-:W4:Y:S01]  /*66aa0*/  LDL.LU.64 R4, [R1+0x42b8] ;  /* 0x0042b80001047983 */ /* 0x000f220000300a00 */
[C---:B--2---:R-:W-:Y:S01]  /*66ab0*/  HMMA.16816.F32 R24, R12.reuse, R20, R24 ;  /* 0x000000140c18723c */ /* 0x044fe20000001818 */
[----:B------:R-:W-:Y:S11]  /*66ac0*/  STL [R1+0x4288], R7 ;  /* 0x0042880701007387 */ /* 0x000ff60000100800 */
[----:B------:R-:W-:Y:S11]  /*66ad0*/  @!UPT UIADD3 URZ, URZ, URZ, URZ ;  /* 0x0000003f3f3ff290 */ /* 0x000ff6000fffe03f */
[----:B------:R-:W-:Y:S01]  /*66ae0*/  @!UPT UIADD3 URZ, URZ, URZ, URZ ;  /* 0x0000003f3f3ff290 */ /* 0x000fe2000fffe03f */
[----:B------:R-:W-:Y:S01]  /*66af0*/  MOV R28, R26 ;  /* 0x0000001a001c7202 */ /* 0x000fe20000000f00 */
[C---:B---3--:R-:W-:Y:S01]  /*66b00*/  HMMA.16816.F32 R16, R12.reuse, R8, R16 ;  /* 0x000000080c10723c */ /* 0x048fe20000001810 */
[----:B----4-:R0:W-:Y:S04]  /*66b10*/  STL.64 [R1+0x4280], R4 ;  /* 0x0042800401007387 */ /* 0x0101e80000100a00 */
[----:B0-----:R-:W2:Y:S01]  /*66b20*/  LDL.LU R4, [R1+0x3e0] ;  /* 0x0003e00001047983 */ /* 0x001ea20000300800 */
[----:B------:R-:W2:Y:S02]  /*66b30*/  LDL.LU R5, [R1+0x3e4] ;  /* 0x0003e40001057983 */ /* 0x000ea40000300800 */
[----:B------:R-:W2:Y:S02]  /*66b40*/  LDL.LU R6, [R1+0x3e8] ;  /* 0x0003e80001067983 */ /* 0x000ea40000300800 */
[----:B------:R-:W2:Y:S11]  /*66b50*/  LDL.LU R7, [R1+0x3ec] ;  /* 0x0003ec0001077983 */ /* 0x000eb60000300800 */
[----:B------:R-:W-:Y:S02]  /*66b60*/  @!UPT UIADD3 URZ, URZ, URZ, URZ ;  /* 0x0000003f3f3ff290 */ /* 0x000fe4000fffe03f */
[----:B------:R0:W-:Y:S01]  /*66b70*/  STL.64 [R1+0x2a0], R16 ;  /* 0x0002a01001007387 */ /* 0x0001e20000100a00 */
[----:B------:R1:W-:Y:S01]  /*66b80*/  STL.64 [R1+0x2a8], R18 ;  /* 0x0002a81201007387 */ /* 0x0003e20000100a00 */
[----:B0-----:R-:W-:Y:S02]  /*66b90*/  MOV R17, R8 ;  /* 0x0000000800117202 */ /* 0x001fe40000000f00 */
[----:B------:R-:W-:Y:S01]  /*66ba0*/  MOV R16, R9 ;  /* 0x0000000900107202 */ /* 0x000fe20000000f00 */
[----:B------:R-:W3:Y:S01]  /*66bb0*/  LDL.LU R8, [R1+0x260] ;  /* 0x0002600001087983 */ /* 0x000ee20000300800 */
[----:B------:R-:W3:Y:S02]  /*66bc0*/  LDL.LU R9, [R1+0x264] ;  /* 0x0002640001097983 */ /* 0x000ee40000300800 */
[----:B------:R-:W3:Y:S02]  /*66bd0*/  LDL.LU R10, [R1+0x268] ;  /* 0x00026800010a7983 */ /* 0x000ee40000300800 */
[----:B------:R-:W3:Y:S01]  /*66be0*/  LDL.LU R11, [R1+0x26c] ;  /* 0x00026c00010b7983 */ /* 0x000ee20000300800 */
[----:B-1----:R-:W-:Y:S01]  /*66bf0*/  MOV R19, R20 ;  /* 0x0000001400137202 */ /* 0x002fe20000000f00 */
[----:B------:R-:W-:Y:S01]  /*66c00*/  IMAD.MOV.U32 R18, RZ, RZ, R21 ;  /* 0x000000ffff127224 */ /* 0x000fe200078e0015 */
[----:B------:R-:W4:Y:S01]  /*66c10*/  LDL.LU.64 R22, [R1+0x42b0] ;  /* 0x0042b00001167983 */ /* 0x000f220000300a00 */
[----:B------:R-:W4:Y:S02]  /*66c20*/  LDL.LU.64 R20, [R1+0x42a8] ;  /* 0x0042a80001147983 */ /* 0x000f240000300a00 */
[----:B------:R-:W-:Y:S02]  /*66c30*/  STL.64 [R1+0x290], R24 ;  /* 0x0002901801007387 */ /* 0x000fe40000100a00 */
[----:B------:R0:W-:Y:S02]  /*66c40*/  STL [R1+0x29c], R27 ;  /* 0x00029c1b01007387 */ /* 0x0001e40000100800 */
[----:B0-----:R-:W2:Y:S01]  /*66c50*/  LDL.LU.64 R26, [R1+0x42a0] ;  /* 0x0042a000011a7983 */ /* 0x001ea20000300a00 */
[----:B------:R-:W4:Y:S02]  /*66c60*/  LDL.LU.64 R24, [R1+0x4298] ;  /* 0x0042980001187983 */ /* 0x000f240000300a00 */
[----:B------:R-:W-:Y:S02]  /*66c70*/  STL.64 [R1+0x4258], R18 ;  /* 0x0042581201007387 */ /* 0x000fe40000100a00 */
[----:B------:R0:W-:Y:S02]  /*66c80*/  STL.64 [R1+0x4250], R16 ;  /* 0x0042501001007387 */ /* 0x0001e40000100a00 */
[----:B0-----:R-:W2:Y:S01]  /*66c90*/  LDL.64 R16, [R1+0x150] ;  /* 0x0001500001107983 */ /* 0x001ea20000100a00 */
[C---:B----4-:R-:W-:Y:S03]  /*66ca0*/  HMMA.16816.F32 R20, R12.reuse, R24, R20 ;  /* 0x000000180c14723c */ /* 0x050fe60000001814 */
[----:B--2---:R0:W-:Y:S04]  /*66cb0*/  STL.64 [R1+0x4268], R16 ;  /* 0x0042681001007387 */ /* 0x0041e80000100a00 */
[----:B0-----:R-:W2:Y:S01]  /*66cc0*/  LDL.LU R16, [R1+0x250] ;  /* 0x0002500001107983 */ /* 0x001ea20000300800 */
[----:B------:R-:W2:Y:S02]  /*66cd0*/  LDL.LU R17, [R1+0x254] ;  /* 0x0002540001117983 */ /* 0x000ea40000300800 */
[----:B------:R-:W2:Y:S02]  /*66ce0*/  LDL.LU R18, [R1+0x258] ;  /* 0x0002580001127983 */ /* 0x000ea40000300800 */
[----:B------:R-:W2:Y:S01]  /*66cf0*/  LDL.LU R19, [R1+0x25c] ;  /* 0x00025c0001137983 */ /* 0x000ea20000300800 */
[----:B------:R-:W-:Y:S10]  /*66d00*/  STL [R1+0x3e2c], R28 ;  /* 0x003e2c1c01007387 */ /* 0x000ff40000100800 */
[----:B------:R0:W-:Y:S02]  /*66d10*/  STL.64 [R1+0x280], R20 ;  /* 0x0002801401007387 */ /* 0x0001e40000100a00 */
[----:B------:R-:W-:Y:S01]  /*66d20*/  STL.64 [R1+0x288], R22 ;  /* 0x0002881601007387 */ /* 0x000fe20000100a00 */
[----:B0-----:R-:W4:Y:S01]  /*66d30*/  LDL.LU.64 R20, [R1+0x4290] ;  /* 0x0042900001147983 */ /* 0x001f220000300a00 */
[----:B------:R-:W-:Y:S02]  /*66d40*/  STL.64 [R1+0x4170], R26 ;  /* 0x0041701a01007387 */ /* 0x000fe40000100a00 */
[----:B------:R0:W-:Y:S02]  /*66d50*/  STL.64 [R1+0x4168], R24 ;  /* 0x0041681801007387 */ /* 0x0001e40000100a00 */
[----:B0-----:R-:W2:Y:S04]  /*66d60*/  LDL.64 R24, [R1+0x140] ;  /* 0x0001400001187983 */ /* 0x001ea80000100a00 */
[----:B--2---:R0:W-:Y:S04]  /*66d70*/  STL.64 [R1+0x4260], R24 ;  /* 0x0042601801007387 */ /* 0x0041e80000100a00 */
[----:B0-----:R-:W2:Y:S01]  /*66d80*/  LDL.LU R24, [R1+0x3d0] ;  /* 0x0003d00001187983 */ /* 0x001ea20000300800 */
[----:B------:R-:W2:Y:S02]  /*66d90*/  LDL.LU R25, [R1+0x3d4] ;  /* 0x0003d40001197983 */ /* 0x000ea40000300800 */
[----:B------:R-:W2:Y:S02]  /*66da0*/  LDL.LU R26, [R1+0x3d8] ;  /* 0x0003d800011a7983 */ /* 0x000ea40000300800 */
[----:B------:R-:W2:Y:S01]  /*66db0*/  LDL.LU R27, [R1+0x3dc] ;  /* 0x0003dc00011b7983 */ /* 0x000ea20000300800 */
[C---:B----4-:R-:W-:Y:S11]  /*66dc0*/  HMMA.16816.F32 R4, R12.reuse, R20, R4 ;  /* 0x000000140c04723c */ /* 0x050ff60000001804 */
[----:B------:R-:W-:Y:S11]  /*66dd0*/  @!UPT UIADD3 URZ, URZ, URZ, URZ ;  /* 0x0000003f3f3ff290 */ /* 0x000ff6000fffe03f */
[----:B------:R-:W-:Y:S02]  /*66de0*/  @!UPT UIADD3 URZ, URZ, URZ, URZ ;  /* 0x0000003f3f3ff290 */ /* 0x000fe4000fffe03f */
[----:B------:R-:W-:Y:S01]  /*66df0*/  MOV R28, R5 ;  /* 0x00000005001c7202 */ /* 0x000fe20000000f00 */
[----:B--2---:R-:W-:Y:S01]  /*66e00*/  STL.64 [R1+0x4278], R26 ;  /* 0x0042781a01007387 */ /* 0x004fe20000100a00 */
[----:B------:R0:W-:Y:S03]  /*66e10*/  STL.64 [R1+0x4270], R24 ;  /* 0x0042701801007387 */ /* 0x0001e60000100a00 */
[----:B0-----:R-:W2:Y:S01]  /*66e20*/  LDL.64 R24, [R1+0x30] ;  /* 0x0000300001187983 */ /* 0x001ea20000100a00 */
[----:B------:R-:W-:Y:S02]  /*66e30*/  STL [R1+0x270], R4 ;  /* 0x0002700401007387 */ /* 0x000fe40000100800 */
[----:B------:R0:W-:Y:S02]  /*66e40*/  STL.64 [R1+0x278], R6 ;  /* 0x0002780601007387 */ /* 0x0001e40000100a00 */
[----:B0-----:R-:W4:Y:S01]  /*66e50*/  LDL.LU R7, [R1+0x4288] ;  /* 0x0042880001077983 */ /* 0x001f220000300800 */
[----:B------:R-:W3:Y:S02]  /*66e60*/  LDL.LU.64 R4, [R1+0x4280] ;  /* 0x0042800001047983 */ /* 0x000ee40000300a00 */
[----:B------:R0:W-:Y:S02]  /*66e70*/  STL.64 [R1+0x4160], R20 ;  /* 0x0041601401007387 */ /* 0x0001e40000100a00 */
[----:B0-----:R-:W2:Y:S01]  /*66e80*/  LDL.LU R20, [R1+0x3c0] ;  /* 0x0003c00001147983 */ /* 0x001ea20000300800 */
[----:B------:R-:W2:Y:S02]  /*66e90*/  LDL.LU R21, [R1+0x3c4] ;  /* 0x0003c40001157983 */ /* 0x000ea40000300800 */
[----:B------:R-:W2:Y:S02]  /*66ea0*/  LDL.LU R22, [R1+0x3c8] ;  /* 0x0003c80001167983 */ /* 0x000ea40000300800 */
[----:B------:R-:W2:Y:S01]  /*66eb0*/  LDL.LU R23, [R1+0x3cc] ;  /* 0x0003cc0001177983 */ /* 0x000ea20000300800 */
[----:B------:R-:W-:Y:S01]  /*66ec0*/  STL [R1+0x3e30], R28 ;  /* 0x003e301c01007387 */ /* 0x000fe20000100800 */
[C---:B---3--:R-:W-:Y:S11]  /*66ed0*/  HMMA.16816.F32 R8, R12.reuse, R4, R8 ;  /* 0x000000040c08723c */ /* 0x048ff60000001808 */
[----:B------:R-:W-:Y:S11]  /*66ee0*/  @!UPT UIADD3 URZ, URZ, URZ, URZ ;  /* 0x0000003f3f3ff290 */ /* 0x000ff6000fffe03f */
[----:B------:R-:W-:Y:S01]  /*66ef0*/  @!UPT UIADD3 URZ, URZ, URZ, URZ ;  /* 0x0000003f3f3ff290 */ /* 0x000fe2000fffe03f */
[----:B------:R-:W-:Y:S01]  /*66f00*/  STL.64 [R1+0x260], R8 ;  /* 0x0002600801007387 */ /* 0x000fe20000100a00 */
[----:B------:R-:W-:Y:S02]  /*66f10*/  STL.64 [R1+0x268], R10 ;  /* 0x0002680a01007387 */ /* 0x000fe40000100a00 */
[----:B------:R-:W0:Y:S01]  /*66f20*/  LDSM.16.M88.4 R8, [R0+0x32080] ;  /* 0x032080000008783b */ /* 0x000e220000000200 */
[C---:B--2---:R-:W-:Y:S01]  /*66f30*/  HMMA.16816.F32 R16, R12.reuse, R24, R16 ;  /* 0x000000180c10723c */ /* 0x044fe20000001810 */
[----:B------:R-:W-:Y:S01]  /*66f40*/  STL [R1+0x4130], R0 ;  /* 0x0041300001007387 */ /* 0x000fe20000100800 */
[----:B------:R-:W-:Y:S01]  /*66f50*/  MOV R3, R24 ;  /* 0x0000001800037202 */ /* 0x000fe20000000f00 */
[----:B------:R-:W-:Y:S02]  /*66f60*/  IMAD.MOV.U32 R2, RZ, RZ, R25 ;  /* 0x000000ffff027224 */ /* 0x000fe400078e0019 */
[----:B0-----:R-:W-:Y:S01]  /*66f70*/  STL.64 [R1+0x4050], R10 ;  /* 0x0040500a01007387 */ /* 0x001fe20000100a00 */
[----:B------:R0:W-:Y:S03]  /*66f80*/  STL.64 [R1+0x4048], R8 ;  /* 0x0040480801007387 */ /* 0x0001e60000100a00 */
[----:B0-----:R-:W2:Y:S01]  /*66f90*/  LDL.LU.64 R8, [R1+0xd0] ;  /* 0x0000d00001087983 */ /* 0x001ea20000300a00 */
[----:B------:R-:W3:Y:S02]  /*66fa0*/  LDL.LU.64 R26, [R1+0x4278] ;  /* 0x00427800011a7983 */ /* 0x000ee40000300a00 */
[----:B------:R-:W3:Y:S11]  /*66fb0*/  LDL.LU.64 R24, [R1+0x4270] ;  /* 0x0042700001187983 */ /* 0x000ef60000300a00 */
[----:B------:R0:W-:Y:S01]  /*66fc0*/  STL.64 [R1+0x250], R16 ;  /* 0x0002501001007387 */ /* 0x0001e20000100a00 */
[----:B------:R-:W-:Y:S04]  /*66fd0*/  STL [R1+0x258], R18 ;  /* 0x0002581201007387 */ /* 0x000fe80000100800 */
[----:B0-----:R-:W3:Y:S01]  /*66fe0*/  LDL.LU.64 R16, [R1+0x4268] ;  /* 0x0042680001107983 */ /* 0x001ee20000300a00 */
[----:B------:R-:W-:Y:S01]  /*66ff0*/  MOV R28, R19 ;  /* 0x00000013001c7202 */ /* 0x000fe20000000f00 */
[----:B------:R-:W-:Y:S02]  /*67000*/  STL [R1+0x4138], R2 ;  /* 0x0041380201007387 */ /* 0x000fe40000100800 */
[----:B------:R-:W-:Y:S02]  /*67010*/  STL [R1+0x4134], R3 ;  /* 0x0041340301007387 */ /* 0x000fe40000100800 */
[----:B------:R-:W-:Y:S01]  /*67020*/  STL [R1+0x3e34], R28 ;  /* 0x003e341c01007387 */ /* 0x000fe20000100800 */
[C---:B---3--:R-:W-:Y:S11]  /*67030*/  HMMA.16816.F32 R24, R12.reuse, R16, R24 ;  /* 0x000000100c18723c */ /* 0x048ff60000001818 */
[----:B------:R-:W-:Y:S11]  /*67040*/  @!UPT UIADD3 URZ, URZ, URZ, URZ ;  /* 0x0000003f3f3ff290 */ /* 0x000ff6000fffe03f */
[----:B------:R-:W-:Y:S01]  /*67050*/  @!UPT UIADD3 URZ, URZ, URZ, URZ ;  /* 0x0000003f3f3ff290 */ /* 0x000fe2000fffe03f */
[----:B------:R0:W-:Y:S01]  /*67060*/  STL.64 [R1+0x430], R24 ;  /* 0x0004301801007387 */ /* 0x0001e20000100a00 */
[----:B------:R-:W-:Y:S03]  /*67070*/  STL.64 [R1+0x438], R26 ;  /* 0x0004381a01007387 */ /* 0x000fe60000100a00 */
[----:B0-----:R-:W3:Y:S01]  /*67080*/  LDL.LU.64 R24, [R1+0x4260] ;  /* 0x0042600001187983 */ /* 0x001ee20000300a00 */
[----:B------:R-:W-:Y:S02]  /*67090*/  MOV R10, R17 ;  /* 0x00000011000a7202 */ /* 0x000fe40000000f00 */
[----:B------:R-:W-:Y:S01]  /*670a0*/  MOV R11, R16 ;  /* 0x00000010000b7202 */ /* 0x000fe20000000f00 */
[----:B------:R-:W4:Y:S01]  /*670b0*/  LDL.LU.64 R18, [R1+0x4258] ;  /* 0x0042580001127983 */ /* 0x000f220000300a00 */
[----:B------:R-:W4:Y:S01]  /*670c0*/  LDL.LU.64 R16, [R1+0x4250] ;  /* 0x0042500001107983 */ /* 0x000f220000300a00 */
[----:B------:R-:W-:Y:S02]  /*670d0*/  STL [R1+0x4140], R10 ;  /* 0x0041400a01007387 */ /* 0x000fe40000100800 */
[----:B------:R-:W-:Y:S02]  /*670e0*/  STL [R1+0x413c], R11 ;  /* 0x00413c0b01007387 */ /* 0x000fe40000100800 */
[----:B--2---:R3:W-:Y:S02]  /*670f0*/  STL.64 [R1+0x4218], R8 ;  /* 0x0042180801007387 */ /* 0x0047e40000100a00 */
[----:B---3--:R-:W-:Y:S11]  /*67100*/  HMMA.16816.F32 R8, R12, R24, R20 ;  /* 0x000000180c08723c */ /* 0x008ff60000001814 */
[----:B------:R-:W-:Y:S11]  /*67110*/  @!UPT UIADD3 URZ, URZ, URZ, URZ ;  /* 0x0000003f3f3ff290 */ /* 0x000ff6000fffe03f */
[----:B------:R-:W-:Y:S01]  /*67120*/  @!UPT UIADD3 URZ, URZ, URZ, URZ ;  /* 0x0000003f3f3ff290 */ /* 0x000fe2000fffe03f */
[----:B------:R-:W-:Y:S01]  /*67130*/  STL.64 [R1+0x420], R8 ;  /* 0x0004200801007387 */ /* 0x000fe20000100a00 */
[----:B------:R-:W-:Y:S02]  /*67140*/  STL.64 [R1+0x428], R10 ;  /* 0x0004280a01007387 */ /* 0x000fe40000100a00 */
[----:B------:R-:W2:Y:S02]  /*67150*/  LDL.LU R20, [R1+0x320] ;  /* 0x0003200001147983 */ /* 0x000ea40000300800 */
[----:B------:R-:W2:Y:S01]  /*67160*/  LDL.LU R21, [R1+0x324] ;  /* 0x0003240001157983 */ /* 0x000ea20000300800 */
[----:B------:R-:W3:Y:S01]  /*67170*/  LDL.LU R22, [R1+0x328] ;  /* 0x0003280001167983 */ /* 0x000ee20000300800 */
[----:B------:R-:W3:Y:S02]  /*67180*/  LDL.LU R23, [R1+0x32c] ;  /* 0x00032c0001177983 */ /* 0x000ee40000300800 */
[----:B------:R-:W-:Y:S01]  /*67190*/  IMAD.MOV.U32 R6, RZ, RZ, R24 ;  /* 0x000000ffff067224 */ /* 0x000fe200078e0018 */
[----:B------:R-:W-:-:S02]  /*671a0*/  MOV R29, R25 ;  /* 0x00000019001d7202 */ /* 0x000fc40000000f00 */
[----:B----4-:R-:W-:Y:S01]  /*671b0*/  MOV R24, R19 ;  /* 0x0000001300187202 */ /* 0x010fe20000000f00 */
[----:B------:R-:W-:Y:S01]  /*671c0*/  MOV R25, R18 ;  /* 0x0000001200197202 */ /* 0x000fe20000000f00 */
[----:B---3--:R-:W-:Y:S01]  /*671d0*/  STL.64 [R1+0x4180], R22 ;  /* 0x0041801601007387 */ /* 0x008fe20000100a00 */
[----:B--2---:R0:W-:Y:S03]  /*671e0*/  STL.64 [R1+0x4178], R20 ;  /* 0x0041781401007387 */ /* 0x0041e60000100a00 */
[----:B------:R1:W-:Y:S01]  /*671f0*/  STL.64 [R1+0x4188], R24 ;  /* 0x0041881801007387 */ /* 0x0003e20000100a00 */
[----:B0-----:R-:W2:Y:S01]  /*67200*/  LDL.LU R20, [R1+0x330] ;  /* 0x0003300001147983 */ /* 0x001ea20000300800 */
[----:B------:R-:W2:Y:S02]  /*67210*/  LDL.LU R21, [R1+0x334] ;  /* 0x0003340001157983 */ /* 0x000ea40000300800 */
[----:B------:R-:W3:Y:S02]  /*67220*/  LDL.LU R22, [R1+0x338] ;  /* 0x0003380001167983 */ /* 0x000ee40000300800 */
[----:B------:R-:W3:Y:S02]  /*67230*/  LDL.LU R23, [R1+0x33c] ;  /* 0x00033c0001177983 */ /* 0x000ee40000300800 */
[----:B-1----:R-:W-:Y:S01]  /*67240*/  IMAD.MOV.U32 R24, RZ, RZ, R17 ;  /* 0x000000ffff187224 */ /* 0x002fe200078e0011 */
[----:B------:R-:W-:Y:S01]  /*67250*/  MOV R25, R16 ;  /* 0x0000001000197202 */ /* 0x000fe20000000f00 */
[----:B---3--:R-:W-:Y:S01]  /*67260*/  STL.64 [R1+0x4198], R22 ;  /* 0x0041981601007387 */ /* 0x008fe20000100a00 */
[----:B--2---:R0:W-:Y:S03]  /*67270*/  STL.64 [R1+0x4190], R20 ;  /* 0x0041901401007387 */ /* 0x0041e60000100a00 */
[----:B------:R-:W-:Y:S01]  /*67280*/  STL.64 [R1+0x41a0], R24 ;  /* 0x0041a01801007387 */ /* 0x000fe20000100a00 */
[----:B0-----:R-:W2:Y:S01]  /*67290*/  LDL.LU R20, [R1+0x340] ;  /* 0x0003400001147983 */ /* 0x001ea20000300800 */
[----:B------:R-:W2:Y:S02]  /*672a0*/  LDL.LU R21, [R1+0x344] ;  /* 0x0003440001157983 */ /* 0x000ea40000300800 */
[----:B------:R-:W3:Y:S02]  /*672b0*/  LDL.LU R22, [R1+0x348] ;  /* 0x0003480001167983 */ /* 0x000ee40000300800 */
[----:B------:R-:W3:Y:S01]  /*672c0*/  LDL.LU R23, [R1+0x34c] ;  /* 0x00034c0001177983 */ /* 0x000ee20000300800 */
[----:B------:R-:W4:Y:S01]  /*672d0*/  LDL.LU R16, [R1+0x240] ;  /* 0x0002400001107983 */ /* 0x000f220000300800 */
[----:B------:R-:W4:Y:S02]  /*672e0*/  LDL.LU R17, [R1+0x244] ;  /* 0x0002440001117983 */ /* 0x000f240000300800 */
[----:B------:R-:W2:Y:S02]  /*672f0*/  LDL.LU R18, [R1+0x248] ;  /* 0x0002480001127983 */ /* 0x000ea40000300800 */
[----:B------:R-:W2:Y:S02]  /*67300*/  LDL.LU R19, [R1+0x24c] ;  /* 0x00024c0001137983 */ /* 0x000ea40000300800 */
[----:B--2---:R-:W-:Y:S01]  /*67310*/  STL.64 [R1+0x41d0], R18 ;  /* 0x0041d01201007387 */ /* 0x004fe20000100a00 */
[----:B----4-:R0:W-:Y:S03]  /*67320*/  STL.64 [R1+0x41c8], R16 ;  /* 0x0041c81001007387 */ /* 0x0101e60000100a00 */
[----:B0-----:R-:W2:Y:S04]  /*67330*/  LDL.64 R16, [R1+0xe0] ;  /* 0x0000e00001107983 */ /* 0x001ea80000100a00 */
[----:B--2---:R0:W-:Y:S04]  /*67340*/  STL.64 [R1+0x41e0], R16 ;  /* 0x0041e01001007387 */ /* 0x0041e80000100a00 */
[----:B0-----:R-:W2:Y:S04]  /*67350*/  LDL.64 R16, [R1+0xf0] ;  /* 0x0000f00001107983 */ /* 0x001ea80000100a00 */
[----:B--2---:R-:W-:Y:S01]  /*67360*/  STL.64 [R1+0x41f8], R16 ;  /* 0x0041f81001007387 */ /* 0x004fe20000100a00 */
[----:B---3--:R-:W-:Y:S02]  /*67370*/  STL.64 [R1+0x41b0], R22 ;  /* 0x0041b01601007387 */ /* 0x008fe40000100a00 */
[----:B------:R-:W-:Y:S02]  /*67380*/  STL.64 [R1+0x41a8], R20 ;  /* 0x0041a81401007387 */ /* 0x000fe40000100a00 */
[----:B------:R-:W2:Y:S01]  /*67390*/  LDL R24, [R1+0x20] ;  /* 0x0000200001187983 */ /* 0x000ea20000100800 */
[----:B------:R-:W3:Y:S01]  /*673a0*/  LDL.LU R8, [R1+0x390] ;  /* 0x0003900001087983 */ /* 0x000ee20000300800 */
[----:B------:R-:W3:Y:S02]  /*673b0*/  LDL.LU R9, [R1+0x394] ;  /* 0x0003940001097983 */ /* 0x000ee40000300800 */
[----:B------:R-:W4:Y:S02]  /*673c0*/  LDL.LU R10, [R1+0x398] ;  /* 0x00039800010a7983 */ /* 0x000f240000300800 */
[----:B------:R-:W4:Y:S02]  /*673d0*/  LDL.LU R11, [R1+0x39c] ;  /* 0x00039c00010b7983 */ /* 0x000f240000300800 */
[----:B----4-:R-:W-:Y:S01]  /*673e0*/  STL.64 [R1+0x4228], R10 ;  /* 0x0042280a01007387 */ /* 0x010fe20000100a00 */
[----:B---3--:R0:W-:Y:S03]  /*673f0*/  STL.64 [R1+0x4220], R8 ;  /* 0x0042200801007387 */ /* 0x0081e60000100a00 */
[----:B0-----:R-:W3:Y:S04]  /*67400*/  LDL.64 R8, [R1+0x120] ;  /* 0x0001200001087983 */ /* 0x001ee80000100a00 */
[----:B---3--:R0:W-:Y:S01]  /*67410*/  STL.64 [R1+0x4238], R8 ;  /* 0x0042380801007387 */ /* 0x0081e20000100a00 */
[----:B------:R-:W3:Y:S03]  /*67420*/  LDL.64 R16, [R1+0x100] ;  /* 0x0001000001107983 */ /* 0x000ee60000100a00 */
[----:B0-----:R-:W4:Y:S04]  /*67430*/  LDL.64 R8, [R1+0x130] ;  /* 0x0001300001087983 */ /* 0x001f280000100a00 */
[----:B---3--:R0:W-:Y:S04]  /*67440*/  STL.64 [R1+0x4210], R16 ;  /* 0x0042101001007387 */ /* 0x0081e80000100a00 */
[----:B0-----:R-:W3:Y:S04]  /*67450*/  LDL.64 R16, [R1+0x110] ;  /* 0x0001100001107983 */ /* 0x001ee80000100a00 */
[----:B---3--:R0:W-:Y:S04]  /*67460*/  STL.64 [R1+0x4230], R16 ;  /* 0x0042301001007387 */ /* 0x0081e80000100a00 */
[----:B0-----:R-:W3:Y:S01]  /*67470*/  LDL.LU R16, [R1+0x3a0] ;  /* 0x0003a00001107983 */ /* 0x001ee20000300800 */
[----:B------:R-:W3:Y:S02]  /*67480*/  LDL.LU R17, [R1+0x3a4] ;  /* 0x0003a40001117983 */ /* 0x000ee40000300800 */
[----:B------:R-:W2:Y:S02]  /*67490*/  LDL.LU R18, [R1+0x3a8] ;  /* 0x0003a80001127983 */ /* 0x000ea40000300800 */
[----:B------:R-:W2:Y:S01]  /*674a0*/  LDL.LU R19, [R1+0x3ac] ;  /* 0x0003ac0001137983 */ /* 0x000ea20000300800 */
[----:B------:R-:W-:Y:S01]  /*674b0*/  MOV R25, R7 ;  /* 0x0000000700197202 */ /* 0x000fe20000000f00 */
[----:B--2---:R-:W-:Y:S01]  /*674c0*/  STL.64 [R1+0x4248], R18 ;  /* 0x0042481201007387 */ /* 0x004fe20000100a00 */
[----:B---3--:R0:W-:Y:S03]  /*674d0*/  STL.64 [R1+0x4240], R16 ;  /* 0x0042401001007387 */ /* 0x0081e60000100a00 */
[----:B0-----:R-:W4:Y:S01]  /*674e0*/  LDL.LU R16, [R1+0x3b0] ;  /* 0x0003b00001107983 */ /* 0x001f220000300800 */
[----:B------:R-:W4:Y:S02]  /*674f0*/  LDL.LU R17, [R1+0x3b4] ;  /* 0x0003b40001117983 */ /* 0x000f240000300800 */
[----:B------:R-:W4:Y:S02]  /*67500*/  LDL.LU R18, [R1+0x3b8] ;  /* 0x0003b80001127983 */ /* 0x000f240000300800 */
[----:B------:R-:W4:Y:S01]  /*67510*/  LDL.LU R19, [R1+0x3bc] ;  /* 0x0003bc0001137983 */ /* 0x000f220000300800 */
[----:B------:R0:W-:Y:S04]  /*67520*/  STL.64 [R1+0x41d8], R24 ;  /* 0x0041d81801007387 */ /* 0x0001e80000100a00 */
        /* <DEDUP_REMOVED lines=10> */
[C---:B----4-:R-:W-:Y:S01]  /*675d0*/  HMMA.16816.F32 R16, R12.reuse, R8, R16 ;  /* 0x000000080c10723c */ /* 0x050fe20000001810 */
[----:B------:R-:W-:Y:S01]  /*675e0*/  MOV R0, R8 ;  /* 0x0000000800007202 */ /* 0x000fe20000000f00 */
[----:B------:R-:W-:Y:S01]  /*675f0*/  IMAD.MOV.U32 R7, RZ, RZ, R9 ;  /* 0x000000ffff077224 */ /* 0x000fe200078e0009 */
[----:B---3--:R-:W-:Y:S01]  /*67600*/  STL.64 [R1+0x4208], R26 ;  /* 0x0042081a01007387 */ /* 0x008fe20000100a00 */
[----:B--2---:R0:W-:Y:S03]  /*67610*/  STL.64 [R1+0x4200], R24 ;  /* 0x0042001801007387 */ /* 0x0041e60000100a00 */
        /* <DEDUP_REMOVED lines=8> */
[----:B------:R-:W-:Y:S01]  /*676a0*/  STL [R1+0x4148], R29 ;  /* 0x0041481d01007387 */ /* 0x000fe20000100800 */
[----:B------:R-:W-:Y:S03]  /*676b0*/  STL [R1+0x4144], R6 ;  /* 0x0041440601007387 */ /* 0x000fe60000100800 */
[----:B------:R-:W-:Y:S02]  /*676c0*/  STL.64 [R1+0x410], R16 ;  /* 0x0004101001007387 */ /* 0x000fe40000100a00 */
[----:B------:R0:W-:Y:S02]  /*676d0*/  STL.64 [R1+0x418], R18 ;  /* 0x0004181201007387 */ /* 0x0001e40000100a00 */
[----:B0-----:R-:W4:Y:S01]  /*676e0*/  LDL.LU.64 R18, [R1+0x4248] ;  /* 0x0042480001127983 */ /* 0x001f220000300a00 */
[----:B------:R-:W4:Y:S02]  /*676f0*/  LDL.LU.64 R16, [R1+0x4240] ;  /* 0x0042400001107983 */ /* 0x000f240000300a00 */
[----:B------:R-:W4:Y:S02]  /*67700*/  LDL.LU.64 R8, [R1+0x4238] ;  /* 0x0042380001087983 */ /* 0x000f240000300a00 */
[----:B------:R-:W-:Y:S01]  /*67710*/  STL [R1+0x4150], R7 ;  /* 0x0041500701007387 */ /* 0x000fe20000100800 */
[----:B------:R-:W-:Y:S01]  /*67720*/  STL [R1+0x414c], R0 ;  /* 0x00414c0001007387 */ /* 0x000fe20000100800 */
[----:B------:R-:W2:Y:S01]  /*67730*/  LDL R28, [R1+0x1f14] ;  /* 0x001f1400011c7983 */ /* 0x000ea20000100800 */
[----:B----4-:R-:W-:Y:S02]  /*67740*/  HMMA.16816.F32 R16, R12, R8, R16 ;  /* 0x000000080c10723c */ /* 0x010fe40000001810 */
[----:B--2---:R-:W-:Y:S01]  /*67750*/  STL [R1+0x4154], R28 ;  /* 0x0041541c01007387 */ /* 0x004fe20000100800 */
[----:B------:R-:W-:-:S02]  /*67760*/  MOV R2, R8 ;  /* 0x0000000800027202 */ /* 0x000fc40000000f00 */
[----:B------:R-:W-:Y:S11]  /*67770*/  MOV R3, R9 ;  /* 0x0000000900037202 */ /* 0x000ff60000000f00 */
[----:B------:R-:W-:Y:S07]  /*67780*/  @!UPT UIADD3 URZ, URZ, URZ, URZ ;  /* 0x0000003f3f3ff290 */ /* 0x000fee000fffe03f */
[----:B------:R0:W-:Y:S01]  /*67790*/  STL.64 [R1+0x400], R16 ;  /* 0x0004001001007387 */ /* 0x0001e20000100a00 */
[----:B------:R-:W-:Y:S03]  /*677a0*/  STL.64 [R1+0x408], R18 ;  /* 0x0004081201007387 */ /* 0x000fe60000100a00 */
[----:B0-----:R-:W2:Y:S01]  /*677b0*/  LDL.LU.64 R16, [R1+0x4230] ;  /* 0x0042300001107983 */ /* 0x001ea20000300a00 */
[----:B------:R-:W2:Y:S02]  /*677c0*/  LDL.LU.64 R10, [R1+0x4228] ;  /* 0x00422800010a7983 */ /* 0x000ea40000300a00 */
[----:B------:R-:W2:Y:S02]  /*677d0*/  LDL.LU.64 R8, [R1+0x4220] ;  /* 0x0042200001087983 */ /* 0x000ea40000300a00 */
[----:B------:R-:W-:Y:S01]  /*677e0*/  STL [R1+0x4158], R2 ;  /* 0x0041580201007387 */ /* 0x000fe20000100800 */
[C---:B--2---:R-:W-:Y:S11]  /*677f0*/  HMMA.16816.F32 R8, R12.reuse, R16, R8 ;  /* 0x000000100c08723c */ /* 0x044ff60000001808 */
[----:B------:R-:W-:Y:S11]  /*67800*/  @!UPT UIADD3 URZ, URZ, URZ, URZ ;  /* 0x0000003f3f3ff290 */ /* 0x000ff6000fffe03f */
[----:B------:R-:W-:Y:S01]  /*67810*/  @!UPT UIADD3 URZ, URZ, URZ, URZ ;  /* 0x0000003f3f3ff290 */ /* 0x000fe2000fffe03f */
[----:B------:R0:W-:Y:S01]  /*67820*/  STL.64 [R1+0x3f0], R8 ;  /* 0x0003f00801007387 */ /* 0x0001e20000100a00 */
[----:B------:R1:W-:Y:S03]  /*67830*/  STL.64 [R1+0x3f8], R10 ;  /* 0x0003f80a01007387 */ /* 0x0003e60000100a00 */
[----:B0-----:R-:W2:Y:S01]  /*67840*/  LDL.LU.64 R8, [R1+0x4218] ;  /* 0x0042180001087983 */ /* 0x001ea20000300a00 */
[----:B-1----:R-:W-:Y:S01]  /*67850*/  MOV R10, R16 ;  /* 0x00000010000a7202 */ /* 0x002fe20000000f00 */
[----:B------:R-:W-:Y:S02]  /*67860*/  IMAD.MOV.U32 R11, RZ, RZ, R17 ;  /* 0x000000ffff0b7224 */ /* 0x000fe400078e0011 */
[----:B------:R-:W4:Y:S02]  /*67870*/  LDL.LU.64 R16, [R1+0x4210] ;  /* 0x0042100001107983 */ /* 0x000f240000300a00 */
[----:B----4-:R-:W-:Y:S01]  /*67880*/  HMMA.16816.F32 R24, R12, R16, R24 ;  /* 0x000000100c18723c */ /* 0x010fe20000001818 */
[----:B------:R-:W-:-:S02]  /*67890*/  MOV R29, R16 ;  /* 0x00000010001d7202 */ /* 0x000fc40000000f00 */
[----:B------:R-:W-:Y:S11]  /*678a0*/  MOV R6, R17 ;  /* 0x0000001100067202 */ /* 0x000ff60000000f00 */
[----:B------:R-:W-:Y:S09]  /*678b0*/  @!UPT UIADD3 URZ, URZ, URZ, URZ ;  /* 0x0000003f3f3ff290 */ /* 0x000ff2000fffe03f */
[----:B------:R-:W-:Y:S01]  /*678c0*/  STL.64 [R1+0x3e0], R24 ;  /* 0x0003e01801007387 */ /* 0x000fe20000100a00 */
[----:B------:R0:W-:Y:S03]  /*678d0*/  STL.64 [R1+0x3e8], R26 ;  /* 0x0003e81a01007387 */ /* 0x0001e60000100a00 */
[----:B0-----:R-:W4:Y:S01]  /*678e0*/  LDL.LU.64 R26, [R1+0x4208] ;  /* 0x00420800011a7983 */ /* 0x001f220000300a00 */
[----:B------:R-:W4:Y:S02]  /*678f0*/  LDL.LU.64 R24, [R1+0x4200] ;  /* 0x0042000001187983 */ /* 0x000f240000300a00 */
[----:B------:R-:W4:Y:S02]  /*67900*/  LDL.LU.64 R16, [R1+0x41f8] ;  /* 0x0041f80001107983 */ /* 0x000f240000300a00 */
[C---:B----4-:R-:W-:Y:S01]  /*67910*/  HMMA.16816.F32 R24, R12.reuse, R16, R24 ;  /* 0x000000100c18723c */ /* 0x050fe20000001818 */
[----:B------:R-:W-:Y:S01]  /*67920*/  MOV R7, R16 ;  /* 0x0000001000077202 */ /* 0x000fe20000000f00 */
[----:B------:R-:W-:Y:S11]  /*67930*/  IMAD.MOV.U32 R0, RZ, RZ, R17 ;  /* 0x000000ffff007224 */ /* 0x000ff600078e0011 */
[----:B------:R-:W-:Y:S10]  /*67940*/  @!UPT UIADD3 URZ, URZ, URZ, URZ ;  /* 0x0000003f3f3ff290 */ /* 0x000ff4000fffe03f */
[----:B------:R-:W-:Y:S01]  /*67950*/  STL.64 [R1+0x3d0], R24 ;  /* 0x0003d01801007387 */ /* 0x000fe20000100a00 */
[----:B------:R0:W-:Y:S03]  /*67960*/  STL.64 [R1+0x3d8], R26 ;  /* 0x0003d81a01007387 */ /* 0x0001e60000100a00 */
[----:B0-----:R-:W4:Y:S01]  /*67970*/  LDL.LU.64 R26, [R1+0x41f0] ;  /* 0x0041f000011a7983 */ /* 0x001f220000300a00 */
[----:B------:R-:W4:Y:S02]  /*67980*/  LDL.LU.64 R24, [R1+0x41e8] ;  /* 0x0041e80001187983 */ /* 0x000f240000300a00 */
[----:B------:R-:W4:Y:S02]  /*67990*/  LDL.LU.64 R16, [R1+0x41e0] ;  /* 0x0041e00001107983 */ /* 0x000f240000300a00 */
[----:B----4-:R-:W-:Y:S01]  /*679a0*/  HMMA.16816.F32 R24, R12, R16, R24 ;  /* 0x000000100c18723c */ /* 0x010fe20000001818 */
[----:B------:R-:W-:-:S02]  /*679b0*/  MOV R2, R16 ;  /* 0x0000001000027202 */ /* 0x000fc40000000f00 */
[----:B------:R-:W-:Y:S11]  /*679c0*/  MOV R28, R17 ;  /* 0x00000011001c7202 */ /* 0x000ff60000000f00 */
[----:B------:R-:W-:Y:S09]  /*679d0*/  @!UPT UIADD3 URZ, URZ, URZ, URZ ;  /* 0x0000003f3f3ff290 */ /* 0x000ff2000fffe03f */
[----:B------:R0:W-:Y:S01]  /*679e0*/  STL.64 [R1+0x3c0], R24 ;  /* 0x0003c01801007387 */ /* 0x0001e20000100a00 */
[----:B------:R-:W-:Y:S03]  /*679f0*/  STL.64 [R1+0x3c8], R26 ;  /* 0x0003c81a01007387 */ /* 0x000fe60000100a00 */
[----:B0-----:R-:W3:Y:S01]  /*67a00*/  LDL.LU.64 R24, [R1+0x41d8] ;  /* 0x0041d80001187983 */ /* 0x001ee20000300a00 */
[----:B------:R-:W2:Y:S02]  /*67a10*/  LDL.LU.64 R18, [R1+0x41d0] ;  /* 0x0041d00001127983 */ /* 0x000ea40000300a00 */
[----:B------:R-:W2:Y:S02]  /*67a20*/  LDL.LU.64 R16, [R1+0x41c8] ;  /* 0x0041c80001107983 */ /* 0x000ea40000300a00 */
[----:B--2---:R-:W-:Y:S01]  /*67a30*/  HMMA.16816.F32 R12, R12, R8, R16 ;  /* 0x000000080c0c723c */ /* 0x004fe20000001810 */
[----:B------:R-:W3:Y:S01]  /*67a40*/  LDL.LU.64 R18, [R1+0x41c0] ;  /* 0x0041c00001127983 */ /* 0x000ee20000300a00 */
[----:B------:R-:W3:Y:S11]  /*67a50*/  LDL.LU.64 R16, [R1+0x41b8] ;  /* 0x0041b80001107983 */ /* 0x000ef60000300a00 */
[----:B------:R-:W-:Y:S10]  /*67a60*/  @!UPT UIADD3 URZ, URZ, URZ, URZ ;  /* 0x0000003f3f3ff290 */ /* 0x000ff4000fffe03f */
[----:B------:R0:W-:Y:S01]  /*67a70*/  STL.64 [R1+0x240], R12 ;  /* 0x0002400c01007387 */ /* 0x0001e20000100a00 */
[----:B------:R1:W-:Y:S03]  /*67a80*/  STL.64 [R1+0x248], R14 ;  /* 0x0002480e01007387 */ /* 0x0003e60000100a00 */
[----:B0-----:R-:W2:Y:S01]  /*67a90*/  LDL.LU R12, [R1+0x300] ;  /* 0x00030000010c7983 */ /* 0x001ea20000300800 */
[----:B------:R-:W2:Y:S02]  /*67aa0*/  LDL.LU R13, [R1+0x304] ;  /* 0x00030400010d7983 */ /* 0x000ea40000300800 */
[----:B-1----:R-:W2:Y:S02]  /*67ab0*/  LDL.LU R14, [R1+0x308] ;  /* 0x00030800010e7983 */ /* 0x002ea40000300800 */
[----:B------:R-:W2:Y:S01]  /*67ac0*/  LDL.LU R15, [R1+0x30c] ;  /* 0x00030c00010f7983 */ /* 0x000ea20000300800 */
[----:B------:R-:W-:Y:S01]  /*67ad0*/  STL.64 [R1+0x4058], R8 ;  /* 0x0040580801007387 */ /* 0x000fe20000100a00 */
[C---:B---3--:R-:W-:Y:S03]  /*67ae0*/  HMMA.16816.F32 R24, R16.reuse, R24, R20 ;  /* 0x000000181018723c */ /* 0x048fe60000001814 */
[----:B------:R-:W3:Y:S01]  /*67af0*/  LDL.LU.64 R22, [R1+0x41b0] ;  /* 0x0041b00001167983 */ /* 0x000ee20000300a00 */
[----:B------:R-:W3:Y:S11]  /*67b00*/  LDL.LU.64 R20, [R1+0x41a8] ;  /* 0x0041a80001147983 */ /* 0x000ef60000300a00 */
[----:B------:R-:W-:Y:S08]  /*67b10*/  @!UPT UIADD3 URZ, URZ, URZ, URZ ;  /* 0x0000003f3f3ff290 */ /* 0x000ff0000fffe03f */
[----:B------:R0:W-:Y:S01]  /*67b20*/  STL.64 [R1+0x3b0], R24 ;  /* 0x0003b01801007387 */ /* 0x0001e20000100a00 */
[----:B------:R3:W-:Y:S03]  /*67b30*/  STL.64 [R1+0x3b8], R26 ;  /* 0x0003b81a01007387 */ /* 0x0007e60000100a00 */
[----:B0-----:R-:W3:Y:S02]  /*67b40*/  LDL.LU.64 R24, [R1+0x41a0] ;  /* 0x0041a00001187983 */ /* 0x001ee40000300a00 */
[C---:B---3--:R-:W-:Y:S02]  /*67b50*/  HMMA.16816.F32 R24, R16.reuse, R24, R20 ;  /* 0x000000181018723c */ /* 0x048fe40000001814 */
[----:B------:R-:W3:Y:S01]  /*67b60*/  LDL.LU.64 R22, [R1+0x4198] ;  /* 0x0041980001167983 */ /* 0x000ee20000300a00 */
[----:B------:R-:W3:Y:S11]  /*67b70*/  LDL.LU.64 R20, [R1+0x4190] ;  /* 0x0041900001147983 */ /* 0x000ef60000300a00 */
[----:B------:R-:W-:Y:S09]  /*67b80*/  @!UPT UIADD3 URZ, URZ, URZ, URZ ;  /* 0x0000003f3f3ff290 */ /* 0x000ff2000fffe03f */
[----:B------:R0:W-:Y:S01]  /*67b90*/  STL.64 [R1+0x3a0], R24 ;  /* 0x0003a01801007387 */ /* 0x0001e20000100a00 */
        /* <DEDUP_REMOVED lines=8> */
[----:B0-----:R-:W4:Y:S01]  /*67c20*/  LDL.LU.64 R26, [R1+0x4170] ;  /* 0x00417000011a7983 */ /* 0x001f220000300a00 */
[----:B------:R-:W3:Y:S02]  /*67c30*/  LDL.LU.64 R24, [R1+0x4168] ;  /* 0x0041680001187983 */ /* 0x000ee40000300a00 */
[C---:B---3--:R-:W-:Y:S11]  /*67c40*/  HMMA.16816.F32 R20, R16.reuse, R24, R20 ;  /* 0x000000181014723c */ /* 0x048ff60000001814 */
[----:B------:R-:W-:Y:S11]  /*67c50*/  @!UPT UIADD3 URZ, URZ, URZ, URZ ;  /* 0x0000003f3f3ff290 */ /* 0x000ff6000fffe03f */
[----:B------:R-:W-:Y:S01]  /*67c60*/  @!UPT UIADD3 URZ, URZ, URZ, URZ ;  /* 0x0000003f3f3ff290 */ /* 0x000fe2000fffe03f */
[----:B------:R0:W-:Y:S01]  /*67c70*/  STL.64 [R1+0x380], R20 ;  /* 0x0003801401007387 */ /* 0x0001e20000100a00 */
[----:B------:R-:W-:Y:S03]  /*67c80*/  STL.64 [R1+0x388], R22 ;  /* 0x0003881601007387 */ /* 0x000fe60000100a00 */
[----:B0-----:R-:W3:Y:S01]  /*67c90*/  LDL.LU.64 R20, [R1+0x4160] ;  /* 0x0041600001147983 */ /* 0x001ee20000300a00 */
[----:B----4-:R-:W-:Y:S02]  /*67ca0*/  STL.64 [R1+0x4000], R26 ;  /* 0x0040001a01007387 */ /* 0x010fe40000100a00 */
[----:B------:R0:W-:Y:S02]  /*67cb0*/  STL.64 [R1+0x3ff8], R24 ;  /* 0x003ff81801007387 */ /* 0x0001e40000100a00 */
[----:B0-----:R-:W3:Y:S01]  /*67cc0*/  LDL.LU R24, [R1+0x310] ;  /* 0x0003100001187983 */ /* 0x001ee20000300800 */
[----:B------:R-:W3:Y:S02]  /*67cd0*/  LDL.LU R25, [R1+0x314] ;  /* 0x0003140001197983 */ /* 0x000ee40000300800 */
[----:B------:R-:W3:Y:S02]  /*67ce0*/  LDL.LU R26, [R1+0x318] ;  /* 0x00031800011a7983 */ /* 0x000ee40000300800 */
[----:B------:R-:W3:Y:S02]  /*67cf0*/  LDL.LU R27, [R1+0x31c] ;  /* 0x00031c00011b7983 */ /* 0x000ee40000300800 */
[C---:B---3--:R-:W-:Y:S01]  /*67d00*/  HMMA.16816.F32 R24, R16.reuse, R20, R24 ;  /* 0x000000141018723c */ /* 0x048fe20000001818 */
[----:B------:R-:W-:Y:S11]  /*67d10*/  STL.64 [R1+0x3ff0], R20 ;  /* 0x003ff01401007387 */ /* 0x000ff60000100a00 */
[----:B------:R-:W-:Y:S11]  /*67d20*/  @!UPT UIADD3 URZ, URZ, URZ, URZ ;  /* 0x0000003f3f3ff290 */ /* 0x000ff6000fffe03f */
[----:B------:R0:W-:Y:S01]  /*67d30*/  STL.64 [R1+0x370], R24 ;  /* 0x0003701801007387 */ /* 0x0001e20000100a00 */
[----:B------:R-:W-:Y:S03]  /*67d40*/  STL.64 [R1+0x378], R26 ;  /* 0x0003781a01007387 */ /* 0x000fe60000100a00 */
[----:B0-----:R-:W3:Y:S01]  /*67d50*/  LDL.LU.64 R24, [R1] ;  /* 0x0000000001187983 */ /* 0x001ee20000300a00 */
[----:B--2---:R-:W-:Y:S03]  /*67d60*/  HMMA.16816.F32 R12, R16, R4, R12 ;  /* 0x00000004100c723c */ /* 0x004fe6000000180c */
[----:B---3--:R0:W-:Y:S11]  /*67d70*/  STL.64 [R1+0x4018], R24 ;  /* 0x0040181801007387 */ /* 0x0081f60000100a00 */
[----:B------:R-:W-:Y:S09]  /*67d80*/  @!UPT UIADD3 URZ, URZ, URZ, URZ ;  /* 0x0000003f3f3ff290 */ /* 0x000ff2000fffe03f */
[----:B------:R-:W-:Y:S02]  /*67d90*/  STL.64 [R1+0x360], R12 ;  /* 0x0003600c01007387 */ /* 0x000fe40000100a00 */
[----:B------:R-:W-:Y:S02]  /*67da0*/  STL.64 [R1+0x368], R14 ;  /* 0x0003680e01007387 */ /* 0x000fe40000100a00 */
[----:B------:R-:W2:Y:S01]  /*67db0*/  LDL.LU R20, [R1+0x1f0] ;  /* 0x0001f00001147983 */ /* 0x000ea20000300800 */
[----:B------:R-:W2:Y:S01]  /*67dc0*/  LDL.LU R21, [R1+0x1f4] ;  /* 0x0001f40001157983 */ /* 0x000ea20000300800 */
[----:B------:R-:W3:Y:S02]  /*67dd0*/  LDL.LU R22, [R1+0x1f8] ;  /* 0x0001f80001167983 */ /* 0x000ee40000300800 */
[----:B------:R-:W3:Y:S01]  /*67de0*/  LDL.LU R23, [R1+0x1fc] ;  /* 0x0001fc0001177983 */ /* 0x000ee20000300800 */
[----:B0-----:R-:W4:Y:S04]  /*67df0*/  LDL.LU.64 R24, [R1+0x10] ;  /* 0x0000100001187983 */ /* 0x001f280000300a00 */
[----:B----4-:R0:W-:Y:S04]  /*67e00*/  STL.64 [R1+0x4030], R24 ;  /* 0x0040301801007387 */ /* 0x0101e80000100a00 */
[----:B0-----:R-:W4:Y:S01]  /*67e10*/  LDL.LU.64 R24, [R1+0x20] ;  /* 0x0000200001187983 */ /* 0x001f220000300a00 */
[----:B------:R-:W-:Y:S01]  /*67e20*/  MOV R8, R2 ;  /* 0x0000000200087202 */ /* 0x000fe20000000f00 */
[----:B------:R-:W-:-:S02]  /*67e30*/  IMAD.MOV.U32 R9, RZ, RZ, R28 ;  /* 0x000000ffff097224 */ /* 0x000fc400078e001c */
[----:B----4-:R-:W-:Y:S01]  /*67e40*/  STL.64 [R1+0x4060], R24 ;  /* 0x0040601801007387 */ /* 0x010fe20000100a00 */
[----:B---3--:R-:W-:Y:S02]  /*67e50*/  STL.64 [R1+0x4010], R22 ;  /* 0x0040101601007387 */ /* 0x008fe40000100a00 */
[----:B--2---:R0:W-:Y:S02]  /*67e60*/  STL.64 [R1+0x4008], R20 ;  /* 0x0040081401007387 */ /* 0x0041e40000100a00 */
[----:B0-----:R-:W2:Y:S01]  /*67e70*/  LDL.LU R20, [R1+0x200] ;  /* 0x0002000001147983 */ /* 0x001ea20000300800 */
[----:B------:R-:W2:Y:S02]  /*67e80*/  LDL.LU R21, [R1+0x204] ;  /* 0x0002040001157983 */ /* 0x000ea40000300800 */
[----:B------:R-:W3:Y:S02]  /*67e90*/  LDL.LU R22, [R1+0x208] ;  /* 0x0002080001167983 */ /* 0x000ee40000300800 */
[----:B------:R-:W3:Y:S01]  /*67ea0*/  LDL.LU R23, [R1+0x20c] ;  /* 0x00020c0001177983 */ /* 0x000ee20000300800 */
[----:B------:R-:W4:Y:S01]  /*67eb0*/  LDL.LU R2, [R1+0x4158] ;  /* 0x0041580001027983 */ /* 0x000f220000300800 */
[----:B------:R-:W2:Y:S02]  /*67ec0*/  LDL.LU R28, [R1+0x4154] ;  /* 0x00415400011c7983 */ /* 0x000ea40000300800 */
[----:B------:R0:W-:Y:S02]  /*67ed0*/  STL.64 [R1+0x4068], R8 ;  /* 0x0040680801007387 */ /* 0x0001e40000100a00 */
[----:B------:R-:W2:Y:S01]  /*67ee0*/  LDL.LU R24, [R1+0x2d0] ;  /* 0x0002d00001187983 */ /* 0x000ea20000300800 */
[----:B------:R-:W2:Y:S01]  /*67ef0*/  LDL.LU R25, [R1+0x2d4] ;  /* 0x0002d40001197983 */ /* 0x000ea20000300800 */
[----:B------:R-:W2:Y:S02]  /*67f00*/  LDL.LU R26, [R1+0x2d8] ;  /* 0x0002d800011a7983 */ /* 0x000ea40000300800 */
[----:B------:R-:W2:Y:S01]  /*67f10*/  LDL.LU R27, [R1+0x2dc] ;  /* 0x0002dc00011b7983 */ /* 0x000ea20000300800 */
[----:B0-----:R-:W-:-:S02]  /*67f20*/  MOV R8, R7 ;  /* 0x0000000700087202 */ /* 0x001fc40000000f00 */
[----:B------:R-:W-:Y:S01]  /*67f30*/  MOV R9, R0 ;  /* 0x0000000000097202 */ /* 0x000fe20000000f00 */
[----:B--2---:R-:W-:Y:S01]  /*67f40*/  STL.64 [R1+0x4078], R26 ;  /* 0x0040781a01007387 */ /* 0x004fe20000100a00 */
[----:B------:R0:W-:Y:S02]  /*67f50*/  STL.64 [R1+0x4070], R24 ;  /* 0x0040701801007387 */ /* 0x0001e40000100a00 */
[----:B------:R-:W2:Y:S02]  /*67f60*/  LDL.LU R7, [R1+0x4150] ;  /* 0x0041500001077983 */ /* 0x000ea40000300800 */
[----:B------:R-:W2:Y:S01]  /*67f70*/  LDL.LU R0, [R1+0x414c] ;  /* 0x00414c0001007983 */ /* 0x000ea20000300800 */
[----:B------:R1:W-:Y:S04]  /*67f80*/  STL.64 [R1+0x4080], R8 ;  /* 0x0040800801007387 */ /* 0x0003e80000100a00 */
[----:B0-----:R-:W2:Y:S01]  /*67f90*/  LDL.LU R24, [R1+0x2e0] ;  /* 0x0002e00001187983 */ /* 0x001ea20000300800 */
[----:B------:R-:W2:Y:S02]  /*67fa0*/  LDL.LU R25, [R1+0x2e4] ;  /* 0x0002e40001197983 */ /* 0x000ea40000300800 */
[----:B------:R-:W2:Y:S02]  /*67fb0*/  LDL.LU R26, [R1+0x2e8] ;  /* 0x0002e800011a7983 */ /* 0x000ea40000300800 */
[----:B------:R-:W2:Y:S01]  /*67fc0*/  LDL.LU R27, [R1+0x2ec] ;  /* 0x0002ec00011b7983 */ /* 0x000ea20000300800 */
[----:B-1----:R-:W-:Y:S01]  /*67fd0*/  MOV R8, R29 ;  /* 0x0000001d00087202 */ /* 0x002fe20000000f00 */
[----:B------:R-:W-:Y:S01]  /*67fe0*/  IMAD.MOV.U32 R9, RZ, RZ, R6 ;  /* 0x000000ffff097224 */ /* 0x000fe200078e0006 */
        /* <DEDUP_REMOVED lines=9> */
[----:B-1----:R-:W-:-:S02]  /*68080*/  MOV R8, R10 ;  /* 0x0000000a00087202 */ /* 0x002fc40000000f00 */
[----:B------:R-:W-:Y:S01]  /*68090*/  MOV R9, R11 ;  /* 0x0000000b00097202 */ /* 0x000fe20000000f00 */
[----:B--2---:R-:W-:Y:S01]  /*680a0*/  STL.64 [R1+0x40a8], R26 ;  /* 0x0040a81a01007387 */ /* 0x004fe20000100a00 */
[----:B------:R-:W-:Y:S02]  /*680b0*/  STL.64 [R1+0x40a0], R24 ;  /* 0x0040a01801007387 */ /* 0x000fe40000100a00 */
[----:B------:R-:W2:Y:S02]  /*680c0*/  LDL.LU R10, [R1+0x4140] ;  /* 0x00414000010a7983 */ /* 0x000ea40000300800 */
[----:B------:R-:W2:Y:S01]  /*680d0*/  LDL.LU R11, [R1+0x413c] ;  /* 0x00413c00010b7983 */ /* 0x000ea20000300800 */
[----:B------:R4:W-:Y:S02]  /*680e0*/  STL.64 [R1+0x40b0], R8 ;  /* 0x0040b00801007387 */ /* 0x0009e40000100a00 */
[----:B----4-:R-:W-:Y:S01]  /*680f0*/  MOV R8, R2 ;  /* 0x0000000200087202 */ /* 0x010fe20000000f00 */
[----:B------:R-:W-:Y:S01]  /*68100*/  IMAD.MOV.U32 R9, RZ, RZ, R3 ;  /* 0x000000ffff097224 */ /* 0x000fe200078e0003 */
[----:B------:R-:W4:Y:S01]  /*68110*/  LDL.LU R2, [R1+0x4138] ;  /* 0x0041380001027983 */ /* 0x000f220000300800 */
[----:B------:R-:W2:Y:S03]  /*68120*/  LDL.LU R3, [R1+0x4134] ;  /* 0x0041340001037983 */ /* 0x000ea60000300800 */
[----:B------:R0:W-:Y:S01]  /*68130*/  STL.64 [R1+0x40c8], R8 ;  /* 0x0040c80801007387 */ /* 0x0001e20000100a00 */
[----:B------:R-:W2:Y:S02]  /*68140*/  LDL.LU R24, [R1+0x570] ;  /* 0x0005700001187983 */ /* 0x000ea40000300800 */
[----:B------:R-:W2:Y:S02]  /*68150*/  LDL.LU R25, [R1+0x574] ;  /* 0x0005740001197983 */ /* 0x000ea40000300800 */
[----:B------:R-:W2:Y:S01]  /*68160*/  LDL.LU R26, [R1+0x578] ;  /* 0x00057800011a7983 */ /* 0x000ea20000300800 */
[----:B------:R-:W2:Y:S01]  /*68170*/  LDL.LU R27, [R1+0x57c] ;  /* 0x00057c00011b7983 */ /* 0x000ea20000300800 */
[----:B0-----:R-:W-:-:S02]  /*68180*/  MOV R8, R0 ;  /* 0x0000000000087202 */ /* 0x001fc40000000f00 */
[----:B------:R-:W-:Y:S01]  /*68190*/  MOV R9, R7 ;  /* 0x0000000700097202 */ /* 0x000fe20000000f00 */
[----:B------:R-:W3:Y:S01]  /*681a0*/  LDL.LU R0, [R1+0x4130] ;  /* 0x0041300001007983 */ /* 0x000ee20000300800 */
[----:B------:R-:W4:Y:S03]  /*681b0*/  LDL.LU R7, [R1+0x412c] ;  /* 0x00412c0001077983 */ /* 0x000f260000300800 */
[----:B------:R-:W-:Y:S04]  /*681c0*/  STL.64 [R1+0x40e0], R8 ;  /* 0x0040e00801007387 */ /* 0x000fe80000100a00 */
[----:B--2---:R-:W-:Y:S01]  /*681d0*/  STL.64 [R1+0x40c0], R26 ;  /* 0x0040c01a01007387 */ /* 0x004fe20000100a00 */
[----:B------:R0:W-:Y:S03]  /*681e0*/  STL.64 [R1+0x40b8], R24 ;  /* 0x0040b81801007387 */ /* 0x0001e60000100a00 */
[----:B---3--:R-:W1:Y:S04]  /*681f0*/  LDSM.16.M88.4 R12, [R0+0x33080] ;  /* 0x03308000000c783b */ /* 0x008e680000000200 */
[----:B0-----:R-:W2:Y:S01]  /*68200*/  LDL.LU R24, [R1+0x580] ;  /* 0x0005800001187983 */ /* 0x001ea20000300800 */
[----:B------:R-:W2:Y:S02]  /*68210*/  LDL.LU R25, [R1+0x584] ;  /* 0x0005840001197983 */ /* 0x000ea40000300800 */
[----:B------:R-:W3:Y:S02]  /*68220*/  LDL.LU R26, [R1+0x588] ;  /* 0x00058800011a7983 */ /* 0x000ee40000300800 */
[----:B------:R-:W3:Y:S01]  /*68230*/  LDL.LU R27, [R1+0x58c] ;  /* 0x00058c00011b7983 */ /* 0x000ee20000300800 */
[----:B------:R-:W-:Y:S01]  /*68240*/  MOV R8, R6 ;  /* 0x0000000600087202 */ /* 0x000fe20000000f00 */
[----:B------:R-:W-:Y:S01]  /*68250*/  IMAD.MOV.U32 R9, RZ, RZ, R29 ;  /* 0x000000ffff097224 */ /* 0x000fe200078e001d */
[----:B------:R-:W4:Y:S04]  /*68260*/  LDL.LU R6, [R1+0x4128] ;  /* 0x0041280001067983 */ /* 0x000f280000300800 */
[----:B------:R-:W-:Y:S04]  /*68270*/  STL.64 [R1+0x40f8], R8 ;  /* 0x0040f80801007387 */ /* 0x000fe80000100a00 */
[----:B---3--:R-:W-:Y:S01]  /*68280*/  STL.64 [R1+0x40d8], R26 ;  /* 0x0040d81a01007387 */ /* 0x008fe20000100a00 */
[----:B--2---:R0:W-:Y:S03]  /*68290*/  STL.64 [R1+0x40d0], R24 ;  /* 0x0040d01801007387 */ /* 0x0041e60000100a00 */
[----:B0-----:R-:W2:Y:S01]  /*682a0*/  LDL.LU R24, [R1+0x590] ;  /* 0x0005900001187983 */ /* 0x001ea20000300800 */
[----:B------:R-:W2:Y:S02]  /*682b0*/  LDL.LU R25, [R1+0x594] ;  /* 0x0005940001197983 */ /* 0x000ea40000300800 */
[----:B------:R-:W3:Y:S02]  /*682c0*/  LDL.LU R26, [R1+0x598] ;  /* 0x00059800011a7983 */ /* 0x000ee40000300800 */
[----:B------:R-:W3:Y:S01]  /*682d0*/  LDL.LU R27, [R1+0x59c] ;  /* 0x00059c00011b7983 */ /* 0x000ee20000300800 */
[----:B------:R-:W-:-:S02]  /*682e0*/  MOV R8, R11 ;  /* 0x0000000b00087202 */ /* 0x000fc40000000f00 */
[----:B------:R-:W-:-:S05]  /*682f0*/  MOV R9, R10 ;  /* 0x0000000a00097202 */ /* 0x000fca0000000f00 */
[----:B------:R-:W-:Y:S04]  /*68300*/  STL.64 [R1+0x4110], R8 ;  /* 0x0041100801007387 */ /* 0x000fe80000100a00 */
[----:B---3--:R-:W-:Y:S01]  /*68310*/  STL.64 [R1+0x40f0], R26 ;  /* 0x0040f01a01007387 */ /* 0x008fe20000100a00 */
        /* <DEDUP_REMOVED lines=21> */
[----:B------:R-:W3:Y:S02]  /*68470*/  LDL.LU R22, [R1+0x218] ;  /* 0x0002180001167983 */ /* 0x000ee40000300800 */
[----:B------:R-:W3:Y:S01]  /*68480*/  LDL.LU R23, [R1+0x21c] ;  /* 0x00021c0001177983 */ /* 0x000ee20000300800 */
[----:B------:R-:W-:Y:S01]  /*68490*/  MOV R8, R3 ;  /* 0x0000000300087202 */ /* 0x000fe20000000f00 */
[----:B----4-:R-:W-:-:S07]  /*684a0*/  IMAD.MOV.U32 R9, RZ, RZ, R2 ;  /* 0x000000ffff097224 */ /* 0x010fce00078e0002 */
[C---:B--2---:R-:W-:Y:S01]  /*684b0*/  HMMA.16816.F32 R8, R16.reuse, R8, R24 ;  /* 0x000000081008723c */ /* 0x044fe20000001818 */
[----:B---3--:R-:W-:Y:S01]  /*684c0*/  STL.64 [R1+0x4040], R22 ;  /* 0x0040401601007387 */ /* 0x008fe20000100a00 */
[----:B------:R0:W-:Y:S03]  /*684d0*/  STL.64 [R1+0x4038], R20 ;  /* 0x0040381401007387 */ /* 0x0001e60000100a00 */
        /* <DEDUP_REMOVED lines=10> */
[----:B-1----:R-:W-:Y:S01]  /*68580*/  STL.64 [R1+0x3f78], R14 ;  /* 0x003f780e01007387 */ /* 0x002fe20000100a00 */
[----:B------:R0:W-:Y:S03]  /*68590*/  STL.64 [R1+0x3f70], R12 ;  /* 0x003f700c01007387 */ /* 0x0001e60000100a00 */
[----:B0-----:R-:W4:Y:S01]  /*685a0*/  LDL.LU R12, [R1+0x230] ;  /* 0x00023000010c7983 */ /* 0x001f220000300800 */
[----:B------:R-:W4:Y:S02]  /*685b0*/  LDL.LU R13, [R1+0x234] ;  /* 0x00023400010d7983 */ /* 0x000f240000300800 */
[----:B------:R-:W4:Y:S02]  /*685c0*/  LDL.LU R14, [R1+0x238] ;  /* 0x00023800010e7983 */ /* 0x000f240000300800 */
[----:B------:R-:W4:Y:S01]  /*685d0*/  LDL.LU R15, [R1+0x23c] ;  /* 0x00023c00010f7983 */ /* 0x000f220000300800 */
[----:B------:R-:W2:Y:S01]  /*685e0*/  LDL.LU.64 R26, [R1+0x4120] ;  /* 0x00412000011a7983 */ /* 0x000ea20000300a00 */
[----:B------:R-:W2:Y:S02]  /*685f0*/  LDL.LU.64 R24, [R1+0x4118] ;  /* 0x0041180001187983 */ /* 0x000ea40000300a00 */
[----:B------:R0:W-:Y:S02]  /*68600*/  STL.64 [R1+0x350], R8 ;  /* 0x0003500801007387 */ /* 0x0001e40000100a00 */
[----:B------:R2:W-:Y:S01]  /*68610*/  STL.64 [R1+0x358], R10 ;  /* 0x0003580a01007387 */ /* 0x0005e20000100a00 */
        /* <DEDUP_REMOVED lines=51> */
[----:B------:R-:W2:Y:S11]  /*68950*/  LDL.LU.64 R24, [R1+0x4060] ;  /* 0x0040600001187983 */ /* 0x000eb60000300a00 */
[----:B------:R-:W-:Y:S10]  /*68960*/  @!UPT UIADD3 URZ, URZ, URZ, URZ ;  /* 0x0000003f3f3ff290 */ /* 0x000ff4000fffe03f */
[----:B------:R0:W-:Y:S01]  /*68970*/  STL.64 [R1+0x2d0], R8 ;  /* 0x0002d00801007387 */ /* 0x0001e20000100a00 */
[----:B------:R1:W-:Y:S03]  /*68980*/  STL.64 [R1+0x2d8], R10 ;  /* 0x0002d80a01007387 */ /* 0x0003e60000100a00 */
[----:B0-----:R-:W4:Y:S02]  /*68990*/  LDL.LU.64 R8, [R1+0x4058] ;  /* 0x0040580001087983 */ /* 0x001f240000300a00 */
[----:B----4-:R-:W-:Y:S07]  /*689a0*/  HMMA.16816.F32 R16, R16, R8, R12 ;  /* 0x000000081010723c */ /* 0x010fee000000180c */
[----:B------:R-:W-:-:S02]  /*689b0*/  MOV R15, R8 ;  /* 0x00000008000f7202 */ /* 0x000fc40000000f00 */
[----:B------:R-:W-:Y:S11]  /*689c0*/  MOV R14, R9 ;  /* 0x00000009000e7202 */ /* 0x000ff60000000f00 */
[----:B------:R-:W-:Y:S03]  /*689d0*/  @!UPT UIADD3 URZ, URZ, URZ, URZ ;  /* 0x0000003f3f3ff290 */ /* 0x000fe6000fffe03f */
[----:B------:R0:W-:Y:S01]  /*689e0*/  STL.64 [R1+0x230], R16 ;  /* 0x0002301001007387 */ /* 0x0001e20000100a00 */
[----:B------:R-:W-:Y:S02]  /*689f0*/  STL.64 [R1+0x238], R18 ;  /* 0x0002381201007387 */ /* 0x000fe40000100a00 */
[----:B-1----:R-:W4:Y:S02]  /*68a00*/  LDL.LU.64 R10, [R1+0x4050] ;  /* 0x00405000010a7983 */ /* 0x002f240000300a00 */
[----:B------:R-:W4:Y:S01]  /*68a10*/  LDL.LU.64 R8, [R1+0x4048] ;  /* 0x0040480001087983 */ /* 0x000f220000300a00 */
[----:B--2---:R-:W-:Y:S01]  /*68a20*/  MOV R13, R24 ;  /* 0x00000018000d7202 */ /* 0x004fe20000000f00 */
[----:B------:R-:W-:Y:S01]  /*68a30*/  IMAD.MOV.U32 R12, RZ, RZ, R25 ;  /* 0x000000ffff0c7224 */ /* 0x000fe200078e0019 */
[----:B0-----:R-:W2:Y:S01]  /*68a40*/  LDL.LU.64 R16, [R1+0x30] ;  /* 0x0000300001107983 */ /* 0x001ea20000300a00 */
[C---:B----4-:R-:W-:Y:S11]  /*68a50*/  HMMA.16816.F32 R20, R8.reuse, R24, R20 ;  /* 0x000000180814723c */ /* 0x050ff60000001814 */
[----:B------:R-:W-:Y:S11]  /*68a60*/  @!UPT UIADD3 URZ, URZ, URZ, URZ ;  /* 0x0000003f3f3ff290 */ /* 0x000ff6000fffe03f */
[----:B------:R-:W-:Y:S01]  /*68a70*/  @!UPT UIADD3 URZ, URZ, URZ, URZ ;  /* 0x0000003f3f3ff290 */ /* 0x000fe2000fffe03f */
[----:B------:R-:W-:Y:S01]  /*68a80*/  STL.64 [R1+0x220], R20 ;  /* 0x0002201401007387 */ /* 0x000fe20000100a00 */
[----:B------:R0:W-:Y:S03]  /*68a90*/  STL.64 [R1+0x228], R22 ;  /* 0x0002281601007387 */ /* 0x0001e60000100a00 */
[----:B0-----:R-:W4:Y:S01]  /*68aa0*/  LDL.LU.64 R22, [R1+0x4040] ;  /* 0x0040400001167983 */ /* 0x001f220000300a00 */
[----:B------:R-:W4:Y:S02]  /*68ab0*/  LDL.LU.64 R20, [R1+0x4038] ;  /* 0x0040380001147983 */ /* 0x000f240000300a00 */
[----:B------:R-:W4:Y:S02]  /*68ac0*/  LDL.LU.64 R24, [R1+0x4030] ;  /* 0x0040300001187983 */ /* 0x000f240000300a00 */
[----:B------:R-:W-:Y:S01]  /*68ad0*/  STL.64 [R1+0x3fd8], R12 ;  /* 0x003fd80c01007387 */ /* 0x000fe20000100a00 */
        /* <DEDUP_REMOVED lines=17> */
[----:B------:R-:W2:Y:S02]  /*68bf0*/  LDL.LU.64 R26, [R1+0x4000] ;  /* 0x00400000011a7983 */ /* 0x000ea40000300a00 */
[----:B------:R-:W4:Y:S02]  /*68c00*/  LDL.LU.64 R24, [R1+0x3ff8] ;  /* 0x003ff80001187983 */ /* 0x000f240000300a00 */
[C---:B----4-:R-:W-:Y:S11]  /*68c10*/  HMMA.16816.F32 R20, R8.reuse, R24, R20 ;  /* 0x000000180814723c */ /* 0x050ff60000001814 */
[----:B------:R-:W-:Y:S11]  /*68c20*/  @!UPT UIADD3 URZ, URZ, URZ, URZ ;  /* 0x0000003f3f3ff290 */ /* 0x000ff6000fffe03f */
[----:B------:R-:W-:Y:S01]  /*68c30*/  @!UPT UIADD3 URZ, URZ, URZ, URZ ;  /* 0x0000003f3f3ff290 */ /* 0x000fe2000fffe03f */
[----:B------:R0:W-:Y:S01]  /*68c40*/  STL.64 [R1+0x1f0], R20 ;  /* 0x0001f01401007387 */ /* 0x0001e20000100a00 */
[----:B------:R-:W-:Y:S03]  /*68c50*/  STL.64 [R1+0x1f8], R22 ;  /* 0x0001f81601007387 */ /* 0x000fe60000100a00 */
[----:B0-----:R-:W3:Y:S01]  /*68c60*/  LDL.LU.64 R20, [R1+0x3ff0] ;  /* 0x003ff00001147983 */ /* 0x001ee20000300a00 */
[----:B--2---:R-:W-:Y:S02]  /*68c70*/  STL.64 [R1+0x3f28], R26 ;  /* 0x003f281a01007387 */ /* 0x004fe40000100a00 */
[----:B------:R0:W-:Y:S02]  /*68c80*/  STL.64 [R1+0x3f20], R24 ;  /* 0x003f201801007387 */ /* 0x0001e40000100a00 */
[----:B0-----:R-:W2:Y:S01]  /*68c90*/  LDL.LU.64 R24, [R1+0x150] ;  /* 0x0001500001187983 */ /* 0x001ea20000300a00 */
[C---:B---3--:R-:W-:Y:S11]  /*68ca0*/  HMMA.16816.F32 R4, R8.reuse, R20, R4 ;  /* 0x000000140804723c */ /* 0x048ff60000001804 */
[----:B------:R-:W-:Y:S11]  /*68cb0*/  @!UPT UIADD3 URZ, URZ, URZ, URZ ;  /* 0x0000003f3f3ff290 */ /* 0x000ff6000fffe03f */
[----:B------:R-:W-:Y:S01]  /*68cc0*/  @!UPT UIADD3 URZ, URZ, URZ, URZ ;  /* 0x0000003f3f3ff290 */ /* 0x000fe2000fffe03f */
[----:B------:R-:W-:Y:S01]  /*68cd0*/  STL.64 [R1+0x1e0], R4 ;  /* 0x0001e00401007387 */ /* 0x000fe20000100a00 */
[----:B------:R0:W-:Y:S03]  /*68ce0*/  STL.64 [R1+0x1e8], R6 ;  /* 0x0001e80601007387 */ /* 0x0001e60000100a00 */
[----:B0-----:R-:W3:Y:S01]  /*68cf0*/  LDL.LU.64 R6, [R1+0x3fe8] ;  /* 0x003fe80001067983 */ /* 0x001ee20000300a00 */
[----:B------:R-:W4:Y:S02]  /*68d00*/  LDL.LU.64 R4, [R1+0x3fe0] ;  /* 0x003fe00001047983 */ /* 0x000f240000300a00 */
[----:B------:R0:W-:Y:S02]  /*68d10*/  STL [R1+0x3f0c], R20 ;  /* 0x003f0c1401007387 */ /* 0x0001e40000100800 */
[----:B------:R1:W-:Y:S01]  /*68d20*/  STL [R1+0x3f08], R21 ;  /* 0x003f081501007387 */ /* 0x0003e20000100800 */
[----:B0-----:R-:W4:Y:S01]  /*68d30*/  LDL.LU R20, [R1+0x1d0] ;  /* 0x0001d00001147983 */ /* 0x001f220000300800 */
[----:B-1----:R-:W4:Y:S02]  /*68d40*/  LDL.LU R21, [R1+0x1d4] ;  /* 0x0001d40001157983 */ /* 0x002f240000300800 */
[----:B------:R-:W4:Y:S02]  /*68d50*/  LDL.LU R22, [R1+0x1d8] ;  /* 0x0001d80001167983 */ /* 0x000f240000300800 */
[----:B------:R-:W4:Y:S02]  /*68d60*/  LDL.LU R23, [R1+0x1dc] ;  /* 0x0001dc0001177983 */ /* 0x000f240000300800 */
[C---:B----4-:R-:W-:Y:S11]  /*68d70*/  HMMA.16816.F32 R20, R8.reuse, R4, R20 ;  /* 0x000000040814723c */ /* 0x050ff60000001814 */
[----:B------:R-:W-:Y:S11]  /*68d80*/  @!UPT UIADD3 URZ, URZ, URZ, URZ ;  /* 0x0000003f3f3ff290 */ /* 0x000ff6000fffe03f */
[----:B------:R-:W-:Y:S01]  /*68d90*/  @!UPT UIADD3 URZ, URZ, URZ, URZ ;  /* 0x0000003f3f3ff290 */ /* 0x000fe2000fffe03f */
[----:B------:R0:W-:Y:S01]  /*68da0*/  STL.64 [R1+0x1d0], R20 ;  /* 0x0001d01401007387 */ /* 0x0001e20000100a00 */
[----:B------:R1:W-:Y:S03]  /*68db0*/  STL.64 [R1+0x1d8], R22 ;  /* 0x0001d81601007387 */ /* 0x0003e60000100a00 */
[----:B0-----:R-:W4:Y:S01]  /*68dc0*/  LDL.LU R20, [R1+0x190] ;  /* 0x0001900001147983 */ /* 0x001f220000300800 */
[----:B------:R-:W4:Y:S02]  /*68dd0*/  LDL.LU R21, [R1+0x194] ;  /* 0x0001940001157983 */ /* 0x000f240000300800 */
[----:B-1----:R-:W4:Y:S02]  /*68de0*/  LDL.LU R22, [R1+0x198] ;  /* 0x0001980001167983 */ /* 0x002f240000300800 */
[----:B------:R-:W4:Y:S01]  /*68df0*/  LDL.LU R23, [R1+0x19c] ;  /* 0x00019c0001177983 */ /* 0x000f220000300800 */
[----:B---3--:R-:W-:Y:S01]  /*68e00*/  STL.64 [R1+0x3ef0], R6 ;  /* 0x003ef00601007387 */ /* 0x008fe20000100a00 */
[----:B------:R0:W-:Y:S03]  /*68e10*/  STL.64 [R1+0x3ee8], R4 ;  /* 0x003ee80401007387 */ /* 0x0001e60000100a00 */
[----:B0-----:R-:W3:Y:S01]  /*68e20*/  LDL.LU R4, [R1+0x1c0] ;  /* 0x0001c00001047983 */ /* 0x001ee20000300800 */
[----:B------:R-:W3:Y:S02]  /*68e30*/  LDL.LU R5, [R1+0x1c4] ;  /* 0x0001c40001057983 */ /* 0x000ee40000300800 */
[----:B------:R-:W3:Y:S02]  /*68e40*/  LDL.LU R6, [R1+0x1c8] ;  /* 0x0001c80001067983 */ /* 0x000ee40000300800 */
[----:B------:R-:W3:Y:S02]  /*68e50*/  LDL.LU R7, [R1+0x1cc] ;  /* 0x0001cc0001077983 */ /* 0x000ee40000300800 */
[----:B---3--:R-:W-:Y:S11]  /*68e60*/  HMMA.16816.F32 R4, R8, R16, R4 ;  /* 0x000000100804723c */ /* 0x008ff60000001804 */
[----:B------:R-:W-:Y:S11]  /*68e70*/  @!UPT UIADD3 URZ, URZ, URZ, URZ ;  /* 0x0000003f3f3ff290 */ /* 0x000ff6000fffe03f */
[----:B------:R-:W-:Y:S01]  /*68e80*/  @!UPT UIADD3 URZ, URZ, URZ, URZ ;  /* 0x0000003f3f3ff290 */ /* 0x000fe2000fffe03f */
[----:B------:R0:W-:Y:S01]  /*68e90*/  STL.64 [R1+0x1c0], R4 ;  /* 0x0001c00401007387 */ /* 0x0001e20000100a00 */
[----:B------:R-:W-:Y:S01]  /*68ea0*/  STL.64 [R1+0x1c8], R6 ;  /* 0x0001c80601007387 */ /* 0x000fe20000100a00 */
[----:B0-----:R-:W-:Y:S02]  /*68eb0*/  MOV R4, R17 ;  /* 0x0000001100047202 */ /* 0x001fe40000000f00 */
[----:B------:R-:W-:Y:S02]  /*68ec0*/  MOV R5, R16 ;  /* 0x0000001000057202 */ /* 0x000fe40000000f00 */
[----:B------:R-:W0:Y:S04]  /*68ed0*/  LDSM.16.M88.4 R16, [R28+0x30080] ;  /* 0x030080001c10783b */ /* 0x000e280000000200 */
[----:B------:R1:W-:Y:S01]  /*68ee0*/  STL [R1+0x3f14], R4 ;  /* 0x003f140401007387 */ /* 0x0003e20000100800 */
[----:B------:R3:W-:Y:S03]  /*68ef0*/  STL [R1+0x3f10], R5 ;  /* 0x003f100501007387 */ /* 0x0007e60000100800 */
[----:B-1----:R-:W2:Y:S01]  /*68f00*/  LDL.LU R4, [R1+0x1b0] ;  /* 0x0001b00001047983 */ /* 0x002ea20000300800 */
[----:B---3--:R-:W2:Y:S02]  /*68f10*/  LDL.LU R5, [R1+0x1b4] ;  /* 0x0001b40001057983 */ /* 0x008ea40000300800 */
[----:B------:R-:W2:Y:S02]  /*68f20*/  LDL.LU R6, [R1+0x1b8] ;  /* 0x0001b80001067983 */ /* 0x000ea40000300800 */
[----:B------:R-:W2:Y:S01]  /*68f30*/  LDL.LU R7, [R1+0x1bc] ;  /* 0x0001bc0001077983 */ /* 0x000ea20000300800 */
[----:B------:R-:W-:Y:S04]  /*68f40*/  STL [R1+0x3f18], R28 ;  /* 0x003f181c01007387 */ /* 0x000fe80000100800 */
[----:B0-----:R-:W-:Y:S01]  /*68f50*/  STL.64 [R1+0x3e18], R18 ;  /* 0x003e181201007387 */ /* 0x001fe20000100a00 */
[----:B------:R0:W-:Y:S02]  /*68f60*/  STL.64 [R1+0x3e10], R16 ;  /* 0x003e101001007387 */ /* 0x0001e40000100a00 */
[----:B0-----:R-:W-:Y:S01]  /*68f70*/  MOV R16, R15 ;  /* 0x0000000f00107202 */ /* 0x001fe20000000f00 */
[----:B------:R-:W-:-:S05]  /*68f80*/  IMAD.MOV.U32 R17, RZ, RZ, R14 ;  /* 0x000000ffff117224 */ /* 0x000fca00078e000e */
[----:B------:R0:W-:Y:S04]  /*68f90*/  STL.64 [R1+0x3fd0], R16 ;  /* 0x003fd01001007387 */ /* 0x0001e80000100a00 */
[----:B0-----:R-:W4:Y:S01]  /*68fa0*/  LDL.LU.64 R16, [R1+0x130] ;  /* 0x0001300001107983 */ /* 0x001f220000300a00 */
[C---:B--2---:R-:W-:Y:S11]  /*68fb0*/  HMMA.16816.F32 R4, R8.reuse, R24, R4 ;  /* 0x000000180804723c */ /* 0x044ff60000001804 */
[----:B------:R-:W-:Y:S11]  /*68fc0*/  @!UPT UIADD3 URZ, URZ, URZ, URZ ;  /* 0x0000003f3f3ff290 */ /* 0x000ff6000fffe03f */
[----:B------:R-:W-:Y:S01]  /*68fd0*/  @!UPT UIADD3 URZ, URZ, URZ, URZ ;  /* 0x0000003f3f3ff290 */ /* 0x000fe2000fffe03f */
[----:B------:R-:W-:Y:S01]  /*68fe0*/  STL.64 [R1+0x1b0], R4 ;  /* 0x0001b00401007387 */ /* 0x000fe20000100a00 */
[----:B------:R0:W-:Y:S02]  /*68ff0*/  STL.64 [R1+0x1b8], R6 ;  /* 0x0001b80601007387 */ /* 0x0001e40000100a00 */
[----:B0-----:R-:W-:Y:S02]  /*69000*/  MOV R7, R24 ;  /* 0x0000001800077202 */ /* 0x001fe40000000f00 */
[----:B------:R-:W-:Y:S01]  /*69010*/  MOV R6, R25 ;  /* 0x0000001900067202 */ /* 0x000fe20000000f00 */
[----:B------:R-:W-:Y:S02]  /*69020*/  MOV R24, R12 ;  /* 0x0000000c00187202 */ /* 0x000fe40000000f00 */
[----:B------:R-:W-:Y:S01]  /*69030*/  IMAD.MOV.U32 R25, RZ, RZ, R3 ;  /* 0x000000ffff197224 */ /* 0x000fe200078e0003 */
[----:B------:R-:W2:Y:S01]  /*69040*/  LDL.LU R12, [R1+0x180] ;  /* 0x00018000010c7983 */ /* 0x000ea20000300800 */
[----:B------:R-:W2:Y:S02]  /*69050*/  LDL.LU R13, [R1+0x184] ;  /* 0x00018400010d7983 */ /* 0x000ea40000300800 */
[----:B------:R-:W2:Y:S02]  /*69060*/  LDL.LU R14, [R1+0x188] ;  /* 0x00018800010e7983 */ /* 0x000ea40000300800 */
[----:B------:R-:W2:Y:S01]  /*69070*/  LDL.LU R15, [R1+0x18c] ;  /* 0x00018c00010f7983 */ /* 0x000ea20000300800 */
[----:B------:R0:W-:Y:S04]  /*69080*/  STL.64 [R1+0x3f40], R24 ;  /* 0x003f401801007387 */ /* 0x0001e80000100a00 */
[----:B0-----:R-:W3:Y:S01]  /*69090*/  LDL.LU.64 R24, [R1+0x140] ;  /* 0x0001400001187983 */ /* 0x001ee20000300a00 */
[----:B------:R-:W-:Y:S02]  /*690a0*/  STL [R1+0x3f1c], R7 ;  /* 0x003f1c0701007387 */ /* 0x000fe40000100800 */
[----:B------:R0:W-:Y:S02]  /*690b0*/  STL [R1+0x3fb8], R6 ;  /* 0x003fb80601007387 */ /* 0x0001e40000100800 */
[----:B------:R-:W3:Y:S01]  /*690c0*/  LDL.LU R4, [R1+0x1a0] ;  /* 0x0001a00001047983 */ /* 0x000ee20000300800 */
[----:B------:R-:W3:Y:S04]  /*690d0*/  LDL.LU R5, [R1+0x1a4] ;  /* 0x0001a40001057983 */ /* 0x000ee80000300800 */
[----:B0-----:R-:W3:Y:S01]  /*690e0*/  LDL.LU R6, [R1+0x1a8] ;  /* 0x0001a80001067983 */ /* 0x001ee20000300800 */
[----:B------:R-:W3:Y:S02]  /*690f0*/  LDL.LU R7, [R1+0x1ac] ;  /* 0x0001ac0001077983 */ /* 0x000ee40000300800 */
[----:B---3--:R-:W-:Y:S01]  /*69100*/  HMMA.16816.F32 R4, R8, R24, R4 ;  /* 0x000000180804723c */ /* 0x008fe20000001804 */
[----:B------:R-:W-:-:S02]  /*69110*/  MOV R3, R24 ;  /* 0x0000001800037202 */ /* 0x000fc40000000f00 */
[----:B------:R-:W-:Y:S11]  /*69120*/  MOV R29, R25 ;  /* 0x00000019001d7202 */ /* 0x000ff60000000f00 */
[----:B------:R-:W-:Y:S09]  /*69130*/  @!UPT UIADD3 URZ, URZ, URZ, URZ ;  /* 0x0000003f3f3ff290 */ /* 0x000ff2000fffe03f */
[----:B------:R-:W-:Y:S01]  /*69140*/  STL.64 [R1+0x1a0], R4 ;  /* 0x0001a00401007387 */ /* 0x000fe20000100a00 */
[----:B------:R4:W-:Y:S02]  /*69150*/  STL.64 [R1+0x1a8], R6 ;  /* 0x0001a80601007387 */ /* 0x0009e40000100a00 */
[----:B----4-:R-:W-:Y:S01]  /*69160*/  HMMA.16816.F32 R4, R8, R16, R20 ;  /* 0x000000100804723c */ /* 0x010fe20000001814 */
[----:B------:R-:W-:Y:S01]  /*69170*/  MOV R24, R2 ;  /* 0x0000000200187202 */ /* 0x000fe20000000f00 */
[----:B------:R-:W-:-:S05]  /*69180*/  IMAD.MOV.U32 R25, RZ, RZ, R0 ;  /* 0x000000ffff197224 */ /* 0x000fca00078e0000 */
[----:B------:R0:W-:Y:S04]  /*69190*/  STL.64 [R1+0x3f58], R24 ;  /* 0x003f581801007387 */ /* 0x0001e80000100a00 */
[----:B0-----:R-:W2:Y:S11]  /*691a0*/  LDL.LU.64 R24, [R1+0x120] ;  /* 0x0001200001187983 */ /* 0x001eb60000300a00 */
[----:B------:R-:W-:Y:S01]  /*691b0*/  @!UPT UIADD3 URZ, URZ, URZ, URZ ;  /* 0x0000003f3f3ff290 */ /* 0x000fe2000fffe03f */
[----:B------:R0:W-:Y:S01]  /*691c0*/  STL.64 [R1+0x190], R4 ;  /* 0x0001900401007387 */ /* 0x0001e20000100a00 */
[----:B------:R1:W-:Y:S03]  /*691d0*/  STL.64 [R1+0x198], R6 ;  /* 0x0001980601007387 */ /* 0x0003e60000100a00 */
[----:B0-----:R-:W3:Y:S01]  /*691e0*/  LDL.LU R4, [R1+0x160] ;  /* 0x0001600001047983 */ /* 0x001ee20000300800 */
[----:B------:R-:W3:Y:S02]  /*691f0*/  LDL.LU R5, [R1+0x164] ;  /* 0x0001640001057983 */ /* 0x000ee40000300800 */
[----:B-1----:R-:W4:Y:S02]  /*69200*/  LDL.LU R6, [R1+0x168] ;  /* 0x0001680001067983 */ /* 0x002f240000300800 */
[----:B------:R-:W4:Y:S01]  /*69210*/  LDL.LU R7, [R1+0x16c] ;  /* 0x00016c0001077983 */ /* 0x000f220000300800 */
[----:B------:R-:W-:-:S02]  /*69220*/  MOV R20, R16 ;  /* 0x0000001000147202 */ /* 0x000fc40000000f00 */
[----:B------:R-:W-:Y:S01]  /*69230*/  MOV R21, R17 ;  /* 0x0000001100157202 */ /* 0x000fe20000000f00 */
[----:B------:R-:W2:Y:S01]  /*69240*/  LDL.LU R16, [R1+0x170] ;  /* 0x0001700001107983 */ /* 0x000ea20000300800 */
[----:B------:R-:W2:Y:S02]  /*69250*/  LDL.LU R17, [R1+0x174] ;  /* 0x0001740001117983 */ /* 0x000ea40000300800 */
[----:B------:R-:W2:Y:S02]  /*69260*/  LDL.LU R18, [R1+0x178] ;  /* 0x0001780001127983 */ /* 0x000ea40000300800 */
[----:B------:R-:W2:Y:S01]  /*69270*/  LDL.LU R19, [R1+0x17c] ;  /* 0x00017c0001137983 */ /* 0x000ea20000300800 */
[----:B----4-:R-:W-:Y:S01]  /*69280*/  STL.64 [R1+0x3fc8], R6 ;  /* 0x003fc80601007387 */ /* 0x010fe20000100a00 */
[----:B---3--:R0:W-:Y:S03]  /*69290*/  STL.64 [R1+0x3fc0], R4 ;  /* 0x003fc00401007387 */ /* 0x0081e60000100a00 */
[----:B0-----:R-:W3:Y:S01]  /*692a0*/  LDL.LU.64 R4, [R1+0x110] ;  /* 0x0001100001047983 */ /* 0x001ee20000300a00 */
[----:B------:R0:W-:Y:S03]  /*692b0*/  STL.64 [R1+0x3fa0], R20 ;  /* 0x003fa01401007387 */ /* 0x0001e60000100a00 */
[----:B0-----:R-:W4:Y:S01]  /*692c0*/  LDL.LU R20, [R1+0x560] ;  /* 0x0005600001147983 */ /* 0x001f220000300800 */
[----:B------:R-:W4:Y:S02]  /*692d0*/  LDL.LU R21, [R1+0x564] ;  /* 0x0005640001157983 */ /* 0x000f240000300800 */
[----:B------:R-:W3:Y:S02]  /*692e0*/  LDL.LU R22, [R1+0x568] ;  /* 0x0005680001167983 */ /* 0x000ee40000300800 */
[----:B------:R-:W3:Y:S01]  /*692f0*/  LDL.LU R23, [R1+0x56c] ;  /* 0x00056c0001177983 */ /* 0x000ee20000300800 */
[----:B--2---:R-:W-:Y:S01]  /*69300*/  HMMA.16816.F32 R12, R8, R24, R12 ;  /* 0x00000018080c723c */ /* 0x004fe2000000180c */
[----:B---3--:R-:W-:Y:S01]  /*69310*/  STL.64 [R1+0x3fb0], R22 ;  /* 0x003fb01601007387 */ /* 0x008fe20000100a00 */
[----:B----4-:R0:W-:Y:S03]  /*69320*/  STL.64 [R1+0x3fa8], R20 ;  /* 0x003fa81401007387 */ /* 0x0101e60000100a00 */
[----:B0-----:R-:W2:Y:S11]  /*69330*/  LDL.LU.64 R20, [R1+0x100] ;  /* 0x0001000001147983 */ /* 0x001eb60000300a00 */
[----:B------:R-:W-:Y:S07]  /*69340*/  @!UPT UIADD3 URZ, URZ, URZ, URZ ;  /* 0x0000003f3f3ff290 */ /* 0x000fee000fffe03f */
[----:B------:R0:W-:Y:S02]  /*69350*/  STL.64 [R1+0x180], R12 ;  /* 0x0001800c01007387 */ /* 0x0001e40000100a00 */
[----:B------:R-:W-:Y:S01]  /*69360*/  STL.64 [R1+0x188], R14 ;  /* 0x0001880e01007387 */ /* 0x000fe20000100a00 */
[----:B0-----:R-:W3:Y:S01]  /*69370*/  LDL.LU.64 R12, [R1+0x3fd8] ;  /* 0x003fd800010c7983 */ /* 0x001ee20000300a00 */
[----:B------:R-:W-:Y:S01]  /*69380*/  MOV R0, R24 ;  /* 0x0000001800007202 */ /* 0x000fe20000000f00 */
[----:B------:R-:W-:Y:S01]  /*69390*/  IMAD.MOV.U32 R2, RZ, RZ, R25 ;  /* 0x000000ffff027224 */ /* 0x000fe200078e0019 */
[----:B---3--:R-:W-:Y:S02]  /*693a0*/  MOV R24, R13 ;  /* 0x0000000d00187202 */ /* 0x008fe40000000f00 */
[----:B------:R-:W-:-:S05]  /*693b0*/  MOV R25, R12 ;  /* 0x0000000c00197202 */ /* 0x000fca0000000f00 */
[----:B------:R0:W-:Y:S04]  /*693c0*/  STL.64 [R1+0x3f80], R24 ;  /* 0x003f801801007387 */ /* 0x0001e80000100a00 */
[----:B0-----:R-:W3:Y:S01]  /*693d0*/  LDL.LU.64 R24, [R1+0xe0] ;  /* 0x0000e00001187983 */ /* 0x001ee20000300a00 */
[----:B------:R-:W-:Y:S03]  /*693e0*/  HMMA.16816.F32 R16, R8, R4, R16 ;  /* 0x000000040810723c */ /* 0x000fe60000001810 */
[----:B---3--:R0:W-:Y:S04]  /*693f0*/  STL.64 [R1+0x3f98], R24 ;  /* 0x003f981801007387 */ /* 0x0081e80000100a00 */
[----:B0-----:R-:W3:Y:S01]  /*69400*/  LDL.LU.64 R24, [R1+0xf0] ;  /* 0x0000f00001187983 */ /* 0x001ee20000300a00 */
        /* <DEDUP_REMOVED lines=8> */
[----:B------:R-:W2:Y:S02]  /*69490*/  LDL.LU R14, [R1+0x558] ;  /* 0x00055800010e7983 */ /* 0x000ea40000300800 */
[----:B------:R-:W2:Y:S01]  /*694a0*/  LDL.LU R15, [R1+0x55c] ;  /* 0x00055c00010f7983 */ /* 0x000ea20000300800 */
[----:B------:R0:W-:Y:S01]  /*694b0*/  STL.64 [R1+0x170], R16 ;  /* 0x0001701001007387 */ /* 0x0001e20000100a00 */
[----:B------:R1:W-:Y:S03]  /*694c0*/  STL.64 [R1+0x178], R18 ;  /* 0x0001781201007387 */ /* 0x0003e60000100a00 */
[----:B0-----:R-:W4:Y:S01]  /*694d0*/  LDL.LU.64 R16, [R1+0x3fd0] ;  /* 0x003fd00001107983 */ /* 0x001f220000300a00 */
[----:B-1----:R-:W-:Y:S01]  /*694e0*/  MOV R19, R4 ;  /* 0x0000000400137202 */ /* 0x002fe20000000f00 */
[----:B------:R-:W-:-:S02]  /*694f0*/  IMAD.MOV.U32 R18, RZ, RZ, R5 ;  /* 0x000000ffff127224 */ /* 0x000fc400078e0005 */
[----:B------:R-:W2:Y:S01]  /*69500*/  LDL.LU.64 R6, [R1+0x3fc8] ;  /* 0x003fc80001067983 */ /* 0x000ea20000300a00 */
[----:B------:R-:W2:Y:S02]  /*69510*/  LDL.LU.64 R4, [R1+0x3fc0] ;  /* 0x003fc00001047983 */ /* 0x000ea40000300a00 */
[C---:B--2---:R-:W-:Y:S11]  /*69520*/  HMMA.16816.F32 R4, R8.reuse, R20, R4 ;  /* 0x000000140804723c */ /* 0x044ff60000001804 */
[----:B------:R-:W-:Y:S11]  /*69530*/  @!UPT UIADD3 URZ, URZ, URZ, URZ ;  /* 0x0000003f3f3ff290 */ /* 0x000ff6000fffe03f */
[----:B------:R-:W-:Y:S01]  /*69540*/  @!UPT UIADD3 URZ, URZ, URZ, URZ ;  /* 0x0000003f3f3ff290 */ /* 0x000fe2000fffe03f */
[----:B------:R0:W-:Y:S01]  /*69550*/  STL.64 [R1+0x160], R4 ;  /* 0x0001600401007387 */ /* 0x0001e20000100a00 */
[----:B------:R1:W-:Y:S01]  /*69560*/  STL.64 [R1+0x168], R6 ;  /* 0x0001680601007387 */ /* 0x0003e20000100a00 */
[----:B0-----:R-:W-:Y:S02]  /*69570*/  MOV R4, R20 ;  /* 0x0000001400047202 */ /* 0x001fe40000000f00 */
[----:B-1----:R-:W2:Y:S01]  /*69580*/  LDL.LU R6, [R1+0x3fb8] ;  /* 0x003fb80001067983 */ /* 0x002ea20000300800 */
[----:B------:R-:W-:Y:S01]  /*69590*/  MOV R5, R21 ;  /* 0x0000001500057202 */ /* 0x000fe20000000f00 */
[----:B------:R-:W3:Y:S02]  /*695a0*/  LDL.LU.64 R22, [R1+0x3fb0] ;  /* 0x003fb00001167983 */ /* 0x000ee40000300a00 */
[----:B------:R-:W3:Y:S02]  /*695b0*/  LDL.LU.64 R20, [R1+0x3fa8] ;  /* 0x003fa80001147983 */ /* 0x000ee40000300a00 */
[C---:B---3--:R-:W-:Y:S11]  /*695c0*/  HMMA.16816.F32 R20, R8.reuse, R24, R20 ;  /* 0x000000180814723c */ /* 0x048ff60000001814 */
[----:B------:R-:W-:Y:S11]  /*695d0*/  @!UPT UIADD3 URZ, URZ, URZ, URZ ;  /* 0x0000003f3f3ff290 */ /* 0x000ff6000fffe03f */
[----:B------:R-:W-:Y:S01]  /*695e0*/  @!UPT UIADD3 URZ, URZ, URZ, URZ ;  /* 0x0000003f3f3ff290 */ /* 0x000fe2000fffe03f */
[----:B------:R0:W-:Y:S01]  /*695f0*/  STL.64 [R1+0xc0], R20 ;  /* 0x0000c01401007387 */ /* 0x0001e20000100a00 */
[----:B------:R1:W-:Y:S03]  /*69600*/  STL.64 [R1+0xc8], R22 ;  /* 0x0000c81601007387 */ /* 0x0003e60000100a00 */
[----:B0-----:R-:W3:Y:S01]  /*69610*/  LDL.LU.64 R20, [R1+0x3fa0] ;  /* 0x003fa00001147983 */ /* 0x001ee20000300a00 */
[----:B-1----:R-:W-:Y:S01]  /*69620*/  MOV R22, R24 ;  /* 0x0000001800167202 */ /* 0x002fe20000000f00 */
[----:B------:R-:W-:Y:S02]  /*69630*/  IMAD.MOV.U32 R23, RZ, RZ, R25 ;  /* 0x000000ffff177224 */ /* 0x000fe400078e0019 */
[----:B------:R-:W2:Y:S03]  /*69640*/  LDL.LU.64 R24, [R1+0x3f98] ;  /* 0x003f980001187983 */ /* 0x000ea60000300a00 */
[----:B------:R-:W-:Y:S01]  /*69650*/  STL.64 [R1+0x3f38], R22 ;  /* 0x003f381601007387 */ /* 0x000fe20000100a00 */
[----:B---3--:R0:W-:Y:S04]  /*69660*/  STL.64 [R1+0x3f30], R20 ;  /* 0x003f301401007387 */ /* 0x0081e80000100a00 */
[----:B0-----:R-:W3:Y:S01]  /*69670*/  LDL.LU R20, [R1+0x500] ;  /* 0x0005000001147983 */ /* 0x001ee20000300800 */
[----:B------:R-:W3:Y:S02]  /*69680*/  LDL.LU R21, [R1+0x504] ;  /* 0x0005040001157983 */ /* 0x000ee40000300800 */
[----:B------:R-:W3:Y:S02]  /*69690*/  LDL.LU R22, [R1+0x508] ;  /* 0x0005080001167983 */ /* 0x000ee40000300800 */
[----:B------:R-:W3:Y:S01]  /*696a0*/  LDL.LU R23, [R1+0x50c] ;  /* 0x00050c0001177983 */ /* 0x000ee20000300800 */
[----:B--2---:R-:W-:Y:S01]  /*696b0*/  HMMA.16816.F32 R12, R8, R24, R12 ;  /* 0x00000018080c723c */ /* 0x004fe2000000180c */
[----:B---3--:R-:W-:Y:S01]  /*696c0*/  STL.64 [R1+0x3f50], R22 ;  /* 0x003f501601007387 */ /* 0x008fe20000100a00 */
[----:B------:R0:W-:Y:S03]  /*696d0*/  STL.64 [R1+0x3f48], R20 ;  /* 0x003f481401007387 */ /* 0x0001e60000100a00 */
        /* <DEDUP_REMOVED lines=12> */
[----:B0-----:R-:W4:Y:S01]  /*697a0*/  LDL.LU.64 R14, [R1+0x3f90] ;  /* 0x003f9000010e7983 */ /* 0x001f220000300a00 */
[----:B------:R-:W4:Y:S01]  /*697b0*/  LDL.LU.64 R12, [R1+0x3f88] ;  /* 0x003f8800010c7983 */ /* 0x000f220000300a00 */
[----:B------:R-:W-:-:S02]  /*697c0*/  MOV R7, R24 ;  /* 0x0000001800077202 */ /* 0x000fc40000000f00 */
[----:B------:R-:W-:Y:S02]  /*697d0*/  MOV R28, R25 ;  /* 0x00000019001c7202 */ /* 0x000fe40000000f00 */
[----:B------:R-:W2:Y:S01]  /*697e0*/  LDL.LU.64 R24, [R1+0x3f80] ;  /* 0x003f800001187983 */ /* 0x000ea20000300a00 */
[----:B----4-:R-:W-:Y:S03]  /*697f0*/  HMMA.16816.F32 R8, R8, R16, R12 ;  /* 0x000000100808723c */ /* 0x010fe6000000180c */
[----:B------:R-:W2:Y:S01]  /*69800*/  LDL.LU.64 R14, [R1+0x3f78] ;  /* 0x003f7800010e7983 */ /* 0x000ea20000300a00 */
[----:B------:R-:W2:Y:S11]  /*69810*/  LDL.LU.64 R12, [R1+0x3f70] ;  /* 0x003f7000010c7983 */ /* 0x000eb60000300a00 */
[----:B------:R-:W-:Y:S08]  /*69820*/  @!UPT UIADD3 URZ, URZ, URZ, URZ ;  /* 0x0000003f3f3ff290 */ /* 0x000ff0000fffe03f */
[----:B------:R0:W-:Y:S01]  /*69830*/  STL.64 [R1+0xa0], R8 ;  /* 0x0000a00801007387 */ /* 0x0001e20000100a00 */
[----:B------:R1:W-:Y:S03]  /*69840*/  STL.64 [R1+0xa8], R10 ;  /* 0x0000a80a01007387 */ /* 0x0003e60000100a00 */
[----:B0-----:R-:W3:Y:S01]  /*69850*/  LDL.LU R8, [R1+0x4f0] ;  /* 0x0004f00001087983 */ /* 0x001ee20000300800 */
[----:B------:R-:W3:Y:S02]  /*69860*/  LDL.LU R9, [R1+0x4f4] ;  /* 0x0004f40001097983 */ /* 0x000ee40000300800 */
[----:B-1----:R-:W3:Y:S02]  /*69870*/  LDL.LU R10, [R1+0x4f8] ;  /* 0x0004f800010a7983 */ /* 0x002ee40000300800 */
[----:B------:R-:W3:Y:S01]  /*69880*/  LDL.LU R11, [R1+0x4fc] ;  /* 0x0004fc00010b7983 */ /* 0x000ee20000300800 */
[----:B------:R-:W-:Y:S01]  /*69890*/  STL.64 [R1+0x3e38], R16 ;  /* 0x003e381001007387 */ /* 0x000fe20000100a00 */
[C---:B--2---:R-:W-:Y:S03]  /*698a0*/  HMMA.16816.F32 R24, R12.reuse, R24, R20 ;  /* 0x000000180c18723c */ /* 0x044fe60000001814 */
[----:B------:R-:W2:Y:S01]  /*698b0*/  LDL.LU.64 R22, [R1+0x3f68] ;  /* 0x003f680001167983 */ /* 0x000ea20000300a00 */
[----:B------:R-:W2:Y:S11]  /*698c0*/  LDL.LU.64 R20, [R1+0x3f60] ;  /* 0x003f600001147983 */ /* 0x000eb60000300a00 */
[----:B------:R-:W-:Y:S08]  /*698d0*/  @!UPT UIADD3 URZ, URZ, URZ, URZ ;  /* 0x0000003f3f3ff290 */ /* 0x000ff0000fffe03f */
        /* <DEDUP_REMOVED lines=12> */
[----:B------:R-:W4:Y:S11]  /*699a0*/  LDL.LU.64 R20, [R1+0x3f30] ;  /* 0x003f300001147983 */ /* 0x000f360000300a00 */
[----:B------:R-:W-:Y:S09]  /*699b0*/  @!UPT UIADD3 URZ, URZ, URZ, URZ ;  /* 0x0000003f3f3ff290 */ /* 0x000ff2000fffe03f */
[----:B------:R-:W-:Y:S01]  /*699c0*/  STL.64 [R1+0x70], R24 ;  /* 0x0000701801007387 */ /* 0x000fe20000100a00 */
[----:B------:R0:W-:Y:S03]  /*699d0*/  STL.64 [R1+0x78], R26 ;  /* 0x0000781a01007387 */ /* 0x0001e60000100a00 */
[----:B0-----:R-:W2:Y:S01]  /*699e0*/  LDL.LU.64 R26, [R1+0x3f28] ;  /* 0x003f2800011a7983 */ /* 0x001ea20000300a00 */
[----:B------:R-:W3:Y:S02]  /*699f0*/  LDL.LU.64 R24, [R1+0x3f20] ;  /* 0x003f200001187983 */ /* 0x000ee40000300a00 */
[----:B---3--:R-:W-:Y:S11]  /*69a00*/  HMMA.16816.F32 R8, R12, R24, R8 ;  /* 0x000000180c08723c */ /* 0x008ff60000001808 */
[----:B------:R-:W-:Y:S11]  /*69a10*/  @!UPT UIADD3 URZ, URZ, URZ, URZ ;  /* 0x0000003f3f3ff290 */ /* 0x000ff6000fffe03f */
[----:B------:R-:W-:Y:S01]  /*69a20*/  @!UPT UIADD3 URZ, URZ, URZ, URZ ;  /* 0x0000003f3f3ff290 */ /* 0x000fe2000fffe03f */
[----:B------:R0:W-:Y:S01]  /*69a30*/  STL.64 [R1+0x60], R8 ;  /* 0x0000600801007387 */ /* 0x0001e20000100a00 */
[----:B------:R-:W-:Y:S01]  /*69a40*/  STL.64 [R1+0x68], R10 ;  /* 0x0000680a01007387 */ /* 0x000fe20000100a00 */
[----:B0-----:R-:W-:Y:S01]  /*69a50*/  MOV R8, R7 ;  /* 0x0000000700087202 */ /* 0x001fe20000000f00 */
[----:B------:R-:W-:Y:S01]  /*69a60*/  IMAD.MOV.U32 R9, RZ, RZ, R28 ;  /* 0x000000ffff097224 */ /* 0x000fe200078e001c */
[----:B------:R-:W3:Y:S01]  /*69a70*/  LDL.LU R7, [R1+0x3f1c] ;  /* 0x003f1c0001077983 */ /* 0x000ee20000300800 */
[----:B------:R-:W3:Y:S03]  /*69a80*/  LDL.LU R28, [R1+0x3f18] ;  /* 0x003f1800011c7983 */ /* 0x000ee60000300800 */
[----:B------:R-:W-:Y:S01]  /*69a90*/  STL.64 [R1+0x3e40], R8 ;  /* 0x003e400801007387 */ /* 0x000fe20000100a00 */
[----:B--2---:R0:W-:Y:S02]  /*69aa0*/  STL.64 [R1+0x3de8], R26 ;  /* 0x003de81a01007387 */ /* 0x0041e40000100a00 */
[----:B------:R-:W2:Y:S02]  /*69ab0*/  LDL.LU R24, [R1+0x440] ;  /* 0x0004400001187983 */ /* 0x000ea40000300800 */
[----:B------:R-:W2:Y:S01]  /*69ac0*/  LDL.LU R25, [R1+0x444] ;  /* 0x0004440001197983 */ /* 0x000ea20000300800 */
[----:B0-----:R-:W2:Y:S01]  /*69ad0*/  LDL.LU R26, [R1+0x448] ;  /* 0x00044800011a7983 */ /* 0x001ea20000300800 */
[----:B------:R-:W2:Y:S01]  /*69ae0*/  LDL.LU R27, [R1+0x44c] ;  /* 0x00044c00011b7983 */ /* 0x000ea20000300800 */
[----:B------:R-:W-:-:S02]  /*69af0*/  MOV R16, R4 ;  /* 0x0000000400107202 */ /* 0x000fc40000000f00 */
[----:B------:R-:W-:Y:S01]  /*69b00*/  MOV R17, R5 ;  /* 0x0000000500117202 */ /* 0x000fe20000000f00 */
[----:B--2---:R-:W-:Y:S01]  /*69b10*/  STL.64 [R1+0x3e50], R26 ;  /* 0x003e501a01007387 */ /* 0x004fe20000100a00 */
[----:B------:R0:W-:Y:S02]  /*69b20*/  STL.64 [R1+0x3e48], R24 ;  /* 0x003e481801007387 */ /* 0x0001e40000100a00 */
[----:B------:R-:W2:Y:S02]  /*69b30*/  LDL.LU R4, [R1+0x3f14] ;  /* 0x003f140001047983 */ /* 0x000ea40000300800 */
[----:B------:R-:W2:Y:S01]  /*69b40*/  LDL.LU R5, [R1+0x3f10] ;  /* 0x003f100001057983 */ /* 0x000ea20000300800 */
[----:B------:R1:W-:Y:S01]  /*69b50*/  STL.64 [R1+0x3e58], R16 ;  /* 0x003e581001007387 */ /* 0x0003e20000100a00 */
[----:B------:R-:W2:Y:S02]  /*69b60*/  LDL.LU R8, [R1+0x460] ;  /* 0x0004600001087983 */ /* 0x000ea40000300800 */
[----:B------:R-:W2:Y:S02]  /*69b70*/  LDL.LU R9, [R1+0x464] ;  /* 0x0004640001097983 */ /* 0x000ea40000300800 */
[----:B------:R-:W2:Y:S01]  /*69b80*/  LDL.LU R10, [R1+0x468] ;  /* 0x00046800010a7983 */ /* 0x000ea20000300800 */
[----:B------:R-:W2:Y:S01]  /*69b90*/  LDL.LU R11, [R1+0x46c] ;  /* 0x00046c00010b7983 */ /* 0x000ea20000300800 */
[----:B0-----:R-:W-:Y:S01]  /*69ba0*/  MOV R24, R19 ;  /* 0x0000001300187202 */ /* 0x001fe20000000f00 */
[----:B------:R-:W-:-:S02]  /*69bb0*/  IMAD.MOV.U32 R25, RZ, RZ, R18 ;  /* 0x000000ffff197224 */ /* 0x000fc400078e0012 */
[----:B--2---:R-:W-:Y:S01]  /*69bc0*/  STL.64 [R1+0x3e68], R10 ;  /* 0x003e680a01007387 */ /* 0x004fe20000100a00 */
[----:B------:R0:W-:Y:S02]  /*69bd0*/  STL.64 [R1+0x3e60], R8 ;  /* 0x003e600801007387 */ /* 0x0001e40000100a00 */
[----:B------:R-:W-:Y:S02]  /*69be0*/  STL.64 [R1+0x3e70], R24 ;  /* 0x003e701801007387 */ /* 0x000fe40000100a00 */
[----:B-1----:R-:W2:Y:S01]  /*69bf0*/  LDL.LU R16, [R1+0x470] ;  /* 0x0004700001107983 */ /* 0x002ea20000300800 */
[----:B------:R-:W2:Y:S01]  /*69c00*/  LDL.LU R17, [R1+0x474] ;  /* 0x0004740001117983 */ /* 0x000ea20000300800 */
[----:B------:R-:W2:Y:S02]  /*69c10*/  LDL.LU R18, [R1+0x478] ;  /* 0x0004780001127983 */ /* 0x000ea40000300800 */
[----:B------:R-:W2:Y:S01]  /*69c20*/  LDL.LU R19, [R1+0x47c] ;  /* 0x00047c0001137983 */ /* 0x000ea20000300800 */
[----:B0-----:R-:W-:Y:S01]  /*69c30*/  MOV R8, R0 ;  /* 0x0000000000087202 */ /* 0x001fe20000000f00 */
[----:B------:R-:W-:Y:S01]  /*69c40*/  IMAD.MOV.U32 R9, RZ, RZ, R2 ;  /* 0x000000ffff097224 */ /* 0x000fe200078e0002 */
[----:B--2---:R-:W-:Y:S01]  /*69c50*/  STL.64 [R1+0x3e80], R18 ;  /* 0x003e801201007387 */ /* 0x004fe20000100a00 */
[----:B------:R4:W-:Y:S02]  /*69c60*/  STL.64 [R1+0x3e78], R16 ;  /* 0x003e781001007387 */ /* 0x0009e40000100a00 */
[----:B----4-:R-:W-:-:S02]  /*69c70*/  MOV R16, R20 ;  /* 0x0000001400107202 */ /* 0x010fc40000000f00 */
[----:B------:R-:W-:Y:S01]  /*69c80*/  MOV R17, R21 ;  /* 0x0000001500117202 */ /* 0x000fe20000000f00 */
[----:B------:R-:W2:Y:S01]  /*69c90*/  LDL.LU R20, [R1+0x3f0c] ;  /* 0x003f0c0001147983 */ /* 0x000ea20000300800 */
[----:B------:R-:W2:Y:S03]  /*69ca0*/  LDL.LU R21, [R1+0x3f08] ;  /* 0x003f080001157983 */ /* 0x000ea60000300800 */
[----:B------:R0:W-:Y:S01]  /*69cb0*/  STL.64 [R1+0x3e90], R16 ;  /* 0x003e901001007387 */ /* 0x0001e20000100a00 */
[----:B------:R-:W4:Y:S02]  /*69cc0*/  LDL.LU R0, [R1+0x3f04] ;  /* 0x003f040001007983 */ /* 0x000f240000300800 */
[----:B------:R-:W2:Y:S01]  /*69cd0*/  LDL.LU R2, [R1+0x3f00] ;  /* 0x003f000001027983 */ /* 0x000ea20000300800 */
[----:B0-----:R-:W-:Y:S02]  /*69ce0*/  MOV R16, R3 ;  /* 0x0000000300107202 */ /* 0x001fe40000000f00 */
[----:B------:R-:W-:Y:S01]  /*69cf0*/  MOV R17, R29 ;  /* 0x0000001d00117202 */ /* 0x000fe20000000f00 */
[----:B------:R-:W2:Y:S01]  /*69d00*/  LDL.LU R3, [R1+0x3efc] ;  /* 0x003efc0001037983 */ /* 0x000ea20000300800 */
[----:B------:R-:W2:Y:S03]  /*69d10*/  LDL.LU R29, [R1+0x3ef8] ;  /* 0x003ef800011d7983 */ /* 0x000ea60000300800 */
[----:B------:R3:W-:Y:S02]  /*69d20*/  STL.64 [R1+0x3ea8], R16 ;  /* 0x003ea81001007387 */ /* 0x0007e40000100a00 */
[----:B---3--:R-:W-:Y:S01]  /*69d30*/  MOV R16, R7 ;  /* 0x0000000700107202 */ /* 0x008fe20000000f00 */
[----:B------:R-:W-:-:S05]  /*69d40*/  IMAD.MOV.U32 R17, RZ, RZ, R6 ;  /* 0x000000ffff117224 */ /* 0x000fca00078e0006 */
[----:B------:R0:W-:Y:S02]  /*69d50*/  STL.64 [R1+0x3ec0], R16 ;  /* 0x003ec01001007387 */ /* 0x0001e40000100a00 */
[----:B0-----:R-:W-:Y:S02]  /*69d60*/  MOV R16, R5 ;  /* 0x0000000500107202 */ /* 0x001fe40000000f00 */
[----:B------:R-:W-:Y:S02]  /*69d70*/  MOV R17, R4 ;  /* 0x0000000400117202 */ /* 0x000fe40000000f00 */
        /* <DEDUP_REMOVED lines=8> */
[----:B------:R-:W2:Y:S02]  /*69e00*/  LDL.LU R10, [R1+0x498] ;  /* 0x00049800010a7983 */ /* 0x000ea40000300800 */
[----:B------:R-:W2:Y:S01]  /*69e10*/  LDL.LU R11, [R1+0x49c] ;  /* 0x00049c00010b7983 */ /* 0x000ea20000300800 */
[----:B------:R-:W3:Y:S01]  /*69e20*/  LDL.LU R16, [R1+0x4d0] ;  /* 0x0004d00001107983 */ /* 0x000ee20000300800 */
[----:B------:R-:W4:Y:S02]  /*69e30*/  LDL.LU R17, [R1+0x4d4] ;  /* 0x0004d40001117983 */ /* 0x000f240000300800 */
[----:B------:R-:W4:Y:S02]  /*69e40*/  LDL.LU R18, [R1+0x4d8] ;  /* 0x0004d80001127983 */ /* 0x000f240000300800 */
[----:B------:R-:W4:Y:S01]  /*69e50*/  LDL.LU R19, [R1+0x4dc] ;  /* 0x0004dc0001137983 */ /* 0x000f220000300800 */
[----:B--2---:R-:W-:Y:S01]  /*69e60*/  STL.64 [R1+0x3ea0], R10 ;  /* 0x003ea00a01007387 */ /* 0x004fe20000100a00 */
[----:B---3--:R0:W-:Y:S03]  /*69e70*/  STL.64 [R1+0x3e98], R8 ;  /* 0x003e980801007387 */ /* 0x0081e60000100a00 */
[----:B0-----:R-:W2:Y:S01]  /*69e80*/  LDL.LU R8, [R1+0x4b0] ;  /* 0x0004b00001087983 */ /* 0x001ea20000300800 */
[----:B------:R-:W2:Y:S02]  /*69e90*/  LDL.LU R9, [R1+0x4b4] ;  /* 0x0004b40001097983 */ /* 0x000ea40000300800 */
[----:B------:R-:W3:Y:S02]  /*69ea0*/  LDL.LU R10, [R1+0x4b8] ;  /* 0x0004b800010a7983 */ /* 0x000ee40000300800 */
[----:B------:R-:W3:Y:S01]  /*69eb0*/  LDL.LU R11, [R1+0x4bc] ;  /* 0x0004bc00010b7983 */ /* 0x000ee20000300800 */
[----:B------:R-:W-:Y:S01]  /*69ec0*/  HMMA.16816.F32 R4, R12, R20, R4 ;  /* 0x000000140c04723c */ /* 0x000fe20000001804 */
[----:B---3--:R-:W-:Y:S01]  /*69ed0*/  STL.64 [R1+0x3eb8], R10 ;  /* 0x003eb80a01007387 */ /* 0x008fe20000100a00 */
[----:B--2---:R0:W-:Y:S03]  /*69ee0*/  STL.64 [R1+0x3eb0], R8 ;  /* 0x003eb00801007387 */ /* 0x0041e60000100a00 */
[----:B0-----:R-:W2:Y:S01]  /*69ef0*/  LDL.LU R8, [R1+0x4c0] ;  /* 0x0004c00001087983 */ /* 0x001ea20000300800 */
[----:B------:R-:W2:Y:S02]  /*69f00*/  LDL.LU R9, [R1+0x4c4] ;  /* 0x0004c40001097983 */ /* 0x000ea40000300800 */
[----:B------:R-:W3:Y:S02]  /*69f10*/  LDL.LU R10, [R1+0x4c8] ;  /* 0x0004c800010a7983 */ /* 0x000ee40000300800 */
[----:B------:R-:W3:Y:S01]  /*69f20*/  LDL.LU R11, [R1+0x4cc] ;  /* 0x0004cc00010b7983 */ /* 0x000ee20000300800 */
[----:B------:R-:W-:-:S02]  /*69f30*/  MOV R26, R2 ;  /* 0x00000002001a7202 */ /* 0x000fc40000000f00 */
[----:B----4-:R-:W-:Y:S02]  /*69f40*/  MOV R27, R0 ;  /* 0x00000000001b7202 */ /* 0x010fe40000000f00 */
[----:B------:R-:W-:Y:S01]  /*69f50*/  MOV R24, R29 ;  /* 0x0000001d00187202 */ /* 0x000fe20000000f00 */
[----:B------:R-:W-:-:S08]  /*69f60*/  IMAD.MOV.U32 R25, RZ, RZ, R3 ;  /* 0x000000ffff197224 */ /* 0x000fd000078e0003 */
[----:B------:R-:W-:Y:S02]  /*69f70*/  MOV R2, R6 ;  /* 0x0000000600027202 */ /* 0x000fe40000000f00 */
[----:B------:R-:W-:Y:S02]  /*69f80*/  MOV R0, R7 ;  /* 0x0000000700007202 */ /* 0x000fe40000000f00 */
        /* <DEDUP_REMOVED lines=8> */
[----:B------:R-:W3:Y:S01]  /*6a010*/  LDL.LU.64 R6, [R1+0x3ef0] ;  /* 0x003ef00001067983 */ /* 0x000ee20000300a00 */
[----:B------:R-:W4:Y:S02]  /*6a020*/  LDL.LU.64 R4, [R1+0x3ee8] ;  /* 0x003ee80001047983 */ /* 0x000f240000300a00 */
[----:B------:R-:W-:Y:S02]  /*6a030*/  STL [R1+0x3ce0], R0 ;  /* 0x003ce00001007387 */ /* 0x000fe40000100800 */
[----:B------:R-:W-:Y:S01]  /*6a040*/  STL [R1+0x3aec], R3 ;  /* 0x003aec0301007387 */ /* 0x000fe20000100800 */
[----:B------:R-:W-:Y:S01]  /*6a050*/  STL [R1+0x3ae8], R29 ;  /* 0x003ae81d01007387 */ /* 0x000fe20000100800 */
[----:B------:R-:W-:Y:S01]  /*6a060*/  STL [R1+0x3a38], R2 ;  /* 0x003a380201007387 */ /* 0x000fe20000100800 */
[C---:B----4-:R-:W-:Y:S11]  /*6a070*/  HMMA.16816.F32 R16, R12.reuse, R4, R16 ;  /* 0x000000040c10723c */ /* 0x050ff60000001810 */
[----:B------:R-:W-:Y:S11]  /*6a080*/  @!UPT UIADD3 URZ, URZ, URZ, URZ ;  /* 0x0000003f3f3ff290 */ /* 0x000ff6000fffe03f */
[----:B------:R-:W-:Y:S01]  /*6a090*/  @!UPT UIADD3 URZ, URZ, URZ, URZ ;  /* 0x0000003f3f3ff290 */ /* 0x000fe2000fffe03f */
[----:B------:R0:W-:Y:S01]  /*6a0a0*/  STL.64 [R1+0x40], R16 ;  /* 0x0000401001007387 */ /* 0x0001e20000100a00 */
[----:B------:R2:W-:Y:S03]  /*6a0b0*/  STL.64 [R1+0x48], R18 ;  /* 0x0000481201007387 */ /* 0x0005e60000100a00 */
[----:B0-----:R-:W2:Y:S01]  /*6a0c0*/  LDL.LU.64 R16, [R1+0x3ee0] ;  /* 0x003ee00001107983 */ /* 0x001ea20000300a00 */
[----:B---3--:R-:W-:Y:S01]  /*6a0d0*/  STL.64 [R1+0x3e20], R6 ;  /* 0x003e200601007387 */ /* 0x008fe20000100a00 */
[----:B------:R-:W-:Y:S01]  /*6a0e0*/  MOV R4, R22 ;  /* 0x0000001600047202 */ /* 0x000fe20000000f00 */
[----:B------:R-:W-:Y:S01]  /*6a0f0*/  IMAD.MOV.U32 R5, RZ, RZ, R23 ;  /* 0x000000ffff057224 */ /* 0x000fe200078e0017 */
[----:B------:R-:W3:Y:S01]  /*6a100*/  LDL.LU R22, [R1+0x3edc] ;  /* 0x003edc0001167983 */ /* 0x000ee20000300800 */
[----:B------:R-:W3:Y:S01]  /*6a110*/  LDL.LU R23, [R1+0x3ed8] ;  /* 0x003ed80001177983 */ /* 0x000ee20000300800 */
[C---:B--2---:R-:W-:Y:S02]  /*6a120*/  HMMA.16816.F32 R16, R12.reuse, R16, R8 ;  /* 0x000000100c10723c */ /* 0x044fe40000001808 */
[----:B------:R-:W2:Y:S01]  /*6a130*/  LDL.LU.64 R10, [R1+0x3ed0] ;  /* 0x003ed000010a7983 */ /* 0x000ea20000300a00 */
[----:B------:R-:W2:Y:S11]  /*6a140*/  LDL.LU.64 R8, [R1+0x3ec8] ;  /* 0x003ec80001087983 */ /* 0x000eb60000300a00 */
[----:B------:R-:W-:Y:S09]  /*6a150*/  @!UPT UIADD3 URZ, URZ, URZ, URZ ;  /* 0x0000003f3f3ff290 */ /* 0x000ff2000fffe03f */
[----:B------:R0:W-:Y:S01]  /*6a160*/  STL [R1+0x4a4], R17 ;  /* 0x0004a41101007387 */ /* 0x0001e20000100800 */
[----:B------:R2:W-:Y:S01]  /*6a170*/  STL.64 [R1+0x4a8], R18 ;  /* 0x0004a81201007387 */ /* 0x0005e20000100a00 */
[----:B------:R-:W-:Y:S02]  /*6a180*/  MOV R2, R16 ;  /* 0x0000001000027202 */ /* 0x000fe40000000f00 */
[----:B0-----:R-:W2:Y:S03]  /*6a190*/  LDL.LU.64 R16, [R1+0x3ec0] ;  /* 0x003ec00001107983 */ /* 0x001ea60000300a00 */
[----:B------:R-:W-:Y:S01]  /*6a1a0*/  STL [R1+0x3ce4], R2 ;  /* 0x003ce40201007387 */ /* 0x000fe20000100800 */
[----:B--2---:R-:W-:Y:S01]  /*6a1b0*/  HMMA.16816.F32 R16, R12, R16, R8 ;  /* 0x000000100c10723c */ /* 0x004fe20000001808 */
[----:B------:R-:W2:Y:S01]  /*6a1c0*/  LDL.LU.64 R10, [R1+0x3eb8] ;  /* 0x003eb800010a7983 */ /* 0x000ea20000300a00 */
[----:B------:R-:W2:Y:S11]  /*6a1d0*/  LDL.LU.64 R8, [R1+0x3eb0] ;  /* 0x003eb00001087983 */ /* 0x000eb60000300a00 */
[----:B------:R-:W-:Y:S10]  /*6a1e0*/  @!UPT UIADD3 URZ, URZ, URZ, URZ ;  /* 0x0000003f3f3ff290 */ /* 0x000ff4000fffe03f */
[----:B------:R0:W-:Y:S04]  /*6a1f0*/  STL.64 [R1+0x5e0], R16 ;  /* 0x0005e01001007387 */ /* 0x0001e80000100a00 */
[----:B0-----:R-:W2:Y:S01]  /*6a200*/  LDL.LU.64 R16, [R1+0x3ea8] ;  /* 0x003ea80001107983 */ /* 0x001ea20000300a00 */
[----:B------:R-:W-:Y:S02]  /*6a210*/  MOV R21, R18 ;  /* 0x0000001200157202 */ /* 0x000fe40000000f00 */
[----:B------:R-:W-:-:S05]  /*6a220*/  MOV R20, R19 ;  /* 0x0000001300147202 */ /* 0x000fca0000000f00 */
[----:B------:R-:W-:Y:S01]  /*6a230*/  STL [R1+0x39ec], R20 ;  /* 0x0039ec1401007387 */ /* 0x000fe20000100800 */
[----:B------:R-:W-:Y:S01]  /*6a240*/  STL [R1+0x39e8], R21 ;  /* 0x0039e81501007387 */ /* 0x000fe20000100800 */
        /* <DEDUP_REMOVED lines=9> */
[----:B------:R-:W-:Y:S11]  /*6a2e0*/  @!UPT UIADD3 URZ, URZ, URZ, URZ ;  /* 0x0000003f3f3ff290 */ /* 0x000ff6000fffe03f */
[----:B------:R-:W-:Y:S01]  /*6a2f0*/  IMAD.MOV.U32 R20, RZ, RZ, R18 ;  /* 0x000000ffff147224 */ /* 0x000fe200078e0012 */
[----:B------:R-:W-:Y:S01]  /*6a300*/  MOV R21, R19 ;  /* 0x0000001300157202 */ /* 0x000fe20000000f00 */
[----:B------:R0:W-:Y:S01]  /*6a310*/  STL.64 [R1+0x5c0], R16 ;  /* 0x0005c01001007387 */ /* 0x0001e20000100a00 */
[----:B------:R-:W4:Y:S03]  /*6a320*/  LDL.LU.64 R18, [R1+0x3e80] ;  /* 0x003e800001127983 */ /* 0x000f260000300a00 */
[----:B0-----:R-:W4:Y:S01]  /*6a330*/  LDL.LU.64 R16, [R1+0x3e78] ;  /* 0x003e780001107983 */ /* 0x001f220000300a00 */
[----:B------:R0:W-:Y:S02]  /*6a340*/  STL [R1+0x39f8], R20 ;  /* 0x0039f81401007387 */ /* 0x0001e40000100800 */
[----:B------:R1:W-:Y:S02]  /*6a350*/  STL [R1+0x39f4], R21 ;  /* 0x0039f41501007387 */ /* 0x0003e40000100800 */
[----:B---3--:R3:W-:Y:S01]  /*6a360*/  STL.64 [R1+0x3db8], R22 ;  /* 0x003db81601007387 */ /* 0x0087e20000100a00 */
[----:B0-----:R-:W4:Y:S01]  /*6a370*/  LDL.LU R20, [R1+0x450] ;  /* 0x0004500001147983 */ /* 0x001f220000300800 */
[----:B-1----:R-:W4:Y:S03]  /*6a380*/  LDL.LU R21, [R1+0x454] ;  /* 0x0004540001157983 */ /* 0x002f260000300800 */
[----:B---3--:R-:W3:Y:S01]  /*6a390*/  LDL.LU R22, [R1+0x458] ;  /* 0x0004580001167983 */ /* 0x008ee20000300800 */
[----:B------:R-:W3:Y:S01]  /*6a3a0*/  LDL.LU R23, [R1+0x45c] ;  /* 0x00045c0001177983 */ /* 0x000ee20000300800 */
[C---:B--2---:R-:W-:Y:S02]  /*6a3b0*/  HMMA.16816.F32 R8, R12.reuse, R8, R24 ;  /* 0x000000080c08723c */ /* 0x044fe40000001818 */
[----:B------:R-:W4:Y:S11]  /*6a3c0*/  LDL.LU.64 R24, [R1+0x3e70] ;  /* 0x003e700001187983 */ /* 0x000f360000300a00 */
[----:B------:R-:W-:Y:S10]  /*6a3d0*/  @!UPT UIADD3 URZ, URZ, URZ, URZ ;  /* 0x0000003f3f3ff290 */ /* 0x000ff4000fffe03f */
[----:B------:R-:W-:Y:S01]  /*6a3e0*/  STL.64 [R1+0x5b0], R8 ;  /* 0x0005b00801007387 */ /* 0x000fe20000100a00 */
[----:B------:R0:W-:Y:S03]  /*6a3f0*/  STL.64 [R1+0x5b8], R10 ;  /* 0x0005b80a01007387 */ /* 0x0001e60000100a00 */
[----:B0-----:R-:W2:Y:S01]  /*6a400*/  LDL.LU.64 R10, [R1+0x3e68] ;  /* 0x003e6800010a7983 */ /* 0x001ea20000300a00 */
[----:B------:R-:W2:Y:S01]  /*6a410*/  LDL.LU.64 R8, [R1+0x3e60] ;  /* 0x003e600001087983 */ /* 0x000ea20000300a00 */
[C---:B----4-:R-:W-:Y:S02]  /*6a420*/  HMMA.16816.F32 R24, R12.reuse, R24, R16 ;  /* 0x000000180c18723c */ /* 0x050fe40000001810 */
[----:B------:R-:W2:Y:S11]  /*6a430*/  LDL.LU.64 R16, [R1+0x3e58] ;  /* 0x003e580001107983 */ /* 0x000eb60000300a00 */
[----:B------:R-:W-:Y:S10]  /*6a440*/  @!UPT UIADD3 URZ, URZ, URZ, URZ ;  /* 0x0000003f3f3ff290 */ /* 0x000ff4000fffe03f */
[----:B------:R-:W-:Y:S01]  /*6a450*/  STL.64 [R1+0x5a0], R24 ;  /* 0x0005a01801007387 */ /* 0x000fe20000100a00 */
[----:B------:R0:W-:Y:S03]  /*6a460*/  STL.64 [R1+0x5a8], R26 ;  /* 0x0005a81a01007387 */ /* 0x0001e60000100a00 */
[----:B0-----:R-:W4:Y:S01]  /*6a470*/  LDL.LU.64 R26, [R1+0x3e50] ;  /* 0x003e5000011a7983 */ /* 0x001f220000300a00 */
[----:B------:R-:W4:Y:S01]  /*6a480*/  LDL.LU.64 R24, [R1+0x3e48] ;  /* 0x003e480001187983 */ /* 0x000f220000300a00 */
[C---:B--2---:R-:W-:Y:S02]  /*6a490*/  HMMA.16816.F32 R16, R12.reuse, R16, R8 ;  /* 0x000000100c10723c */ /* 0x044fe40000001808 */
[----:B------:R-:W4:Y:S06]  /*6a4a0*/  LDL.LU.64 R8, [R1+0x3e40] ;  /* 0x003e400001087983 */ /* 0x000f2c0000300a00 */
[C---:B---3--:R-:W-:Y:S11]  /*6a4b0*/  HMMA.16816.F32 R20, R12.reuse, R4, R20 ;  /* 0x000000040c14723c */ /* 0x048ff60000001814 */
[----:B------:R-:W-:Y:S04]  /*6a4c0*/  @!UPT UIADD3 URZ, URZ, URZ, URZ ;  /* 0x0000003f3f3ff290 */ /* 0x000fe8000fffe03f */
[----:B------:R0:W-:Y:S01]  /*6a4d0*/  STL.64 [R1+0x590], R16 ;  /* 0x0005901001007387 */ /* 0x0001e20000100a00 */
[----:B------:R-:W-:Y:S03]  /*6a4e0*/  STL.64 [R1+0x598], R18 ;  /* 0x0005981201007387 */ /* 0x000fe60000100a00 */
[----:B0-----:R-:W2:Y:S04]  /*6a4f0*/  LDL.LU.64 R16, [R1+0x3e38] ;  /* 0x003e380001107983 */ /* 0x001ea80000300a00 */
[----:B------:R-:W-:Y:S02]  /*6a500*/  STL.64 [R1+0x580], R20 ;  /* 0x0005801401007387 */ /* 0x000fe40000100a00 */
[----:B------:R-:W-:Y:S01]  /*6a510*/  STL.64 [R1+0x588], R22 ;  /* 0x0005881601007387 */ /* 0x000fe20000100a00 */
[----:B----4-:R-:W-:Y:S01]  /*6a520*/  HMMA.16816.F32 R4, R12, R8, R24 ;  /* 0x000000080c04723c */ /* 0x010fe20000001818 */
[----:B------:R0:W1:Y:S04]  /*6a530*/  LDSM.16.M88.4 R8, [R28+0x31080] ;  /* 0x031080001c08783b */ /* 0x0000680000000200 */
[----:B0-----:R-:W3:Y:S11]  /*6a540*/  LDL.LU R28, [R1+0x3e34] ;  /* 0x003e3400011c7983 */ /* 0x001ef60000300800 */
[----:B------:R-:W-:Y:S07]  /*6a550*/  @!UPT UIADD3 URZ, URZ, URZ, URZ ;  /* 0x0000003f3f3ff290 */ /* 0x000fee000fffe03f */
[----:B------:R-:W-:Y:S01]  /*6a560*/  STL.64 [R1+0x570], R4 ;  /* 0x0005700401007387 */ /* 0x000fe20000100a00 */
[----:B------:R-:W-:Y:S02]  /*6a570*/  STL.64 [R1+0x578], R6 ;  /* 0x0005780601007387 */ /* 0x000fe40000100a00 */
[----:B------:R-:W4:Y:S02]  /*6a580*/  LDL.LU R20, [R1+0x280] ;  /* 0x0002800001147983 */ /* 0x000f240000300800 */
[----:B------:R-:W4:Y:S01]  /*6a590*/  LDL.LU R21, [R1+0x284] ;  /* 0x0002840001157983 */ /* 0x000f220000300800 */
[----:B------:R-:W2:Y:S01]  /*6a5a0*/  LDL.LU R22, [R1+0x288] ;  /* 0x0002880001167983 */ /* 0x000ea20000300800 */
[----:B------:R-:W2:Y:S02]  /*6a5b0*/  LDL.LU R23, [R1+0x28c] ;  /* 0x00028c0001177983 */ /* 0x000ea40000300800 */
[----:B------:R-:W2:Y:S02]  /*6a5c0*/  LDL.LU R24, [R1+0x2a0] ;  /* 0x0002a00001187983 */ /* 0x000ea40000300800 */
[----:B------:R-:W2:Y:S01]  /*6a5d0*/  LDL.LU R25, [R1+0x2a4] ;  /* 0x0002a40001197983 */ /* 0x000ea20000300800 */
[----:B------:R-:W2:Y:S01]  /*6a5e0*/  LDL.LU R26, [R1+0x2a8] ;  /* 0x0002a800011a7983 */ /* 0x000ea20000300800 */
[----:B------:R-:W2:Y:S03]  /*6a5f0*/  LDL.LU R27, [R1+0x2ac] ;  /* 0x0002ac00011b7983 */ /* 0x000ea60000300800 */
        /* <DEDUP_REMOVED lines=10> */
[----:B------:R0:W-:Y:S01]  /*6a6a0*/  STL.64 [R1+0x3dc8], R22 ;  /* 0x003dc81601007387 */ /* 0x0001e20000100a00 */
[----:B----4-:R-:W-:Y:S03]  /*6a6b0*/  STL.64 [R1+0x3dc0], R20 ;  /* 0x003dc01401007387 */ /* 0x010fe60000100a00 */
[----:B0-----:R-:W4:Y:S04]  /*6a6c0*/  LDL.64 R22, [R1+0x8] ;  /* 0x0000080001167983 */ /* 0x001f280000100a00 */
[----:B----4-:R0:W-:Y:S04]  /*6a6d0*/  STL.64 [R1+0x3de0], R22 ;  /* 0x003de01601007387 */ /* 0x0101e80000100a00 */
[----:B0-----:R-:W4:Y:S04]  /*6a6e0*/  LDL.64 R22, [R1+0x18] ;  /* 0x0000180001167983 */ /* 0x001f280000100a00 */
[----:B----4-:R0:W-:Y:S04]  /*6a6f0*/  STL.64 [R1+0x3e00], R22 ;  /* 0x003e001601007387 */ /* 0x0101e80000100a00 */
[----:B0-----:R-:W4:Y:S01]  /*6a700*/  LDL.64 R22, [R1+0x28] ;  /* 0x0000280001167983 */ /* 0x001f220000100a00 */
[----:B-1----:R0:W-:Y:S03]  /*6a710*/  STL [R1+0x3cf4], R8 ;  /* 0x003cf40801007387 */ /* 0x0021e60000100800 */
[----:B0-----:R-:W2:Y:S01]  /*6a720*/  LDL R8, [R1+0x1f14] ;  /* 0x001f140001087983 */ /* 0x001ea20000100800 */
[----:B------:R-:W-:Y:S02]  /*6a730*/  STL [R1+0x3cf0], R9 ;  /* 0x003cf00901007387 */ /* 0x000fe40000100800 */
[----:B------:R-:W-:Y:S02]  /*6a740*/  STL [R1+0x3cec], R10 ;  /* 0x003cec0a01007387 */ /* 0x000fe40000100800 */
[----:B------:R-:W-:Y:S01]  /*6a750*/  STL [R1+0x3ce8], R11 ;  /* 0x003ce80b01007387 */ /* 0x000fe20000100800 */
[----:B--2---:R0:W-:Y:S04]  /*6a760*/  STL [R1+0x3d90], R8 ;  /* 0x003d900801007387 */ /* 0x0041e80000100800 */
[----:B0-----:R-:W2:Y:S01]  /*6a770*/  LDL.LU R8, [R1+0x250] ;  /* 0x0002500001087983 */ /* 0x001ea20000300800 */
[----:B------:R-:W2:Y:S02]  /*6a780*/  LDL.LU R9, [R1+0x254] ;  /* 0x0002540001097983 */ /* 0x000ea40000300800 */
[----:B------:R-:W2:Y:S01]  /*6a790*/  LDL.LU R10, [R1+0x258] ;  /* 0x00025800010a7983 */ /* 0x000ea20000300800 */
[----:B---3--:R-:W-:-:S02]  /*6a7a0*/  MOV R11, R28 ;  /* 0x0000001c000b7202 */ /* 0x008fc40000000f00 */
[----:B------:R-:W3:Y:S04]  /*6a7b0*/  LDL.LU R28, [R1+0x3e30] ;  /* 0x003e3000011c7983 */ /* 0x000ee80000300800 */
        /* <DEDUP_REMOVED lines=9> */
[----:B---3--:R-:W-:-:S02]  /*6a850*/  MOV R9, R28 ;  /* 0x0000001c00097202 */ /* 0x008fc40000000f00 */
[----:B------:R-:W3:Y:S02]  /*6a860*/  LDL.LU R28, [R1+0x3e2c] ;  /* 0x003e2c00011c7983 */ /* 0x000ee40000300800 */
[----:B------:R-:W2:Y:S01]  /*6a870*/  LDL.LU R10, [R1+0x278] ;  /* 0x00027800010a7983 */ /* 0x000ea20000300800 */
[----:B------:R-:W2:Y:S01]  /*6a880*/  LDL.LU R11, [R1+0x27c] ;  /* 0x00027c00010b7983 */ /* 0x000ea20000300800 */
[----:B------:R-:W-:Y:S03]  /*6a890*/  HMMA.16816.F32 R12, R12, R16, R4 ;  /* 0x000000100c0c723c */ /* 0x000fe60000001804 */
[----:B--2---:R3:W-:Y:S01]  /*6a8a0*/  STL.64 [R1+0x3dd8], R10 ;  /* 0x003dd80a01007387 */ /* 0x0047e20000100a00 */
[----:B------:R0:W-:Y:S02]  /*6a8b0*/  STL.64 [R1+0x3dd0], R8 ;  /* 0x003dd00801007387 */ /* 0x0001e40000100a00 */
[----:B---3--:R-:W-:Y:S01]  /*6a8c0*/  IMAD.MOV.U32 R10, RZ, RZ, R28 ;  /* 0x000000ffff0a7224 */ /* 0x008fe200078e001c */
[----:B0-----:R-:W2:Y:S01]  /*6a8d0*/  LDL.LU R8, [R1+0x290] ;  /* 0x0002900001087983 */ /* 0x001ea20000300800 */
[----:B------:R-:W2:Y:S02]  /*6a8e0*/  LDL.LU R9, [R1+0x294] ;  /* 0x0002940001097983 */ /* 0x000ea40000300800 */
[----:B------:R-:W3:Y:S02]  /*6a8f0*/  LDL.LU R28, [R1+0x3e28] ;  /* 0x003e2800011c7983 */ /* 0x000ee40000300800 */
[----:B------:R-:W2:Y:S01]  /*6a900*/  LDL.LU R11, [R1+0x29c] ;  /* 0x00029c00010b7983 */ /* 0x000ea20000300800 */
[----:B------:R-:W2:Y:S01]  /*6a910*/  LDL.LU.64 R6, [R1+0x3e20] ;  /* 0x003e200001067983 */ /* 0x000ea20000300a00 */
[----:B------:R-:W2:Y:S02]  /*6a920*/  LDL.LU.64 R18, [R1+0x3e18] ;  /* 0x003e180001127983 */ /* 0x000ea40000300a00 */
[----:B------:R-:W2:Y:S07]  /*6a930*/  LDL.LU.64 R16, [R1+0x3e10] ;  /* 0x003e100001107983 */ /* 0x000eae0000300a00 */
[----:B------:R-:W-:Y:S01]  /*6a940*/  STL.64 [R1+0x4b0], R12 ;  /* 0x0004b00c01007387 */ /* 0x000fe20000100a00 */
[----:B------:R0:W-:Y:S01]  /*6a950*/  STL.64 [R1+0x4b8], R14 ;  /* 0x0004b80e01007387 */ /* 0x0001e20000100a00 */
[----:B----4-:R-:W-:Y:S01]  /*6a960*/  MOV R4, R22 ;  /* 0x0000001600047202 */ /* 0x010fe20000000f00 */
[----:B------:R-:W-:Y:S01]  /*6a970*/  IMAD.MOV.U32 R3, RZ, RZ, R23 ;  /* 0x000000ffff037224 */ /* 0x000fe200078e0017 */
[----:B--2---:R-:W-:Y:S01]  /*6a980*/  HMMA.16816.F32 R24, R16, R22, R24 ;  /* 0x000000161018723c */ /* 0x004fe20000001818 */
[----:B0-----:R-:W-:-:S02]  /*6a990*/  MOV R14, R7 ;  /* 0x00000007000e7202 */ /* 0x001fc40000000f00 */
[----:B------:R-:W2:Y:S01]  /*6a9a0*/  LDL.LU R7, [R1+0x3e08] ;  /* 0x003e080001077983 */ /* 0x000ea20000300800 */
[----:B------:R-:W4:Y:S01]  /*6a9b0*/  LDL.LU.64 R22, [R1+0x3e00] ;  /* 0x003e000001167983 */ /* 0x000f220000300a00 */
[----:B---3--:R-:W-:Y:S11]  /*6a9c0*/  MOV R15, R28 ;  /* 0x0000001c000f7202 */ /* 0x008ff60000000f00 */
[----:B------:R-:W-:Y:S07]  /*6a9d0*/  @!UPT UIADD3 URZ, URZ, URZ, URZ ;  /* 0x0000003f3f3ff290 */ /* 0x000fee000fffe03f */
[----:B------:R-:W-:Y:S01]  /*6a9e0*/  STL.64 [R1+0x490], R24 ;  /* 0x0004901801007387 */ /* 0x000fe20000100a00 */
[----:B------:R0:W-:Y:S01]  /*6a9f0*/  STL [R1+0x498], R26 ;  /* 0x0004981a01007387 */ /* 0x0001e20000100800 */
[----:B------:R-:W-:Y:S02]  /*6aa00*/  MOV R28, R27 ;  /* 0x0000001b001c7202 */ /* 0x000fe40000000f00 */
[----:B0-----:R-:W3:Y:S01]  /*6aa10*/  LDL.LU.64 R26, [R1+0x3df8] ;  /* 0x003df800011a7983 */ /* 0x001ee20000300a00 */
[----:B------:R-:W3:Y:S02]  /*6aa20*/  LDL.LU.64 R24, [R1+0x3df0] ;  /* 0x003df00001187983 */ /* 0x000ee40000300a00 */
[----:B------:R-:W-:Y:S02]  /*6aa30*/  STL [R1+0x3d08], R3 ;  /* 0x003d080301007387 */ /* 0x000fe40000100800 */
[----:B------:R-:W-:Y:S01]  /*6aa40*/  STL [R1+0x39f0], R28 ;  /* 0x0039f01c01007387 */ /* 0x000fe20000100800 */
[----:B----4-:R-:W-:Y:S01]  /*6aa50*/  MOV R5, R23 ;  /* 0x0000001700057202 */ /* 0x010fe20000000f00 */
[C---:B---3--:R-:W-:Y:S11]  /*6aa60*/  HMMA.16816.F32 R24, R16.reuse, R22, R24 ;  /* 0x000000161018723c */ /* 0x048ff60000001818 */
[----:B------:R-:W-:Y:S11]  /*6aa70*/  @!UPT UIADD3 URZ, URZ, URZ, URZ ;  /* 0x0000003f3f3ff290 */ /* 0x000ff6000fffe03f */
[----:B------:R-:W-:Y:S01]  /*6aa80*/  @!UPT UIADD3 URZ, URZ, URZ, URZ ;  /* 0x0000003f3f3ff290 */ /* 0x000fe2000fffe03f */
[----:B------:R0:W-:Y:S01]  /*6aa90*/  STL.64 [R1+0x480], R24 ;  /* 0x0004801801007387 */ /* 0x0001e20000100a00 */
[----:B------:R1:W-:Y:S01]  /*6aaa0*/  STL.64 [R1+0x488], R26 ;  /* 0x0004881a01007387 */ /* 0x0003e20000100a00 */
[----:B0-----:R-:W-:Y:S02]  /*6aab0*/  MOV R24, R22 ;  /* 0x0000001600187202 */ /* 0x001fe40000000f00 */
[----:B-1----:R-:W3:Y:S01]  /*6aac0*/  LDL.LU.64 R26, [R1+0x3de8] ;  /* 0x003de800011a7983 */ /* 0x002ee20000300a00 */
[----:B------:R-:W4:Y:S03]  /*6aad0*/  LDL.LU.64 R22, [R1+0x3de0] ;  /* 0x003de00001167983 */ /* 0x000f260000300a00 */
[----:B------:R-:W-:Y:S01]  /*6aae0*/  STL [R1+0x3d0c], R24 ;  /* 0x003d0c1801007387 */ /* 0x000fe20000100800 */
[C---:B----4-:R-:W-:Y:S01]  /*6aaf0*/  HMMA.16816.F32 R8, R16.reuse, R22, R8 ;  /* 0x000000161008723c */ /* 0x050fe20000001808 */
[----:B------:R-:W-:Y:S01]  /*6ab00*/  IMAD.MOV.U32 R28, RZ, RZ, R22 ;  /* 0x000000ffff1c7224 */ /* 0x000fe200078e0016 */
[----:B------:R-:W-:Y:S11]  /*6ab10*/  MOV R25, R23 ;  /* 0x0000001700197202 */ /* 0x000ff60000000f00 */
[----:B------:R-:W-:Y:S10]  /*6ab20*/  @!UPT UIADD3 URZ, URZ, URZ, URZ ;  /* 0x0000003f3f3ff290 */ /* 0x000ff4000fffe03f */
[----:B------:R-:W-:Y:S01]  /*6ab30*/  STL.64 [R1+0x470], R8 ;  /* 0x0004700801007387 */ /* 0x000fe20000100a00 */
[----:B------:R0:W-:Y:S03]  /*6ab40*/  STL.64 [R1+0x478], R10 ;  /* 0x0004780a01007387 */ /* 0x0001e60000100a00 */
[----:B0-----:R-:W4:Y:S01]  /*6ab50*/  LDL.LU.64 R10, [R1+0x3dd8] ;  /* 0x003dd800010a7983 */ /* 0x001f220000300a00 */
[----:B------:R-:W4:Y:S02]  /*6ab60*/  LDL.LU.64 R8, [R1+0x3dd0] ;  /* 0x003dd00001087983 */ /* 0x000f240000300a00 */
[----:B------:R-:W3:Y:S02]  /*6ab70*/  LDL.LU.64 R22, [R1+0x3dc8] ;  /* 0x003dc80001167983 */ /* 0x000ee40000300a00 */
[----:B------:R-:W3:Y:S02]  /*6ab80*/  LDL.LU.64 R20, [R1+0x3dc0] ;  /* 0x003dc00001147983 */ /* 0x000ee40000300a00 */
[C---:B---3--:R-:W-:Y:S11]  /*6ab90*/  HMMA.16816.F32 R20, R16.reuse, R26, R20 ;  /* 0x0000001a1014723c */ /* 0x048ff60000001814 */
[----:B------:R-:W-:Y:S11]  /*6aba0*/  @!UPT UIADD3 URZ, URZ, URZ, URZ ;  /* 0x0000003f3f3ff290 */ /* 0x000ff6000fffe03f */
[----:B------:R-:W-:Y:S01]  /*6abb0*/  @!UPT UIADD3 URZ, URZ, URZ, URZ ;  /* 0x0000003f3f3ff290 */ /* 0x000fe2000fffe03f */
[----:B------:R-:W-:Y:S01]  /*6abc0*/  STL.64 [R1+0x460], R20 ;  /* 0x0004601401007387 */ /* 0x000fe20000100a00 */
[----:B------:R0:W-:Y:S03]  /*6abd0*/  STL.64 [R1+0x468], R22 ;  /* 0x0004681601007387 */ /* 0x0001e60000100a00 */
[----:B0-----:R-:W4:Y:S01]  /*6abe0*/  LDL.LU.64 R22, [R1+0x3db8] ;  /* 0x003db80001167983 */ /* 0x001f220000300a00 */
[----:B------:R0:W-:Y:S02]  /*6abf0*/  STL.64 [R1+0x3c98], R26 ;  /* 0x003c981a01007387 */ /* 0x0001e40000100a00 */
[----:B------:R-:W-:Y:S01]  /*6ac00*/  STL [R1+0x3d68], R25 ;  /* 0x003d681901007387 */ /* 0x000fe20000100800 */
[----:B0-----:R-:W3:Y:S01]  /*6ac10*/  LDL.64 R26, [R1+0x158] ;  /* 0x00015800011a7983 */ /* 0x001ee20000100a00 */
        /* <DEDUP_REMOVED lines=8> */
[----:B------:R-:W3:Y:S01]  /*6aca0*/  LDL.LU R20, [R1+0x430] ;  /* 0x0004300001147983 */ /* 0x000ee20000300800 */
[----:B------:R-:W3:Y:S04]  /*6acb0*/  LDL.LU R21, [R1+0x434] ;  /* 0x0004340001157983 */ /* 0x000ee80000300800 */
[----:B0-----:R-:W3:Y:S01]  /*6acc0*/  LDL.LU R22, [R1+0x438] ;  /* 0x0004380001167983 */ /* 0x001ee20000300800 */
[----:B------:R-:W3:Y:S01]  /*6acd0*/  LDL.LU R23, [R1+0x43c] ;  /* 0x00043c0001177983 */ /* 0x000ee20000300800 */
[C---:B--2---:R-:W-:Y:S11]  /*6ace0*/  HMMA.16816.F32 R8, R16.reuse, R6, R8 ;  /* 0x000000061008723c */ /* 0x044ff60000001808 */
[----:B------:R-:W-:Y:S11]  /*6acf0*/  @!UPT UIADD3 URZ, URZ, URZ, URZ ;  /* 0x0000003f3f3ff290 */ /* 0x000ff6000fffe03f */
[----:B------:R-:W-:Y:S01]  /*6ad00*/  @!UPT UIADD3 URZ, URZ, URZ, URZ ;  /* 0x0000003f3f3ff290 */ /* 0x000fe2000fffe03f */
[----:B------:R-:W-:Y:S01]  /*6ad10*/  STL.64 [R1+0x440], R8 ;  /* 0x0004400801007387 */ /* 0x000fe20000100a00 */
[----:B------:R0:W-:Y:S03]  /*6ad20*/  STL.64 [R1+0x448], R10 ;  /* 0x0004480a01007387 */ /* 0x0001e60000100a00 */
[----:B0-----:R-:W2:Y:S01]  /*6ad30*/  LDL.LU.64 R10, [R1+0x3da0] ;  /* 0x003da000010a7983 */ /* 0x001ea20000300a00 */
[----:B------:R-:W2:Y:S02]  /*6ad40*/  LDL.LU.64 R8, [R1+0x3d98] ;  /* 0x003d980001087983 */ /* 0x000ea40000300a00 */
[----:B------:R-:W-:Y:S01]  /*6ad50*/  STL.64 [R1+0x3c88], R6 ;  /* 0x003c880601007387 */ /* 0x000fe20000100a00 */
[C---:B--2---:R-:W-:Y:S01]  /*6ad60*/  HMMA.16816.F32 R12, R16.reuse, R14, R8 ;  /* 0x0000000e100c723c */ /* 0x044fe20000001808 */
[----:B------:R-:W2:Y:S11]  /*6ad70*/  LDL.LU R8, [R1+0x3d90] ;  /* 0x003d900001087983 */ /* 0x000eb60000300800 */
[----:B------:R-:W-:Y:S11]  /*6ad80*/  @!UPT UIADD3 URZ, URZ, URZ, URZ ;  /* 0x0000003f3f3ff290 */ /* 0x000ff6000fffe03f */
[----:B------:R-:W-:Y:S01]  /*6ad90*/  STL.64 [R1+0x560], R12 ;  /* 0x0005600c01007387 */ /* 0x000fe20000100a00 */
[----:B------:R-:W-:Y:S03]  /*6ada0*/  STL.64 [R1+0x568], R14 ;  /* 0x0005680e01007387 */ /* 0x000fe60000100a00 */
[----:B--2---:R-:W0:Y:S04]  /*6adb0*/  LDSM.16.M88.4 R12, [R8+0x32080] ;  /* 0x03208000080c783b */ /* 0x004e280000000200 */
[----:B------:R-:W-:Y:S04]  /*6adc0*/  STL [R1+0x3d40], R8 ;  /* 0x003d400801007387 */ /* 0x000fe80000100800 */
[----:B0-----:R0:W-:Y:S01]  /*6add0*/  STL.64 [R1+0x3bb0], R14 ;  /* 0x003bb00e01007387 */ /* 0x0011e20000100a00 */
[----:B------:R-:W-:Y:S03]  /*6ade0*/  STL.64 [R1+0x3ba8], R12 ;  /* 0x003ba80c01007387 */ /* 0x000fe60000100a00 */
[----:B0-----:R-:W2:Y:S01]  /*6adf0*/  LDL.64 R14, [R1+0xe8] ;  /* 0x0000e800010e7983 */ /* 0x001ea20000100a00 */
[----:B---3--:R-:W-:Y:S03]  /*6ae00*/  HMMA.16816.F32 R8, R16, R26, R20 ;  /* 0x0000001a1008723c */ /* 0x008fe60000001814 */
[----:B--2---:R0:W-:Y:S04]  /*6ae10*/  STL.64 [R1+0x3d20], R14 ;  /* 0x003d200e01007387 */ /* 0x0041e80000100a00 */
[----:B0-----:R-:W2:Y:S01]  /*6ae20*/  LDL.64 R14, [R1+0xf8] ;  /* 0x0000f800010e7983 */ /* 0x001ea20000100a00 */
[----:B------:R-:W-:-:S02]  /*6ae30*/  MOV R7, R26 ;  /* 0x0000001a00077202 */ /* 0x000fc40000000f00 */
[----:B------:R-:W-:Y:S01]  /*6ae40*/  MOV R6, R27 ;  /* 0x0000001b00067202 */ /* 0x000fe20000000f00 */
[----:B--2---:R-:W-:Y:S11]  /*6ae50*/  STL.64 [R1+0x3d38], R14 ;  /* 0x003d380e01007387 */ /* 0x004ff60000100a00 */
[----:B------:R-:W-:Y:S01]  /*6ae60*/  @!UPT UIADD3 URZ, URZ, URZ, URZ ;  /* 0x0000003f3f3ff290 */ /* 0x000fe2000fffe03f */
[----:B------:R0:W-:Y:S02]  /*6ae70*/  STL.64 [R1+0x4c0], R8 ;  /* 0x0004c00801007387 */ /* 0x0001e40000100a00 */
[----:B------:R1:W-:Y:S01]  /*6ae80*/  STL.64 [R1+0x4c8], R10 ;  /* 0x0004c80a01007387 */ /* 0x0003e20000100a00 */
[----:B0-----:R-:W2:Y:S01]  /*6ae90*/  LDL.LU R8, [R1+0x3e0] ;  /* 0x0003e00001087983 */ /* 0x001ea20000300800 */
[----:B------:R-:W2:Y:S02]  /*6aea0*/  LDL.LU R9, [R1+0x3e4] ;  /* 0x0003e40001097983 */ /* 0x000ea40000300800 */
[----:B-1----:R-:W3:Y:S02]  /*6aeb0*/  LDL.LU R10, [R1+0x3e8] ;  /* 0x0003e800010a7983 */ /* 0x002ee40000300800 */
[----:B------:R-:W3:Y:S01]  /*6aec0*/  LDL.LU R11, [R1+0x3ec] ;  /* 0x0003ec00010b7983 */ /* 0x000ee20000300800 */
[----:B------:R-:W4:Y:S01]  /*6aed0*/  LDL.LU R24, [R1+0x400] ;  /* 0x0004000001187983 */ /* 0x000f220000300800 */
[----:B------:R-:W4:Y:S02]  /*6aee0*/  LDL.LU R25, [R1+0x404] ;  /* 0x0004040001197983 */ /* 0x000f240000300800 */
[----:B------:R-:W2:Y:S02]  /*6aef0*/  LDL.LU R26, [R1+0x408] ;  /* 0x00040800011a7983 */ /* 0x000ea40000300800 */
[----:B------:R-:W2:Y:S01]  /*6af00*/  LDL.LU R27, [R1+0x40c] ;  /* 0x00040c00011b7983 */ /* 0x000ea20000300800 */
[----:B------:R-:W3:Y:S01]  /*6af10*/  LDL.LU R20, [R1+0x420] ;  /* 0x0004200001147983 */ /* 0x000ee20000300800 */
[----:B------:R-:W3:Y:S02]  /*6af20*/  LDL.LU R21, [R1+0x424] ;  /* 0x0004240001157983 */ /* 0x000ee40000300800 */
[----:B------:R-:W3:Y:S02]  /*6af30*/  LDL.LU R22, [R1+0x428] ;  /* 0x0004280001167983 */ /* 0x000ee40000300800 */
[----:B------:R-:W3:Y:S01]  /*6af40*/  LDL.LU R23, [R1+0x42c] ;  /* 0x00042c0001177983 */ /* 0x000ee20000300800 */
[----:B--2---:R0:W-:Y:S01]  /*6af50*/  STL.64 [R1+0x3d78], R26 ;  /* 0x003d781a01007387 */ /* 0x0041e20000100a00 */
[----:B----4-:R-:W-:Y:S03]  /*6af60*/  STL.64 [R1+0x3d70], R24 ;  /* 0x003d701801007387 */ /* 0x010fe60000100a00 */
[----:B0-----:R-:W2:Y:S04]  /*6af70*/  LDL.64 R26, [R1+0x138] ;  /* 0x00013800011a7983 */ /* 0x001ea80000100a00 */
[----:B--2---:R0:W-:Y:S04]  /*6af80*/  STL.64 [R1+0x3d88], R26 ;  /* 0x003d881a01007387 */ /* 0x0041e80000100a00 */
[----:B0-----:R-:W2:Y:S01]  /*6af90*/  LDL.64 R26, [R1+0x148] ;  /* 0x00014800011a7983 */ /* 0x001ea20000100a00 */
[----:B---3--:R0:W-:Y:S02]  /*6afa0*/  STL.64 [R1+0x3d50], R10 ;  /* 0x003d500a01007387 */ /* 0x0081e40000100a00 */
[----:B------:R-:W-:Y:S01]  /*6afb0*/  STL.64 [R1+0x3d48], R8 ;  /* 0x003d480801007387 */ /* 0x000fe20000100a00 */
[----:B0-----:R-:W3:Y:S04]  /*6afc0*/  LDL.64 R10, [R1+0x118] ;  /* 0x00011800010a7983 */ /* 0x001ee80000100a00 */
[----:B---3--:R0:W-:Y:S04]  /*6afd0*/  STL.64 [R1+0x3d60], R10 ;  /* 0x003d600a01007387 */ /* 0x0081e80000100a00 */
[----:B0-----:R-:W3:Y:S04]  /*6afe0*/  LDL.64 R10, [R1+0x128] ;  /* 0x00012800010a7983 */ /* 0x001ee80000100a00 */
[----:B---3--:R0:W-:Y:S01]  /*6aff0*/  STL.64 [R1+0x3d80], R10 ;  /* 0x003d800a01007387 */ /* 0x0081e20000100a00 */
[----:B------:R-:W3:Y:S02]  /*6b000*/  LDL.LU R8, [R1+0x410] ;  /* 0x0004100001087983 */ /* 0x000ee40000300800 */
[----:B------:R-:W3:Y:S01]  /*6b010*/  LDL.LU R9, [R1+0x414] ;  /* 0x0004140001097983 */ /* 0x000ee20000300800 */
[----:B0-----:R-:W3:Y:S01]  /*6b020*/  LDL.LU R10, [R1+0x418] ;  /* 0x00041800010a7983 */ /* 0x001ee20000300800 */
[----:B------:R-:W3:Y:S02]  /*6b030*/  LDL.LU R11, [R1+0x41c] ;  /* 0x00041c00010b7983 */ /* 0x000ee40000300800 */
[----:B------:R-:W4:Y:S02]  /*6b040*/  LDL.64 R14, [R1+0x108] ;  /* 0x00010800010e7983 */ /* 0x000f240000100a00 */
[----:B----4-:R0:W-:Y:S01]  /*6b050*/  STL.64 [R1+0x3d58], R14 ;  /* 0x003d580e01007387 */ /* 0x0101e20000100a00 */
[----:B------:R-:W4:Y:S02]  /*6b060*/  LDL.LU R12, [R1+0x3f0] ;  /* 0x0003f000010c7983 */ /* 0x000f240000300800 */
[----:B------:R-:W4:Y:S01]  /*6b070*/  LDL.LU R13, [R1+0x3f4] ;  /* 0x0003f400010d7983 */ /* 0x000f220000300800 */
[----:B0-----:R-:W4:Y:S01]  /*6b080*/  LDL.LU R14, [R1+0x3f8] ;  /* 0x0003f800010e7983 */ /* 0x001f220000300800 */
[----:B------:R-:W4:Y:S02]  /*6b090*/  LDL.LU R15, [R1+0x3fc] ;  /* 0x0003fc00010f7983 */ /* 0x000f240000300800 */
[----:B------:R-:W-:Y:S02]  /*6b0a0*/  STL.64 [R1+0x3d00], R6 ;  /* 0x003d000601007387 */ /* 0x000fe40000100a00 */
[----:B------:R0:W-:Y:S02]  /*6b0b0*/  STL.64 [R1+0x3cf8], R4 ;  /* 0x003cf80401007387 */ /* 0x0001e40000100a00 */
        /* <DEDUP_REMOVED lines=17> */
[----:B------:R0:W-:Y:S01]  /*6b1d0*/  STL.64 [R1+0x550], R20 ;  /* 0x0005501401007387 */ /* 0x0001e20000100a00 */
[----:B------:R1:W-:Y:S02]  /*6b1e0*/  STL.64 [R1+0x558], R22 ;  /* 0x0005581601007387 */ /* 0x0003e40000100a00 */
[----:B0-----:R-:W-:Y:S01]  /*6b1f0*/  IMAD.MOV.U32 R21, RZ, RZ, R26 ;  /* 0x000000ffff157224 */ /* 0x001fe200078e001a */
[----:B------:R-:W-:-:S02]  /*6b200*/  MOV R20, R27 ;  /* 0x0000001b00147202 */ /* 0x000fc40000000f00 */
[----:B------:R-:W3:Y:S02]  /*6b210*/  LDL.LU.64 R26, [R1+0x3d88] ;  /* 0x003d8800011a7983 */ /* 0x000ee40000300a00 */
[C---:B---3--:R-:W-:Y:S01]  /*6b220*/  HMMA.16816.F32 R8, R16.reuse, R26, R8 ;  /* 0x0000001a1008723c */ /* 0x048fe20000001808 */
[----:B-1----:R-:W-:Y:S02]  /*6b230*/  MOV R23, R26 ;  /* 0x0000001a00177202 */ /* 0x002fe40000000f00 */
        /* <DEDUP_REMOVED lines=11> */
[----:B------:R1:W-:Y:S03]  /*6b2f0*/  STL.64 [R1+0x428], R26 ;  /* 0x0004281a01007387 */ /* 0x0003e60000100a00 */
[----:B0-----:R-:W3:Y:S01]  /*6b300*/  LDL.LU R25, [R1+0x3d68] ;  /* 0x003d680001197983 */ /* 0x001ee20000300800 */
[----:B-1----:R-:W-:Y:S01]  /*6b310*/  IMAD.MOV.U32 R27, RZ, RZ, R10 ;  /* 0x000000ffff1b7224 */ /* 0x002fe200078e000a */
[----:B------:R-:W-:Y:S02]  /*6b320*/  MOV R26, R11 ;  /* 0x0000000b001a7202 */ /* 0x000fe40000000f00 */
        /* <DEDUP_REMOVED lines=11> */
[----:B------:R-:W-:Y:S11]  /*6b3e0*/  MOV R2, R15 ;  /* 0x0000000f00027202 */ /* 0x000ff60000000f00 */
[----:B------:R-:W-:Y:S11]  /*6b3f0*/  @!UPT UIADD3 URZ, URZ, URZ, URZ ;  /* 0x0000003f3f3ff290 */ /* 0x000ff6000fffe03f */
[----:B------:R0:W-:Y:S01]  /*6b400*/  STL.64 [R1+0x400], R8 ;  /* 0x0004000801007387 */ /* 0x0001e20000100a00 */
[----:B------:R1:W-:Y:S03]  /*6b410*/  STL.64 [R1+0x408], R10 ;  /* 0x0004080a01007387 */ /* 0x0003e60000100a00 */
[----:B0-----:R-:W4:Y:S01]  /*6b420*/  LDL.LU R8, [R1+0x3d40] ;  /* 0x003d400001087983 */ /* 0x001f220000300800 */
[----:B-1----:R-:W-:Y:S02]  /*6b430*/  IMAD.MOV.U32 R11, RZ, RZ, R14 ;  /* 0x000000ffff0b7224 */ /* 0x002fe400078e000e */
[----:B------:R-:W2:Y:S02]  /*6b440*/  LDL.LU.64 R14, [R1+0x3d38] ;  /* 0x003d3800010e7983 */ /* 0x000ea40000300a00 */
[----:B--2---:R-:W-:Y:S01]  /*6b450*/  HMMA.16816.F32 R4, R16, R14, R4 ;  /* 0x0000000e1004723c */ /* 0x004fe20000001804 */
[----:B------:R-:W-:-:S02]  /*6b460*/  MOV R9, R14 ;  /* 0x0000000e00097202 */ /* 0x000fc40000000f00 */
[----:B------:R-:W-:Y:S11]  /*6b470*/  MOV R10, R15 ;  /* 0x0000000f000a7202 */ /* 0x000ff60000000f00 */
[----:B------:R-:W-:Y:S09]  /*6b480*/  @!UPT UIADD3 URZ, URZ, URZ, URZ ;  /* 0x0000003f3f3ff290 */ /* 0x000ff2000fffe03f */
[----:B------:R-:W-:Y:S01]  /*6b490*/  STL.64 [R1+0x3f0], R4 ;  /* 0x0003f00401007387 */ /* 0x000fe20000100a00 */
[----:B------:R0:W-:Y:S03]  /*6b4a0*/  STL.64 [R1+0x3f8], R6 ;  /* 0x0003f80601007387 */ /* 0x0001e60000100a00 */
[----:B0-----:R-:W2:Y:S01]  /*6b4b0*/  LDL.LU.64 R6, [R1+0x3d30] ;  /* 0x003d300001067983 */ /* 0x001ea20000300a00 */
[----:B------:R-:W2:Y:S02]  /*6b4c0*/  LDL.LU.64 R4, [R1+0x3d28] ;  /* 0x003d280001047983 */ /* 0x000ea40000300a00 */
[----:B------:R-:W2:Y:S02]  /*6b4d0*/  LDL.LU.64 R14, [R1+0x3d20] ;  /* 0x003d2000010e7983 */ /* 0x000ea40000300a00 */
[----:B--2---:R-:W-:Y:S01]  /*6b4e0*/  HMMA.16816.F32 R4, R16, R14, R4 ;  /* 0x0000000e1004723c */ /* 0x004fe20000001804 */
[----:B------:R-:W-:Y:S01]  /*6b4f0*/  IMAD.MOV.U32 R24, RZ, RZ, R14 ;  /* 0x000000ffff187224 */ /* 0x000fe200078e000e */
[----:B------:R-:W-:Y:S11]  /*6b500*/  MOV R3, R15 ;  /* 0x0000000f00037202 */ /* 0x000ff60000000f00 */
[----:B------:R-:W-:Y:S10]  /*6b510*/  @!UPT UIADD3 URZ, URZ, URZ, URZ ;  /* 0x0000003f3f3ff290 */ /* 0x000ff4000fffe03f */
[----:B------:R-:W-:Y:S01]  /*6b520*/  STL.64 [R1+0x3e0], R4 ;  /* 0x0003e00401007387 */ /* 0x000fe20000100a00 */
[----:B------:R0:W-:Y:S03]  /*6b530*/  STL.64 [R1+0x3e8], R6 ;  /* 0x0003e80601007387 */ /* 0x0001e60000100a00 */
[----:B0-----:R-:W2:Y:S01]  /*6b540*/  LDL.LU.64 R6, [R1+0x3d18] ;  /* 0x003d180001067983 */ /* 0x001ea20000300a00 */
[----:B------:R-:W2:Y:S02]  /*6b550*/  LDL.LU.64 R4, [R1+0x3d10] ;  /* 0x003d100001047983 */ /* 0x000ea40000300a00 */
[----:B------:R-:W2:Y:S02]  /*6b560*/  LDL.LU R12, [R1+0x230] ;  /* 0x00023000010c7983 */ /* 0x000ea40000300800 */
[----:B------:R-:W2:Y:S01]  /*6b570*/  LDL.LU R13, [R1+0x234] ;  /* 0x00023400010d7983 */ /* 0x000ea20000300800 */
[----:B------:R-:W2:Y:S01]  /*6b580*/  LDL.LU R14, [R1+0x238] ;  /* 0x00023800010e7983 */ /* 0x000ea20000300800 */
[----:B------:R-:W2:Y:S03]  /*6b590*/  LDL.LU R15, [R1+0x23c] ;  /* 0x00023c00010f7983 */ /* 0x000ea60000300800 */
[----:B--2---:R0:W-:Y:S01]  /*6b5a0*/  STL.64 [R1+0x3bc0], R14 ;  /* 0x003bc00e01007387 */ /* 0x0041e20000100a00 */
[----:B------:R-:W-:Y:S01]  /*6b5b0*/  STL.64 [R1+0x3bb8], R12 ;  /* 0x003bb80c01007387 */ /* 0x000fe20000100a00 */
[----:B0-----:R-:W-:-:S02]  /*6b5c0*/  MOV R14, R24 ;  /* 0x00000018000e7202 */ /* 0x001fc40000000f00 */
[----:B------:R-:W-:Y:S01]  /*6b5d0*/  MOV R15, R3 ;  /* 0x00000003000f7202 */ /* 0x000fe20000000f00 */
[----:B------:R-:W2:Y:S01]  /*6b5e0*/  LDL.LU R24, [R1+0x3d0c] ;  /* 0x003d0c0001187983 */ /* 0x000ea20000300800 */
[----:B------:R-:W2:Y:S03]  /*6b5f0*/  LDL.LU R3, [R1+0x3d08] ;  /* 0x003d080001037983 */ /* 0x000ea60000300800 */
[----:B------:R0:W-:Y:S04]  /*6b600*/  STL.64 [R1+0x3bd0], R14 ;  /* 0x003bd00e01007387 */ /* 0x0001e80000100a00 */
[----:B0-----:R-:W2:Y:S04]  /*6b610*/  LDL R14, [R1+0xd8] ;  /* 0x0000d800010e7983 */ /* 0x001ea80000100800 */
[----:B------:R-:W2:Y:S02]  /*6b620*/  LDL R15, [R1+0xdc] ;  /* 0x0000dc00010f7983 */ /* 0x000ea40000100800 */
[----:B--2---:R-:W-:Y:S02]  /*6b630*/  HMMA.16816.F32 R12, R16, R14, R4 ;  /* 0x0000000e100c723c */ /* 0x004fe40000001804 */
[----:B----4-:R0:W1:Y:S04]  /*6b640*/  LDSM.16.M88.4 R16, [R8+0x33080] ;  /* 0x033080000810783b */ /* 0x0100680000000200 */
[----:B------:R-:W2:Y:S01]  /*6b650*/  LDL.LU.64 R6, [R1+0x3d00] ;  /* 0x003d000001067983 */ /* 0x000ea20000300a00 */
[----:B------:R-:W4:Y:S03]  /*6b660*/  LDL.LU.64 R4, [R1+0x3cf8] ;  /* 0x003cf80001047983 */ /* 0x000f260000300a00 */
[----:B0-----:R-:W2:Y:S11]  /*6b670*/  LDL.LU R8, [R1+0x3cf4] ;  /* 0x003cf40001087983 */ /* 0x001eb60000300800 */
[----:B------:R-:W-:Y:S02]  /*6b680*/  @!UPT UIADD3 URZ, URZ, URZ, URZ ;  /* 0x0000003f3f3ff290 */ /* 0x000fe4000fffe03f */
[----:B------:R-:W-:Y:S01]  /*6b690*/  STL.64 [R1+0x2c0], R12 ;  /* 0x0002c00c01007387 */ /* 0x000fe20000100a00 */
[----:B------:R0:W-:Y:S02]  /*6b6a0*/  STL.64 [R1+0x2c8], R14 ;  /* 0x0002c80e01007387 */ /* 0x0001e40000100a00 */
[----:B0-----:R-:W-:Y:S01]  /*6b6b0*/  IMAD.MOV.U32 R14, RZ, RZ, R9 ;  /* 0x000000ffff0e7224 */ /* 0x001fe200078e0009 */
[----:B------:R-:W-:Y:S01]  /*6b6c0*/  MOV R15, R10 ;  /* 0x0000000a000f7202 */ /* 0x000fe20000000f00 */
[----:B------:R-:W2:Y:S01]  /*6b6d0*/  LDL.LU R9, [R1+0x3cf0] ;  /* 0x003cf00001097983 */ /* 0x000ea20000300800 */
[----:B------:R-:W2:Y:S03]  /*6b6e0*/  LDL.LU R10, [R1+0x3cec] ;  /* 0x003cec00010a7983 */ /* 0x000ea60000300800 */
[----:B------:R0:W-:Y:S02]  /*6b6f0*/  STL.64 [R1+0x3be8], R14 ;  /* 0x003be80e01007387 */ /* 0x0001e40000100a00 */
[----:B0-----:R-:W-:-:S02]  /*6b700*/  MOV R14, R11 ;  /* 0x0000000b000e7202 */ /* 0x001fc40000000f00 */
[----:B------:R-:W-:Y:S01]  /*6b710*/  MOV R15, R2 ;  /* 0x00000002000f7202 */ /* 0x000fe20000000f00 */
[----:B------:R-:W2:Y:S01]  /*6b720*/  LDL.LU R11, [R1+0x3ce8] ;  /* 0x003ce800010b7983 */ /* 0x000ea20000300800 */
[----:B------:R-:W2:Y:S03]  /*6b730*/  LDL.LU R2, [R1+0x3ce4] ;  /* 0x003ce40001027983 */ /* 0x000ea60000300800 */
[----:B------:R-:W-:Y:S01]  /*6b740*/  STL.64 [R1+0x3c00], R14 ;  /* 0x003c000e01007387 */ /* 0x000fe20000100a00 */
[----:B-1----:R0:W-:Y:S02]  /*6b750*/  STL.64 [R1+0x3aa8], R18 ;  /* 0x003aa81201007387 */ /* 0x0021e40000100a00 */
[----:B------:R1:W-:Y:S01]  /*6b760*/  STL.64 [R1+0x3aa0], R16 ;  /* 0x003aa01001007387 */ /* 0x0003e20000100a00 */
[----:B0-----:R-:W2:Y:S01]  /*6b770*/  LDL.LU.64 R18, [R1+0xd8] ;  /* 0x0000d80001127983 */ /* 0x001ea20000300a00 */
[----:B------:R-:W-:Y:S01]  /*6b780*/  IMAD.MOV.U32 R14, RZ, RZ, R0 ;  /* 0x000000ffff0e7224 */ /* 0x000fe200078e0000 */
[----:B------:R-:W-:-:S02]  /*6b790*/  MOV R15, R29 ;  /* 0x0000001d000f7202 */ /* 0x000fc40000000f00 */
[----:B--2---:R0:W-:Y:S01]  /*6b7a0*/  STL.64 [R1+0x3bc8], R18 ;  /* 0x003bc81201007387 */ /* 0x0041e20000100a00 */
[----:B-1----:R-:W2:Y:S02]  /*6b7b0*/  LDL.LU R16, [R1+0x2d0] ;  /* 0x0002d00001107983 */ /* 0x002ea40000300800 */
[----:B------:R-:W2:Y:S01]  /*6b7c0*/  LDL.LU R17, [R1+0x2d4] ;  /* 0x0002d40001117983 */ /* 0x000ea20000300800 */
[----:B0-----:R-:W2:Y:S01]  /*6b7d0*/  LDL.LU R18, [R1+0x2d8] ;  /* 0x0002d80001127983 */ /* 0x001ea20000300800 */
[----:B------:R-:W2:Y:S02]  /*6b7e0*/  LDL.LU R19, [R1+0x2dc] ;  /* 0x0002dc0001137983 */ /* 0x000ea40000300800 */
[----:B------:R-:W3:Y:S02]  /*6b7f0*/  LDL.LU R0, [R1+0x3ce0] ;  /* 0x003ce00001007983 */ /* 0x000ee40000300800 */
[----:B------:R-:W-:Y:S01]  /*6b800*/  STL.64 [R1+0x3c18], R14 ;  /* 0x003c180e01007387 */ /* 0x000fe20000100a00 */
[----:B--2---:R-:W-:Y:S01]  /*6b810*/  STL.64 [R1+0x3be0], R18 ;  /* 0x003be01201007387 */ /* 0x004fe20000100a00 */
[----:B------:R0:W-:Y:S03]  /*6b820*/  STL.64 [R1+0x3bd8], R16 ;  /* 0x003bd81001007387 */ /* 0x0001e60000100a00 */
[----:B0-----:R-:W2:Y:S01]  /*6b830*/  LDL.LU R16, [R1+0x2e0] ;  /* 0x0002e00001107983 */ /* 0x001ea20000300800 */
[----:B------:R-:W2:Y:S02]  /*6b840*/  LDL.LU R17, [R1+0x2e4] ;  /* 0x0002e40001117983 */ /* 0x000ea40000300800 */
[----:B------:R-:W2:Y:S02]  /*6b850*/  LDL.LU R18, [R1+0x2e8] ;  /* 0x0002e80001127983 */ /* 0x000ea40000300800 */
[----:B------:R-:W2:Y:S01]  /*6b860*/  LDL.LU R19, [R1+0x2ec] ;  /* 0x0002ec0001137983 */ /* 0x000ea20000300800 */
[----:B------:R-:W-:-:S02]  /*6b870*/  MOV R14, R27 ;  /* 0x0000001b000e7202 */ /* 0x000fc40000000f00 */
[----:B------:R-:W-:-:S05]  /*6b880*/  MOV R15, R26 ;  /* 0x0000001a000f7202 */ /* 0x000fca0000000f00 */
[----:B------:R-:W-:Y:S04]  /*6b890*/  STL.64 [R1+0x3c30], R14 ;  /* 0x003c300e01007387 */ /* 0x000fe80000100a00 */
[----:B--2---:R-:W-:Y:S01]  /*6b8a0*/  STL.64 [R1+0x3bf8], R18 ;  /* 0x003bf81201007387 */ /* 0x004fe20000100a00 */
[----:B------:R0:W-:Y:S03]  /*6b8b0*/  STL.64 [R1+0x3bf0], R16 ;  /* 0x003bf01001007387 */ /* 0x0001e60000100a00 */
[----:B0-----:R-:W2:Y:S01]  /*6b8c0*/  LDL.LU R16, [R1+0x2f0] ;  /* 0x0002f00001107983 */ /* 0x001ea20000300800 */
[----:B------:R-:W2:Y:S02]  /*6b8d0*/  LDL.LU R17, [R1+0x2f4] ;  /* 0x0002f40001117983 */ /* 0x000ea40000300800 */
[----:B------:R-:W2:Y:S02]  /*6b8e0*/  LDL.LU R18, [R1+0x2f8] ;  /* 0x0002f80001127983 */ /* 0x000ea40000300800 */
[----:B------:R-:W2:Y:S02]  /*6b8f0*/  LDL.LU R19, [R1+0x2fc] ;  /* 0x0002fc0001137983 */ /* 0x000ea40000300800 */
[----:B------:R-:W-:Y:S01]  /*6b900*/  IMAD.MOV.U32 R14, RZ, RZ, R23 ;  /* 0x000000ffff0e7224 */ /* 0x000fe200078e0017 */
[----:B------:R-:W-:-:S05]  /*6b910*/  MOV R15, R22 ;  /* 0x00000016000f7202 */ /* 0x000fca0000000f00 */
[----:B------:R-:W-:Y:S04]  /*6b920*/  STL.64 [R1+0x3c48], R14 ;  /* 0x003c480e01007387 */ /* 0x000fe80000100a00 */
        /* <DEDUP_REMOVED lines=8> */
[----:B------:R0:W-:Y:S02]  /*6b9b0*/  STL.64 [R1+0x3c60], R14 ;  /* 0x003c600e01007387 */ /* 0x0001e40000100a00 */
[----:B0-----:R-:W-:Y:S01]  /*6b9c0*/  IMAD.MOV.U32 R14, RZ, RZ, R7 ;  /* 0x000000ffff0e7224 */ /* 0x001fe200078e0007 */
        /* <DEDUP_REMOVED lines=12> */
[----:B------:R-:W-:-:S02]  /*6ba90*/  MOV R26, R28 ;  /* 0x0000001c001a7202 */ /* 0x000fc40000000f00 */
[----:B---3--:R-:W-:Y:S01]  /*6baa0*/  MOV R27, R25 ;  /* 0x00000019001b7202 */ /* 0x008fe20000000f00 */
[----:B--2---:R-:W-:Y:S01]  /*6bab0*/  STL.64 [R1+0x3ca8], R22 ;  /* 0x003ca81601007387 */ /* 0x004fe20000100a00 */
[----:B------:R-:W-:Y:S03]  /*6bac0*/  STL.64 [R1+0x3ca0], R20 ;  /* 0x003ca01401007387 */ /* 0x000fe60000100a00 */
[----:B------:R0:W-:Y:S02]  /*6bad0*/  STL.64 [R1+0x3cb0], R26 ;  /* 0x003cb01a01007387 */ /* 0x0001e40000100a00 */
[----:B0-----:R-:W-:Y:S01]  /*6bae0*/  IMAD.MOV.U32 R26, RZ, RZ, R24 ;  /* 0x000000ffff1a7224 */ /* 0x001fe200078e0018 */
[----:B----4-:R-:W-:-:S05]  /*6baf0*/  MOV R27, R5 ;  /* 0x00000005001b7202 */ /* 0x010fca0000000f00 */
[----:B------:R-:W-:Y:S01]  /*6bb00*/  STL.64 [R1+0x3cc8], R26 ;  /* 0x003cc81a01007387 */ /* 0x000fe20000100a00 */
        /* <DEDUP_REMOVED lines=9> */
[----:B------:R-:W3:Y:S01]  /*6bba0*/  LDL.LU R23, [R1+0x3ac] ;  /* 0x0003ac0001177983 */ /* 0x000ee20000300800 */
[----:B------:R-:W-:Y:S01]  /*6bbb0*/  MOV R26, R4 ;  /* 0x00000004001a7202 */ /* 0x000fe20000000f00 */
        /* <DEDUP_REMOVED lines=10> */
[----:B------:R-:W4:Y:S04]  /*6bc60*/  LDL.64 R14, [R1+0x38] ;  /* 0x00003800010e7983 */ /* 0x000f280000100a00 */
        /* <DEDUP_REMOVED lines=11> */
[----:B------:R-:W-:-:S07]  /*6bd20*/  MOV R27, R3 ;  /* 0x00000003001b7202 */ /* 0x000fce0000000f00 */
[C---:B--2---:R-:W-:Y:S01]  /*6bd30*/  HMMA.16816.F32 R24, R8.reuse, R26, R20 ;  /* 0x0000001a0818723c */ /* 0x044fe20000001814 */
        /* <DEDUP_REMOVED lines=12> */
[----:B------:R-:W3:Y:S01]  /*6be00*/  LDL.LU.64 R22, [R1+0x3cd8] ;  /* 0x003cd80001167983 */ /* 0x000ee20000300a00 */
[----:B------:R-:W3:Y:S02]  /*6be10*/  LDL.LU.64 R20, [R1+0x3cd0] ;  /* 0x003cd00001147983 */ /* 0x000ee40000300a00 */
[----:B------:R-:W-:Y:S02]  /*6be20*/  STL.64 [R1+0x2b0], R24 ;  /* 0x0002b01801007387 */ /* 0x000fe40000100a00 */
[----:B------:R0:W-:Y:S02]  /*6be30*/  STL.64 [R1+0x2b8], R26 ;  /* 0x0002b81a01007387 */ /* 0x0001e40000100a00 */
        /* <DEDUP_REMOVED lines=15> */
[C---:B---3--:R-:W-:Y:S11]  /*6bf30*/  HMMA.16816.F32 R20, R8.reuse, R26, R20 ;  /* 0x0000001a0814723c */ /* 0x048ff60000001814 */
[----:B------:R-:W-:Y:S11]  /*6bf40*/  @!UPT UIADD3 URZ, URZ, URZ, URZ ;  /* 0x0000003f3f3ff290 */ /* 0x000ff6000fffe03f */
[----:B------:R-:W-:Y:S01]  /*6bf50*/  @!UPT UIADD3 URZ, URZ, URZ, URZ ;  /* 0x0000003f3f3ff290 */ /* 0x000fe2000fffe03f */
[----:B------:R-:W-:Y:S01]  /*6bf60*/  STL.64 [R1+0x280], R20 ;  /* 0x0002801401007387 */ /* 0x000fe20000100a00 */
[----:B------:R0:W-:Y:S03]  /*6bf70*/  STL.64 [R1+0x288], R22 ;  /* 0x0002881601007387 */ /* 0x0001e60000100a00 */
[----:B0-----:R-:W3:Y:S01]  /*6bf80*/  LDL.LU.64 R22, [R1+0x3c90] ;  /* 0x003c900001167983 */ /* 0x001ee20000300a00 */
[----:B------:R0:W-:Y:S03]  /*6bf90*/  STL.64 [R1+0x3b98], R26 ;  /* 0x003b981a01007387 */ /* 0x0001e60000100a00 */
[----:B0-----:R-:W2:Y:S01]  /*6bfa0*/  LDL.LU.64 R26, [R1+0x18] ;  /* 0x00001800011a7983 */ /* 0x001ea20000300a00 */
[C---:B---3--:R-:W-:Y:S11]  /*6bfb0*/  HMMA.16816.F32 R4, R8.reuse, R22, R4 ;  /* 0x000000160804723c */ /* 0x048ff60000001804 */
[----:B------:R-:W-:Y:S11]  /*6bfc0*/  @!UPT UIADD3 URZ, URZ, URZ, URZ ;  /* 0x0000003f3f3ff290 */ /* 0x000ff6000fffe03f */
[----:B------:R-:W-:Y:S01]  /*6bfd0*/  @!UPT UIADD3 URZ, URZ, URZ, URZ ;  /* 0x0000003f3f3ff290 */ /* 0x000fe2000fffe03f */
[----:B------:R-:W-:Y:S01]  /*6bfe0*/  STL.64 [R1+0x270], R4 ;  /* 0x0002700401007387 */ /* 0x000fe20000100a00 */
[----:B------:R0:W-:Y:S03]  /*6bff0*/  STL.64 [R1+0x278], R6 ;  /* 0x0002780601007387 */ /* 0x0001e60000100a00 */
[----:B0-----:R-:W4:Y:S01]  /*6c000*/  LDL.LU.64 R6, [R1+0x3c88] ;  /* 0x003c880001067983 */ /* 0x001f220000300a00 */
[----:B------:R0:W-:Y:S02]  /*6c010*/  STL.64 [R1+0x3b90], R22 ;  /* 0x003b901601007387 */ /* 0x0001e40000100a00 */
[----:B------:R-:W3:Y:S02]  /*6c020*/  LDL.LU R20, [R1+0x210] ;  /* 0x0002100001147983 */ /* 0x000ee40000300800 */
[----:B------:R-:W3:Y:S01]  /*6c030*/  LDL.LU R21, [R1+0x214] ;  /* 0x0002140001157983 */ /* 0x000ee20000300800 */
[----:B0-----:R-:W3:Y:S01]  /*6c040*/  LDL.LU R22, [R1+0x218] ;  /* 0x0002180001167983 */ /* 0x001ee20000300800 */
[----:B------:R-:W3:Y:S01]  /*6c050*/  LDL.LU R23, [R1+0x21c] ;  /* 0x00021c0001177983 */ /* 0x000ee20000300800 */
[C---:B----4-:R-:W-:Y:S11]  /*6c060*/  HMMA.16816.F32 R12, R8.reuse, R6, R12 ;  /* 0x00000006080c723c */ /* 0x050ff6000000180c */
[----:B------:R-:W-:Y:S11]  /*6c070*/  @!UPT UIADD3 URZ, URZ, URZ, URZ ;  /* 0x0000003f3f3ff290 */ /* 0x000ff6000fffe03f */
[----:B------:R-:W-:Y:S01]  /*6c080*/  @!UPT UIADD3 URZ, URZ, URZ, URZ ;  /* 0x0000003f3f3ff290 */ /* 0x000fe2000fffe03f */
[----:B------:R-:W-:Y:S01]  /*6c090*/  STL.64 [R1+0x260], R12 ;  /* 0x0002600c01007387 */ /* 0x000fe20000100a00 */
[----:B------:R0:W-:Y:S03]  /*6c0a0*/  STL.64 [R1+0x268], R14 ;  /* 0x0002680e01007387 */ /* 0x0001e60000100a00 */
[----:B0-----:R-:W4:Y:S01]  /*6c0b0*/  LDL.LU.64 R14, [R1+0x3c80] ;  /* 0x003c8000010e7983 */ /* 0x001f220000300a00 */
[----:B------:R0:W-:Y:S02]  /*6c0c0*/  STL.64 [R1+0x3ba0], R6 ;  /* 0x003ba00601007387 */ /* 0x0001e40000100a00 */
[----:B------:R-:W4:Y:S02]  /*6c0d0*/  LDL.LU R4, [R1+0x350] ;  /* 0x0003500001047983 */ /* 0x000f240000300800 */
[----:B------:R-:W4:Y:S01]  /*6c0e0*/  LDL.LU R5, [R1+0x354] ;  /* 0x0003540001057983 */ /* 0x000f220000300800 */
[----:B0-----:R-:W4:Y:S01]  /*6c0f0*/  LDL.LU R6, [R1+0x358] ;  /* 0x0003580001067983 */ /* 0x001f220000300800 */
[----:B------:R-:W4:Y:S02]  /*6c100*/  LDL.LU R7, [R1+0x35c] ;  /* 0x00035c0001077983 */ /* 0x000f240000300800 */
[C---:B----4-:R-:W-:Y:S11]  /*6c110*/  HMMA.16816.F32 R4, R8.reuse, R14, R4 ;  /* 0x0000000e0804723c */ /* 0x050ff60000001804 */
[----:B------:R-:W-:Y:S11]  /*6c120*/  @!UPT UIADD3 URZ, URZ, URZ, URZ ;  /* 0x0000003f3f3ff290 */ /* 0x000ff6000fffe03f */
[----:B------:R-:W-:Y:S01]  /*6c130*/  @!UPT UIADD3 URZ, URZ, URZ, URZ ;  /* 0x0000003f3f3ff290 */ /* 0x000fe2000fffe03f */
[----:B------:R0:W-:Y:S01]  /*6c140*/  STL.64 [R1+0x3d0], R4 ;  /* 0x0003d00401007387 */ /* 0x0001e20000100a00 */
[----:B------:R-:W-:Y:S02]  /*6c150*/  STL.64 [R1+0x3d8], R6 ;  /* 0x0003d80601007387 */ /* 0x000fe40000100a00 */
[----:B0-----:R-:W-:Y:S01]  /*6c160*/  IMAD.MOV.U32 R5, RZ, RZ, R14 ;  /* 0x000000ffff057224 */ /* 0x001fe200078e000e */
[----:B------:R-:W-:Y:S02]  /*6c170*/  MOV R4, R15 ;  /* 0x0000000f00047202 */ /* 0x000fe40000000f00 */
[----:B------:R-:W2:Y:S02]  /*6c180*/  LDL.LU.64 R14, [R1+0x3c78] ;  /* 0x003c7800010e7983 */ /* 0x000ea40000300a00 */
        /* <DEDUP_REMOVED lines=62> */
[----:B0-----:R-:W2:Y:S01]  /*6c570*/  LDL.LU.64 R10, [R1+0x28] ;  /* 0x00002800010a7983 */ /* 0x001ea20000300a00 */
[----:B------:R0:W-:Y:S02]  /*6c580*/  STL.64 [R1+0x3ac0], R18 ;  /* 0x003ac01201007387 */ /* 0x0001e40000100a00 */
[----:B------:R-:W2:Y:S02]  /*6c590*/  LDL.LU R16, [R1+0x220] ;  /* 0x0002200001107983 */ /* 0x000ea40000300800 */
[----:B------:R-:W2:Y:S01]  /*6c5a0*/  LDL.LU R17, [R1+0x224] ;  /* 0x0002240001117983 */ /* 0x000ea20000300800 */
[----:B0-----:R-:W2:Y:S01]  /*6c5b0*/  LDL.LU R18, [R1+0x228] ;  /* 0x0002280001127983 */ /* 0x001ea20000300800 */
[----:B------:R-:W2:Y:S02]  /*6c5c0*/  LDL.LU R19, [R1+0x22c] ;  /* 0x00022c0001137983 */ /* 0x000ea40000300800 */
[C---:B--2---:R-:W-:Y:S11]  /*6c5d0*/  HMMA.16816.F32 R16, R12.reuse, R10, R16 ;  /* 0x0000000a0c10723c */ /* 0x044ff60000001810 */
[----:B------:R-:W-:Y:S11]  /*6c5e0*/  @!UPT UIADD3 URZ, URZ, URZ, URZ ;  /* 0x0000003f3f3ff290 */ /* 0x000ff6000fffe03f */
[----:B------:R-:W-:Y:S01]  /*6c5f0*/  @!UPT UIADD3 URZ, URZ, URZ, URZ ;  /* 0x0000003f3f3ff290 */ /* 0x000fe2000fffe03f */
[----:B------:R0:W-:Y:S02]  /*6c600*/  STL.64 [R1+0x240], R16 ;  /* 0x0002401001007387 */ /* 0x0001e40000100a00 */
[----:B0-----:R-:W-:Y:S02]  /*6c610*/  MOV R17, R10 ;  /* 0x0000000a00117202 */ /* 0x001fe40000000f00 */
[----:B------:R-:W-:Y:S02]  /*6c620*/  MOV R16, R11 ;  /* 0x0000000b00107202 */ /* 0x000fe40000000f00 */
[----:B---3--:R-:W-:Y:S01]  /*6c630*/  HMMA.16816.F32 R8, R12, R26, R20 ;  /* 0x0000001a0c08723c */ /* 0x008fe20000001814 */
[----:B------:R0:W-:Y:S02]  /*6c640*/  STL.64 [R1+0x248], R18 ;  /* 0x0002481201007387 */ /* 0x0001e40000100a00 */
[----:B------:R-:W-:Y:S11]  /*6c650*/  STL.64 [R1+0x3af0], R16 ;  /* 0x003af01001007387 */ /* 0x000ff60000100a00 */
[----:B------:R-:W-:Y:S09]  /*6c660*/  @!UPT UIADD3 URZ, URZ, URZ, URZ ;  /* 0x0000003f3f3ff290 */ /* 0x000ff2000fffe03f */
[----:B------:R-:W-:Y:S01]  /*6c670*/  STL.64 [R1+0x230], R8 ;  /* 0x0002300801007387 */ /* 0x000fe20000100a00 */
[----:B------:R-:W-:Y:S02]  /*6c680*/  STL.64 [R1+0x238], R10 ;  /* 0x0002380a01007387 */ /* 0x000fe40000100a00 */
[----:B0-----:R-:W2:Y:S02]  /*6c690*/  LDL.LU.64 R18, [R1+0x118] ;  /* 0x0001180001127983 */ /* 0x001ea40000300a00 */
[----:B--2---:R0:W-:Y:S04]  /*6c6a0*/  STL.64 [R1+0x3b00], R18 ;  /* 0x003b001201007387 */ /* 0x0041e80000100a00 */
[----:B0-----:R-:W2:Y:S04]  /*6c6b0*/  LDL.64 R18, [R1+0x128] ;  /* 0x0001280001127983 */ /* 0x001ea80000100a00 */
[----:B--2---:R0:W-:Y:S04]  /*6c6c0*/  STL.64 [R1+0x3b18], R18 ;  /* 0x003b181201007387 */ /* 0x0041e80000100a00 */
[----:B0-----:R-:W2:Y:S04]  /*6c6d0*/  LDL.LU.64 R18, [R1+0x138] ;  /* 0x0001380001127983 */ /* 0x001ea80000300a00 */
[----:B--2---:R-:W-:Y:S01]  /*6c6e0*/  STL.64 [R1+0x3b30], R18 ;  /* 0x003b301201007387 */ /* 0x004fe20000100a00 */
[----:B------:R-:W2:Y:S03]  /*6c6f0*/  LDL.64 R10, [R1+0x108] ;  /* 0x00010800010a7983 */ /* 0x000ea60000100a00 */
[----:B--2---:R0:W-:Y:S01]  /*6c700*/  STL.64 [R1+0x3af8], R10 ;  /* 0x003af80a01007387 */ /* 0x0041e20000100a00 */
[----:B------:R-:W2:Y:S02]  /*6c710*/  LDL.LU R8, [R1+0x170] ;  /* 0x0001700001087983 */ /* 0x000ea40000300800 */
[----:B------:R-:W2:Y:S01]  /*6c720*/  LDL.LU R9, [R1+0x174] ;  /* 0x0001740001097983 */ /* 0x000ea20000300800 */
[----:B0-----:R-:W3:Y:S01]  /*6c730*/  LDL.LU R10, [R1+0x178] ;  /* 0x00017800010a7983 */ /* 0x001ee20000300800 */
[----:B------:R-:W3:Y:S02]  /*6c740*/  LDL.LU R11, [R1+0x17c] ;  /* 0x00017c00010b7983 */ /* 0x000ee40000300800 */
[----:B------:R-:W4:Y:S02]  /*6c750*/  LDL.64 R18, [R1+0x148] ;  /* 0x0001480001127983 */ /* 0x000f240000100a00 */
[----:B----4-:R0:W-:Y:S04]  /*6c760*/  STL.64 [R1+0x3b48], R18 ;  /* 0x003b481201007387 */ /* 0x0101e80000100a00 */
[----:B0-----:R-:W4:Y:S04]  /*6c770*/  LDL.LU.64 R18, [R1+0x158] ;  /* 0x0001580001127983 */ /* 0x001f280000300a00 */
[----:B----4-:R0:W-:Y:S01]  /*6c780*/  STL.64 [R1+0x3b60], R18 ;  /* 0x003b601201007387 */ /* 0x0101e20000100a00 */
[----:B---3--:R-:W-:Y:S02]  /*6c790*/  STL.64 [R1+0x3b10], R10 ;  /* 0x003b100a01007387 */ /* 0x008fe40000100a00 */
[----:B--2---:R1:W-:Y:S01]  /*6c7a0*/  STL.64 [R1+0x3b08], R8 ;  /* 0x003b080801007387 */ /* 0x0043e20000100a00 */
[----:B0-----:R-:W-:-:S02]  /*6c7b0*/  MOV R18, R5 ;  /* 0x0000000500127202 */ /* 0x001fc40000000f00 */
[----:B------:R-:W-:Y:S01]  /*6c7c0*/  MOV R19, R4 ;  /* 0x0000000400137202 */ /* 0x000fe20000000f00 */
[----:B-1----:R-:W2:Y:S01]  /*6c7d0*/  LDL.LU R8, [R1+0x180] ;  /* 0x0001800001087983 */ /* 0x002ea20000300800 */
[----:B------:R-:W2:Y:S02]  /*6c7e0*/  LDL.LU R9, [R1+0x184] ;  /* 0x0001840001097983 */ /* 0x000ea40000300800 */
[----:B------:R-:W3:Y:S02]  /*6c7f0*/  LDL.LU R10, [R1+0x188] ;  /* 0x00018800010a7983 */ /* 0x000ee40000300800 */
[----:B------:R-:W3:Y:S01]  /*6c800*/  LDL.LU R11, [R1+0x18c] ;  /* 0x00018c00010b7983 */ /* 0x000ee20000300800 */
[----:B------:R0:W-:Y:S01]  /*6c810*/  STL.64 [R1+0x3b78], R18 ;  /* 0x003b781201007387 */ /* 0x0001e20000100a00 */
[----:B------:R-:W4:Y:S02]  /*6c820*/  LDL.LU R16, [R1+0x1d0] ;  /* 0x0001d00001107983 */ /* 0x000f240000300800 */
[----:B------:R-:W4:Y:S01]  /*6c830*/  LDL.LU R17, [R1+0x1d4] ;  /* 0x0001d40001117983 */ /* 0x000f220000300800 */
[----:B0-----:R-:W2:Y:S01]  /*6c840*/  LDL.LU R18, [R1+0x1d8] ;  /* 0x0001d80001127983 */ /* 0x001ea20000300800 */
[----:B------:R-:W2:Y:S02]  /*6c850*/  LDL.LU R19, [R1+0x1dc] ;  /* 0x0001dc0001137983 */ /* 0x000ea40000300800 */
[----:B------:R-:W3:Y:S02]  /*6c860*/  LDL.LU R20, [R1+0x1f0] ;  /* 0x0001f00001147983 */ /* 0x000ee40000300800 */
[----:B------:R-:W3:Y:S01]  /*6c870*/  LDL.LU R21, [R1+0x1f4] ;  /* 0x0001f40001157983 */ /* 0x000ee20000300800 */
[----:B------:R-:W3:Y:S01]  /*6c880*/  LDL.LU R22, [R1+0x1f8] ;  /* 0x0001f80001167983 */ /* 0x000ee20000300800 */
[----:B------:R-:W3:Y:S02]  /*6c890*/  LDL.LU R23, [R1+0x1fc] ;  /* 0x0001fc0001177983 */ /* 0x000ee40000300800 */
[----:B------:R-:W3:Y:S02]  /*6c8a0*/  LDL.LU R4, [R1+0x200] ;  /* 0x0002000001047983 */ /* 0x000ee40000300800 */
[----:B------:R-:W3:Y:S01]  /*6c8b0*/  LDL.LU R5, [R1+0x204] ;  /* 0x0002040001057983 */ /* 0x000ee20000300800 */
[----:B------:R-:W3:Y:S01]  /*6c8c0*/  LDL.LU R6, [R1+0x208] ;  /* 0x0002080001067983 */ /* 0x000ee20000300800 */
[----:B------:R-:W-:Y:S01]  /*6c8d0*/  IMAD.MOV.U32 R3, RZ, RZ, R26 ;  /* 0x000000ffff037224 */ /* 0x000fe200078e001a */
[----:B------:R-:W-:Y:S01]  /*6c8e0*/  MOV R29, R27 ;  /* 0x0000001b001d7202 */ /* 0x000fe20000000f00 */
[----:B------:R-:W3:Y:S01]  /*6c8f0*/  LDL.LU R7, [R1+0x20c] ;  /* 0x00020c0001077983 */ /* 0x000ee20000300800 */
[----:B------:R-:W3:Y:S04]  /*6c900*/  LDL.LU.64 R26, [R1+0x8] ;  /* 0x00000800011a7983 */ /* 0x000ee80000300a00 */
[----:B--2---:R-:W-:Y:S01]  /*6c910*/  STL.64 [R1+0x3b88], R18 ;  /* 0x003b881201007387 */ /* 0x004fe20000100a00 */
[----:B----4-:R0:W-:Y:S03]  /*6c920*/  STL.64 [R1+0x3b80], R16 ;  /* 0x003b801001007387 */ /* 0x0101e60000100a00 */
[----:B0-----:R-:W2:Y:S01]  /*6c930*/  LDL.LU R16, [R1+0x1e0] ;  /* 0x0001e00001107983 */ /* 0x001ea20000300800 */
[----:B------:R-:W2:Y:S02]  /*6c940*/  LDL.LU R17, [R1+0x1e4] ;  /* 0x0001e40001117983 */ /* 0x000ea40000300800 */
[----:B------:R-:W2:Y:S02]  /*6c950*/  LDL.LU R18, [R1+0x1e8] ;  /* 0x0001e80001127983 */ /* 0x000ea40000300800 */
[----:B------:R-:W2:Y:S01]  /*6c960*/  LDL.LU R19, [R1+0x1ec] ;  /* 0x0001ec0001137983 */ /* 0x000ea20000300800 */
[----:B---3--:R-:W-:Y:S01]  /*6c970*/  STL.64 [R1+0x3b28], R10 ;  /* 0x003b280a01007387 */ /* 0x008fe20000100a00 */
[----:B------:R0:W-:Y:S03]  /*6c980*/  STL.64 [R1+0x3b20], R8 ;  /* 0x003b200801007387 */ /* 0x0001e60000100a00 */
        /* <DEDUP_REMOVED lines=9> */
[----:B------:R-:W4:Y:S01]  /*6ca20*/  LDL.LU R11, [R1+0x1ac] ;  /* 0x0001ac00010b7983 */ /* 0x000f220000300800 */
[----:B------:R-:W-:Y:S01]  /*6ca30*/  HMMA.16816.F32 R4, R12, R26, R4 ;  /* 0x0000001a0c04723c */ /* 0x000fe20000001804 */
[----:B----4-:R-:W-:Y:S01]  /*6ca40*/  STL.64 [R1+0x3b58], R10 ;  /* 0x003b580a01007387 */ /* 0x010fe20000100a00 */
[----:B---3--:R0:W-:Y:S03]  /*6ca50*/  STL.64 [R1+0x3b50], R8 ;  /* 0x003b500801007387 */ /* 0x0081e60000100a00 */
        /* <DEDUP_REMOVED lines=9> */
[----:B------:R-:W3:Y:S02]  /*6caf0*/  LDL.LU R11, [R1+0x1cc] ;  /* 0x0001cc00010b7983 */ /* 0x000ee40000300800 */
[----:B------:R0:W-:Y:S01]  /*6cb00*/  STL.64 [R1+0x220], R4 ;  /* 0x0002200401007387 */ /* 0x0001e20000100a00 */
[----:B------:R1:W-:Y:S02]  /*6cb10*/  STL.64 [R1+0x228], R6 ;  /* 0x0002280601007387 */ /* 0x0003e40000100a00 */
[----:B0-----:R-:W-:Y:S01]  /*6cb20*/  IMAD.MOV.U32 R5, RZ, RZ, R26 ;  /* 0x000000ffff057224 */ /* 0x001fe200078e001a */
[----:B-1----:R-:W4:Y:S01]  /*6cb30*/  LDL.LU.64 R6, [R1+0x3ba0] ;  /* 0x003ba00001067983 */ /* 0x002f220000300a00 */
[----:B------:R-:W-:-:S02]  /*6cb40*/  MOV R4, R27 ;  /* 0x0000001b00047202 */ /* 0x000fc40000000f00 */
[----:B------:R-:W2:Y:S02]  /*6cb50*/  LDL.LU.64 R26, [R1+0x3b98] ;  /* 0x003b9800011a7983 */ /* 0x000ea40000300a00 */
        /* <DEDUP_REMOVED lines=23> */
[----:B0-----:R-:W3:Y:S01]  /*6ccd0*/  LDL.LU.64 R18, [R1+0x3b78] ;  /* 0x003b780001127983 */ /* 0x001ee20000300a00 */
[----:B------:R-:W-:Y:S01]  /*6cce0*/  STL.64 [R1+0x3ac8], R6 ;  /* 0x003ac80601007387 */ /* 0x000fe20000100a00 */
[C---:B---3--:R-:W-:Y:S02]  /*6ccf0*/  HMMA.16816.F32 R16, R12.reuse, R18, R8 ;  /* 0x000000120c10723c */ /* 0x048fe40000001808 */
[----:B------:R-:W2:Y:S01]  /*6cd00*/  LDL.LU.64 R10, [R1+0x3b70] ;  /* 0x003b7000010a7983 */ /* 0x000ea20000300a00 */
[----:B------:R-:W2:Y:S11]  /*6cd10*/  LDL.LU.64 R8, [R1+0x3b68] ;  /* 0x003b680001087983 */ /* 0x000eb60000300a00 */
[----:B------:R-:W-:Y:S09]  /*6cd20*/  @!UPT UIADD3 URZ, URZ, URZ, URZ ;  /* 0x0000003f3f3ff290 */ /* 0x000ff2000fffe03f */
[----:B------:R-:W-:Y:S01]  /*6cd30*/  STL.64 [R1+0x1e0], R16 ;  /* 0x0001e01001007387 */ /* 0x000fe20000100a00 */
[----:B------:R0:W-:Y:S03]  /*6cd40*/  STL.64 [R1+0x1e8], R18 ;  /* 0x0001e81201007387 */ /* 0x0001e60000100a00 */
[----:B0-----:R-:W2:Y:S02]  /*6cd50*/  LDL.LU.64 R18, [R1+0x3b60] ;  /* 0x003b600001127983 */ /* 0x001ea40000300a00 */
        /* <DEDUP_REMOVED lines=9> */
[----:B------:R-:W-:Y:S01]  /*6cdf0*/  STL [R1+0x3a00], R28 ;  /* 0x003a001c01007387 */ /* 0x000fe20000100800 */
[----:B------:R-:W-:Y:S01]  /*6ce00*/  STL [R1+0x39fc], R21 ;  /* 0x0039fc1501007387 */ /* 0x000fe20000100800 */
[C---:B--2---:R-:W-:Y:S01]  /*6ce10*/  HMMA.16816.F32 R8, R12.reuse, R18, R8 ;  /* 0x000000120c08723c */ /* 0x044fe20000001808 */
[----:B------:R-:W-:Y:S11]  /*6ce20*/  IMAD.MOV.U32 R20, RZ, RZ, R19 ;  /* 0x000000ffff147224 */ /* 0x000ff600078e0013 */
[----:B------:R-:W-:Y:S11]  /*6ce30*/  @!UPT UIADD3 URZ, URZ, URZ, URZ ;  /* 0x0000003f3f3ff290 */ /* 0x000ff6000fffe03f */
[----:B------:R-:W-:Y:S01]  /*6ce40*/  STL.64 [R1+0x530], R8 ;  /* 0x0005300801007387 */ /* 0x000fe20000100a00 */
[----:B------:R0:W-:Y:S03]  /*6ce50*/  STL.64 [R1+0x538], R10 ;  /* 0x0005380a01007387 */ /* 0x0001e60000100a00 */
[----:B0-----:R-:W2:Y:S01]  /*6ce60*/  LDL.LU.64 R10, [R1+0x3b40] ;  /* 0x003b4000010a7983 */ /* 0x001ea20000300a00 */
[----:B------:R-:W2:Y:S02]  /*6ce70*/  LDL.LU.64 R8, [R1+0x3b38] ;  /* 0x003b380001087983 */ /* 0x000ea40000300a00 */
[----:B------:R-:W2:Y:S02]  /*6ce80*/  LDL.LU.64 R18, [R1+0x3b30] ;  /* 0x003b300001127983 */ /* 0x000ea40000300a00 */
[----:B------:R-:W-:Y:S01]  /*6ce90*/  STL [R1+0x3a04], R20 ;  /* 0x003a041401007387 */ /* 0x000fe20000100800 */
        /* <DEDUP_REMOVED lines=19> */
[----:B------:R-:W-:Y:S01]  /*6cfd0*/  STL [R1+0x3a10], R20 ;  /* 0x003a101401007387 */ /* 0x000fe20000100800 */
[C---:B--2---:R-:W-:Y:S11]  /*6cfe0*/  HMMA.16816.F32 R8, R12.reuse, R18, R8 ;  /* 0x000000120c08723c */ /* 0x044ff60000001808 */
[----:B------:R-:W-:Y:S11]  /*6cff0*/  @!UPT UIADD3 URZ, URZ, URZ, URZ ;  /* 0x0000003f3f3ff290 */ /* 0x000ff6000fffe03f */
[----:B------:R-:W-:Y:S01]  /*6d000*/  @!UPT UIADD3 URZ, URZ, URZ, URZ ;  /* 0x0000003f3f3ff290 */ /* 0x000fe2000fffe03f */
[----:B------:R-:W-:Y:S01]  /*6d010*/  STL.64 [R1+0x500], R8 ;  /* 0x0005000801007387 */ /* 0x000fe20000100a00 */
[----:B------:R0:W-:Y:S03]  /*6d020*/  STL.64 [R1+0x508], R10 ;  /* 0x0005080a01007387 */ /* 0x0001e60000100a00 */
[----:B0-----:R-:W2:Y:S01]  /*6d030*/  LDL.LU.64 R10, [R1+0x3af8] ;  /* 0x003af800010a7983 */ /* 0x001ea20000300a00 */
[----:B------:R-:W-:Y:S01]  /*6d040*/  MOV R28, R19 ;  /* 0x00000013001c7202 */ /* 0x000fe20000000f00 */
[----:B------:R-:W-:Y:S02]  /*6d050*/  IMAD.MOV.U32 R21, RZ, RZ, R18 ;  /* 0x000000ffff157224 */ /* 0x000fe400078e0012 */
[----:B------:R-:W3:Y:S02]  /*6d060*/  LDL.LU.64 R16, [R1+0x3af0] ;  /* 0x003af00001107983 */ /* 0x000ee40000300a00 */
[----:B------:R-:W-:Y:S01]  /*6d070*/  STL [R1+0x3a18], R28 ;  /* 0x003a181c01007387 */ /* 0x000fe20000100800 */
[----:B------:R-:W-:Y:S01]  /*6d080*/  STL [R1+0x3a14], R21 ;  /* 0x003a141501007387 */ /* 0x000fe20000100800 */
[----:B--2---:R-:W-:Y:S01]  /*6d090*/  HMMA.16816.F32 R24, R12, R10, R24 ;  /* 0x0000000a0c18723c */ /* 0x004fe20000001818 */
[----:B------:R-:W-:Y:S11]  /*6d0a0*/  MOV R20, R11 ;  /* 0x0000000b00147202 */ /* 0x000ff60000000f00 */
[----:B------:R-:W-:Y:S11]  /*6d0b0*/  @!UPT UIADD3 URZ, URZ, URZ, URZ ;  /* 0x0000003f3f3ff290 */ /* 0x000ff6000fffe03f */
[----:B------:R0:W-:Y:S01]  /*6d0c0*/  STL.64 [R1+0x4f0], R24 ;  /* 0x0004f01801007387 */ /* 0x0001e20000100a00 */
[----:B------:R1:W-:Y:S03]  /*6d0d0*/  STL.64 [R1+0x4f8], R26 ;  /* 0x0004f81a01007387 */ /* 0x0003e60000100a00 */
[----:B0-----:R-:W2:Y:S01]  /*6d0e0*/  LDL.LU R24, [R1+0xc0] ;  /* 0x0000c00001187983 */ /* 0x001ea20000300800 */
[----:B------:R-:W2:Y:S02]  /*6d0f0*/  LDL.LU R25, [R1+0xc4] ;  /* 0x0000c40001197983 */ /* 0x000ea40000300800 */
[----:B-1----:R-:W2:Y:S02]  /*6d100*/  LDL.LU R26, [R1+0xc8] ;  /* 0x0000c800011a7983 */ /* 0x002ea40000300800 */
[----:B------:R-:W2:Y:S01]  /*6d110*/  LDL.LU R27, [R1+0xcc] ;  /* 0x0000cc00011b7983 */ /* 0x000ea20000300800 */
[----:B------:R-:W-:Y:S01]  /*6d120*/  STL.64 [R1+0x3ab8], R22 ;  /* 0x003ab81601007387 */ /* 0x000fe20000100a00 */
[----:B------:R-:W-:Y:S02]  /*6d130*/  STL [R1+0x3ab0], R20 ;  /* 0x003ab01401007387 */ /* 0x000fe40000100800 */
[----:B------:R-:W4:Y:S02]  /*6d140*/  LDL.LU R8, [R1+0x40] ;  /* 0x0000400001087983 */ /* 0x000f240000300800 */
[----:B------:R-:W4:Y:S01]  /*6d150*/  LDL.LU R9, [R1+0x44] ;  /* 0x0000440001097983 */ /* 0x000f220000300800 */
[----:B------:R-:W2:Y:S01]  /*6d160*/  LDL.LU R10, [R1+0x48] ;  /* 0x00004800010a7983 */ /* 0x000ea20000300800 */
[----:B------:R-:W2:Y:S03]  /*6d170*/  LDL.LU R11, [R1+0x4c] ;  /* 0x00004c00010b7983 */ /* 0x000ea60000300800 */
[----:B--2---:R-:W-:Y:S01]  /*6d180*/  STL.64 [R1+0x3a48], R10 ;  /* 0x003a480a01007387 */ /* 0x004fe20000100a00 */
[----:B----4-:R0:W-:Y:S03]  /*6d190*/  STL.64 [R1+0x3a40], R8 ;  /* 0x003a400801007387 */ /* 0x0101e60000100a00 */
[----:B0-----:R-:W2:Y:S01]  /*6d1a0*/  LDL.LU R8, [R1+0x60] ;  /* 0x0000600001087983 */ /* 0x001ea20000300800 */
[----:B------:R-:W2:Y:S02]  /*6d1b0*/  LDL.LU R9, [R1+0x64] ;  /* 0x0000640001097983 */ /* 0x000ea40000300800 */
[----:B------:R-:W4:Y:S02]  /*6d1c0*/  LDL.LU R10, [R1+0x68] ;  /* 0x00006800010a7983 */ /* 0x000f240000300800 */
[----:B------:R-:W4:Y:S02]  /*6d1d0*/  LDL.LU R11, [R1+0x6c] ;  /* 0x00006c00010b7983 */ /* 0x000f240000300800 */
[----:B----4-:R0:W-:Y:S01]  /*6d1e0*/  STL.64 [R1+0x3a58], R10 ;  /* 0x003a580a01007387 */ /* 0x0101e20000100a00 */
[----:B--2---:R-:W-:Y:S02]  /*6d1f0*/  STL.64 [R1+0x3a50], R8 ;  /* 0x003a500801007387 */ /* 0x004fe40000100a00 */
[----:B0-----:R-:W-:Y:S01]  /*6d200*/  IMAD.MOV.U32 R11, RZ, RZ, R4 ;  /* 0x000000ffff0b7224 */ /* 0x001fe200078e0004 */
[----:B------:R-:W-:Y:S01]  /*6d210*/  MOV R10, R5 ;  /* 0x00000005000a7202 */ /* 0x000fe20000000f00 */
[----:B------:R-:W2:Y:S01]  /*6d220*/  LDL.LU R4, [R1+0xb0] ;  /* 0x0000b00001047983 */ /* 0x000ea20000300800 */
[----:B------:R-:W2:Y:S02]  /*6d230*/  LDL.LU R5, [R1+0xb4] ;  /* 0x0000b40001057983 */ /* 0x000ea40000300800 */
[----:B------:R-:W4:Y:S02]  /*6d240*/  LDL.LU R6, [R1+0xb8] ;  /* 0x0000b80001067983 */ /* 0x000f240000300800 */
[----:B------:R-:W4:Y:S02]  /*6d250*/  LDL.LU R7, [R1+0xbc] ;  /* 0x0000bc0001077983 */ /* 0x000f240000300800 */
[----:B----4-:R0:W-:Y:S01]  /*6d260*/  STL.64 [R1+0x3ad8], R6 ;  /* 0x003ad80601007387 */ /* 0x0101e20000100a00 */
[----:B--2---:R-:W-:Y:S03]  /*6d270*/  STL.64 [R1+0x3ad0], R4 ;  /* 0x003ad00401007387 */ /* 0x004fe60000100a00 */
[----:B0-----:R-:W2:Y:S01]  /*6d280*/  LDL.LU.64 R6, [R1+0xf8] ;  /* 0x0000f80001067983 */ /* 0x001ea20000300a00 */
[----:B------:R-:W4:Y:S02]  /*6d290*/  LDL.LU.64 R18, [R1+0xe8] ;  /* 0x0000e80001127983 */ /* 0x000f240000300a00 */
[----:B------:R-:W3:Y:S02]  /*6d2a0*/  LDL.LU R20, [R1+0xa0] ;  /* 0x0000a00001147983 */ /* 0x000ee40000300800 */
[----:B------:R-:W3:Y:S01]  /*6d2b0*/  LDL.LU R21, [R1+0xa4] ;  /* 0x0000a40001157983 */ /* 0x000ee20000300800 */
[----:B------:R-:W3:Y:S01]  /*6d2c0*/  LDL.LU R22, [R1+0xa8] ;  /* 0x0000a80001167983 */ /* 0x000ee20000300800 */
[----:B------:R-:W3:Y:S02]  /*6d2d0*/  LDL.LU R23, [R1+0xac] ;  /* 0x0000ac0001177983 */ /* 0x000ee40000300800 */
[----:B------:R0:W-:Y:S02]  /*6d2e0*/  STL.64 [R1+0x3a70], R10 ;  /* 0x003a700a01007387 */ /* 0x0001e40000100a00 */
[----:B0-----:R-:W-:-:S02]  /*6d2f0*/  MOV R10, R3 ;  /* 0x00000003000a7202 */ /* 0x001fc40000000f00 */
[----:B------:R-:W-:Y:S01]  /*6d300*/  MOV R11, R29 ;  /* 0x0000001d000b7202 */ /* 0x000fe20000000f00 */
[----:B------:R-:W3:Y:S01]  /*6d310*/  LDL.LU R3, [R1+0x3aec] ;  /* 0x003aec0001037983 */ /* 0x000ee20000300800 */
[----:B------:R-:W3:Y:S03]  /*6d320*/  LDL.LU R29, [R1+0x3ae8] ;  /* 0x003ae800011d7983 */ /* 0x000ee60000300800 */
[----:B------:R-:W-:Y:S01]  /*6d330*/  STL.64 [R1+0x3a88], R10 ;  /* 0x003a880a01007387 */ /* 0x000fe20000100a00 */
[C---:B--2---:R-:W-:Y:S11]  /*6d340*/  HMMA.16816.F32 R24, R12.reuse, R6, R24 ;  /* 0x000000060c18723c */ /* 0x044ff60000001818 */
[----:B------:R-:W-:Y:S11]  /*6d350*/  @!UPT UIADD3 URZ, URZ, URZ, URZ ;  /* 0x0000003f3f3ff290 */ /* 0x000ff6000fffe03f */
[----:B------:R-:W-:Y:S01]  /*6d360*/  @!UPT UIADD3 URZ, URZ, URZ, URZ ;  /* 0x0000003f3f3ff290 */ /* 0x000fe2000fffe03f */
[----:B------:R-:W-:Y:S01]  /*6d370*/  STL.64 [R1+0x4e0], R24 ;  /* 0x0004e01801007387 */ /* 0x000fe20000100a00 */
[----:B------:R0:W-:Y:S03]  /*6d380*/  STL.64 [R1+0x4e8], R26 ;  /* 0x0004e81a01007387 */ /* 0x0001e60000100a00 */
[----:B0-----:R-:W2:Y:S01]  /*6d390*/  LDL.LU.64 R26, [R1+0x3ae0] ;  /* 0x003ae000011a7983 */ /* 0x001ea20000300a00 */
[----:B------:R-:W-:Y:S02]  /*6d3a0*/  MOV R25, R6 ;  /* 0x0000000600197202 */ /* 0x000fe40000000f00 */
[----:B------:R-:W-:Y:S02]  /*6d3b0*/  MOV R24, R7 ;  /* 0x0000000700187202 */ /* 0x000fe40000000f00 */
[----:B------:R-:W4:Y:S01]  /*6d3c0*/  LDL.LU.64 R6, [R1+0x3ad8] ;  /* 0x003ad80001067983 */ /* 0x000f220000300a00 */
[----:B------:R-:W4:Y:S03]  /*6d3d0*/  LDL.LU.64 R4, [R1+0x3ad0] ;  /* 0x003ad00001047983 */ /* 0x000f260000300a00 */
        /* <DEDUP_REMOVED lines=18> */
[----:B------:R-:W2:Y:S02]  /*6d500*/  LDL.LU R27, [R1+0x9c] ;  /* 0x00009c00011b7983 */ /* 0x000ea40000300800 */
[----:B------:R0:W-:Y:S01]  /*6d510*/  STL.64 [R1+0x4d0], R4 ;  /* 0x0004d00401007387 */ /* 0x0001e20000100a00 */
[----:B------:R1:W-:Y:S01]  /*6d520*/  STL.64 [R1+0x4d8], R6 ;  /* 0x0004d80601007387 */ /* 0x0003e20000100a00 */
[----:B0-----:R-:W-:-:S02]  /*6d530*/  MOV R5, R18 ;  /* 0x0000001200057202 */ /* 0x001fc40000000f00 */
[----:B-1----:R-:W4:Y:S01]  /*6d540*/  LDL.LU.64 R6, [R1+0x3ac8] ;  /* 0x003ac80001067983 */ /* 0x002f220000300a00 */
[----:B------:R-:W-:Y:S02]  /*6d550*/  IMAD.MOV.U32 R4, RZ, RZ, R19 ;  /* 0x000000ffff047224 */ /* 0x000fe400078e0013 */
[----:B------:R-:W2:Y:S01]  /*6d560*/  LDL.LU.64 R18, [R1+0x3ac0] ;  /* 0x003ac00001127983 */ /* 0x000ea20000300a00 */
[----:B---3--:R-:W-:Y:S01]  /*6d570*/  MOV R10, R17 ;  /* 0x00000011000a7202 */ /* 0x008fe20000000f00 */
[----:B------:R-:W-:Y:S01]  /*6d580*/  IMAD.MOV.U32 R11, RZ, RZ, R16 ;  /* 0x000000ffff0b7224 */ /* 0x000fe200078e0010 */
[----:B--2---:R-:W-:Y:S01]  /*6d590*/  HMMA.16816.F32 R12, R12, R18, R20 ;  /* 0x000000120c0c723c */ /* 0x004fe20000001814 */
[----:B------:R-:W2:Y:S01]  /*6d5a0*/  LDL.LU.64 R22, [R1+0x3ab8] ;  /* 0x003ab80001167983 */ /* 0x000ea20000300a00 */
[----:B------:R-:W3:Y:S01]  /*6d5b0*/  LDL.LU R20, [R1+0x3ab0] ;  /* 0x003ab00001147983 */ /* 0x000ee20000300800 */
[----:B------:R-:W-:-:S04]  /*6d5c0*/  MOV R28, R18 ;  /* 0x00000012001c7202 */ /* 0x000fc80000000f00 */
[----:B------:R-:W-:Y:S11]  /*6d5d0*/  MOV R21, R19 ;  /* 0x0000001300157202 */ /* 0x000ff60000000f00 */
[----:B------:R-:W-:Y:S05]  /*6d5e0*/  @!UPT UIADD3 URZ, URZ, URZ, URZ ;  /* 0x0000003f3f3ff290 */ /* 0x000fea000fffe03f */
[----:B------:R-:W-:Y:S01]  /*6d5f0*/  STL.64 [R1+0x1d0], R12 ;  /* 0x0001d00c01007387 */ /* 0x000fe20000100a00 */
[----:B------:R0:W-:Y:S02]  /*6d600*/  STL.64 [R1+0x1d8], R14 ;  /* 0x0001d80e01007387 */ /* 0x0001e40000100a00 */
[----:B------:R-:W2:Y:S02]  /*6d610*/  LDL.LU.64 R18, [R1+0x3aa8] ;  /* 0x003aa80001127983 */ /* 0x000ea40000300a00 */
[----:B------:R-:W2:Y:S01]  /*6d620*/  LDL.LU.64 R16, [R1+0x3aa0] ;  /* 0x003aa00001107983 */ /* 0x000ea20000300a00 */
[----:B0-----:R-:W3:Y:S01]  /*6d630*/  LDL R15, [R1+0xef4] ;  /* 0x000ef400010f7983 */ /* 0x001ee20000100800 */
        /* <DEDUP_REMOVED lines=21> */
[----:B------:R-:W2:Y:S02]  /*6d790*/  LDL.LU.64 R8, [R1+0x3a50] ;  /* 0x003a500001087983 */ /* 0x000ea40000300a00 */
[----:B--2---:R-:W-:Y:S11]  /*6d7a0*/  HMMA.16816.F32 R8, R16, R26, R8 ;  /* 0x0000001a1008723c */ /* 0x004ff60000001808 */
[----:B------:R-:W-:Y:S11]  /*6d7b0*/  @!UPT UIADD3 URZ, URZ, URZ, URZ ;  /* 0x0000003f3f3ff290 */ /* 0x000ff6000fffe03f */
[----:B------:R-:W-:Y:S01]  /*6d7c0*/  @!UPT UIADD3 URZ, URZ, URZ, URZ ;  /* 0x0000003f3f3ff290 */ /* 0x000fe2000fffe03f */
[----:B------:R-:W-:Y:S01]  /*6d7d0*/  STL.64 [R1+0x190], R8 ;  /* 0x0001900801007387 */ /* 0x000fe20000100a00 */
[----:B------:R0:W-:Y:S03]  /*6d7e0*/  STL.64 [R1+0x198], R10 ;  /* 0x0001980a01007387 */ /* 0x0001e60000100a00 */
[----:B0-----:R-:W4:Y:S01]  /*6d7f0*/  LDL.LU.64 R10, [R1+0x3a48] ;  /* 0x003a4800010a7983 */ /* 0x001f220000300a00 */
[----:B------:R-:W4:Y:S02]  /*6d800*/  LDL.LU.64 R8, [R1+0x3a40] ;  /* 0x003a400001087983 */ /* 0x000f240000300a00 */
[----:B------:R0:W-:Y:S02]  /*6d810*/  STL.64 [R1+0x3a20], R24 ;  /* 0x003a201801007387 */ /* 0x0001e40000100a00 */
[----:B0-----:R-:W-:Y:S02]  /*6d820*/  MOV R24, R2 ;  /* 0x0000000200187202 */ /* 0x001fe40000000f00 */
[----:B------:R-:W2:Y:S01]  /*6d830*/  LDL.LU R2, [R1+0x3a38] ;  /* 0x003a380001027983 */ /* 0x000ea20000300800 */
[----:B------:R-:W2:Y:S02]  /*6d840*/  LDL.LU R25, [R1+0x4a4] ;  /* 0x0004a40001197983 */ /* 0x000ea40000300800 */
[----:B------:R-:W2:Y:S02]  /*6d850*/  LDL.LU R26, [R1+0x4a8] ;  /* 0x0004a800011a7983 */ /* 0x000ea40000300800 */
[----:B------:R-:W2:Y:S02]  /*6d860*/  LDL.LU R27, [R1+0x4ac] ;  /* 0x0004ac00011b7983 */ /* 0x000ea40000300800 */
[----:B--2---:R0:W-:Y:S01]  /*6d870*/  STL.64 [R1+0x3a30], R26 ;  /* 0x003a301a01007387 */ /* 0x0041e20000100a00 */
[----:B------:R1:W-:Y:S01]  /*6d880*/  STL.64 [R1+0x3a28], R24 ;  /* 0x003a281801007387 */ /* 0x0003e20000100a00 */
[----:B0-----:R-:W-:Y:S01]  /*6d890*/  MOV R26, R2 ;  /* 0x00000002001a7202 */ /* 0x001fe20000000f00 */
[----:B-1----:R-:W-:Y:S01]  /*6d8a0*/  IMAD.MOV.U32 R24, RZ, RZ, R29 ;  /* 0x000000ffff187224 */ /* 0x002fe200078e001d */
[----:B------:R-:W-:-:S02]  /*6d8b0*/  MOV R25, R3 ;  /* 0x0000000300197202 */ /* 0x000fc40000000f00 */
[----:B------:R-:W-:-:S07]  /*6d8c0*/  MOV R27, R0 ;  /* 0x00000000001b7202 */ /* 0x000fce0000000f00 */
[----:B------:R-:W-:Y:S11]  /*6d8d0*/  HMMA.16816.F32 R24, R16, R22, R24 ;  /* 0x000000161018723c */ /* 0x000ff60000001818 */
[----:B------:R-:W-:Y:S11]  /*6d8e0*/  @!UPT UIADD3 URZ, URZ, URZ, URZ ;  /* 0x0000003f3f3ff290 */ /* 0x000ff6000fffe03f */
[----:B------:R-:W-:Y:S02]  /*6d8f0*/  @!UPT UIADD3 URZ, URZ, URZ, URZ ;  /* 0x0000003f3f3ff290 */ /* 0x000fe4000fffe03f */
[----:B------:R-:W-:Y:S02]  /*6d900*/  MOV R0, R27 ;  /* 0x0000001b00007202 */ /* 0x000fe40000000f00 */
[----:B------:R-:W-:Y:S02]  /*6d910*/  MOV R2, R26 ;  /* 0x0000001a00027202 */ /* 0x000fe40000000f00 */
[----:B------:R-:W-:Y:S01]  /*6d920*/  MOV R3, R25 ;  /* 0x0000001900037202 */ /* 0x000fe20000000f00 */
[----:B------:R-:W-:Y:S02]  /*6d930*/  STL [R1+0x35ac], R0 ;  /* 0x0035ac0001007387 */ /* 0x000fe40000100800 */
[----:B------:R-:W-:Y:S02]  /*6d940*/  STL [R1+0x35a8], R2 ;  /* 0x0035a80201007387 */ /* 0x000fe40000100800 */
[----:B------:R0:W-:Y:S02]  /*6d950*/  STL [R1+0x35a4], R3 ;  /* 0x0035a40301007387 */ /* 0x0001e40000100800 */
[----:B0-----:R-:W2:Y:S01]  /*6d960*/  LDL R3, [R1+0x1f10] ;  /* 0x001f100001037983 */ /* 0x001ea20000100800 */
[----:B------:R-:W-:-:S02]  /*6d970*/  IMAD.MOV.U32 R29, RZ, RZ, R24 ;  /* 0x000000ffff1d7224 */ /* 0x000fc400078e0018 */
[----:B----4-:R-:W-:Y:S03]  /*6d980*/  HMMA.16816.F32 R24, R16, R6, R8 ;  /* 0x000000061018723c */ /* 0x010fe60000001808 */
[----:B------:R-:W-:Y:S04]  /*6d990*/  STL [R1+0x35a0], R29 ;  /* 0x0035a01d01007387 */ /* 0x000fe80000100800 */
[----:B--2---:R-:W0:Y:S04]  /*6d9a0*/  LDSM.16.M88.4 R8, [R3+0x30080] ;  /* 0x030080000308783b */ /* 0x004e280000000200 */
[----:B0-----:R-:W-:Y:S11]  /*6d9b0*/  STL [R1+0x3938], R11 ;  /* 0x0039380b01007387 */ /* 0x001ff60000100800 */
[----:B------:R-:W-:Y:S01]  /*6d9c0*/  @!UPT UIADD3 URZ, URZ, URZ, URZ ;  /* 0x0000003f3f3ff290 */ /* 0x000fe2000fffe03f */
[----:B------:R-:W-:Y:S02]  /*6d9d0*/  STL.64 [R1+0x170], R24 ;  /* 0x0001701801007387 */ /* 0x000fe40000100a00 */
[----:B------:R-:W-:Y:S02]  /*6d9e0*/  STL.64 [R1+0x178], R26 ;  /* 0x0001781a01007387 */ /* 0x000fe40000100a00 */
[----:B---3--:R-:W0:Y:S04]  /*6d9f0*/  LDSM.16.M88.4 R24, [R15+0x80] ;  /* 0x000080000f18783b */ /* 0x008e280000000200 */
        /* <DEDUP_REMOVED lines=13> */
[----:B------:R-:W-:-:S02]  /*6dad0*/  IMAD.MOV.U32 R11, RZ, RZ, R24 ;  /* 0x000000ffff0b7224 */ /* 0x000fc400078e0018 */
[----:B------:R-:W-:Y:S01]  /*6dae0*/  STL.64 [R1+0x88], R26 ;  /* 0x0000881a01007387 */ /* 0x000fe20000100a00 */
[----:B------:R-:W-:Y:S02]  /*6daf0*/  MOV R29, R25 ;  /* 0x00000019001d7202 */ /* 0x000fe40000000f00 */
[----:B------:R-:W0:Y:S04]  /*6db00*/  LDSM.16.M88.4 R24, [R15+0xa080] ;  /* 0x00a080000f18783b */ /* 0x000e280000000200 */
[----:B------:R1:W-:Y:S01]  /*6db10*/  STL.64 [R1+0x3948], R10 ;  /* 0x0039480a01007387 */ /* 0x0003e20000100a00 */
[----:B------:R-:W-:Y:S03]  /*6db20*/  STL.64 [R1+0x3940], R8 ;  /* 0x0039400801007387 */ /* 0x000fe60000100a00 */
[----:B-1----:R-:W2:Y:S01]  /*6db30*/  LDL.LU R10, [R1+0x38] ;  /* 0x00003800010a7983 */ /* 0x002ea20000300800 */
[----:B------:R-:W2:Y:S03]  /*6db40*/  LDL.LU R11, [R1+0x3c] ;  /* 0x00003c00010b7983 */ /* 0x000ea60000300800 */
[----:B0-----:R-:W-:Y:S01]  /*6db50*/  STL.64 [R1+0x70], R24 ;  /* 0x0000701801007387 */ /* 0x001fe20000100a00 */
[----:B------:R0:W-:Y:S03]  /*6db60*/  STL.64 [R1+0x78], R26 ;  /* 0x0000781a01007387 */ /* 0x0001e60000100a00 */
[----:B0-----:R-:W2:Y:S01]  /*6db70*/  LDL.LU.64 R26, [R1+0x3a30] ;  /* 0x003a3000011a7983 */ /* 0x001ea20000300a00 */
[----:B------:R-:W2:Y:S02]  /*6db80*/  LDL.LU.64 R24, [R1+0x3a28] ;  /* 0x003a280001187983 */ /* 0x000ea40000300a00 */
[----:B--2---:R-:W-:Y:S01]  /*6db90*/  HMMA.16816.F32 R8, R16, R10, R24 ;  /* 0x0000000a1008723c */ /* 0x004fe20000001818 */
[----:B------:R-:W2:Y:S11]  /*6dba0*/  LDL.LU.64 R24, [R1+0x3a20] ;  /* 0x003a200001187983 */ /* 0x000eb60000300a00 */
[----:B------:R-:W-:Y:S11]  /*6dbb0*/  @!UPT UIADD3 URZ, URZ, URZ, URZ ;  /* 0x0000003f3f3ff290 */ /* 0x000ff6000fffe03f */
[----:B------:R-:W-:Y:S01]  /*6dbc0*/  STL.64 [R1+0x160], R8 ;  /* 0x0001600801007387 */ /* 0x000fe20000100a00 */
        /* <DEDUP_REMOVED lines=14> */
[----:B0-----:R-:W-:Y:S01]  /*6dcb0*/  STL.64 [R1+0x20], R8 ;  /* 0x0000200801007387 */ /* 0x001fe20000100a00 */
[----:B------:R-:W-:Y:S01]  /*6dcc0*/  MOV R2, R8 ;  /* 0x0000000800027202 */ /* 0x000fe20000000f00 */
[----:B------:R-:W-:Y:S01]  /*6dcd0*/  STL.64 [R1+0x28], R10 ;  /* 0x0000280a01007387 */ /* 0x000fe20000100a00 */
[----:B------:R-:W-:-:S02]  /*6dce0*/  MOV R0, R9 ;  /* 0x0000000900007202 */ /* 0x000fc40000000f00 */
[----:B------:R-:W0:Y:S04]  /*6dcf0*/  LDSM.16.M88.4 R8, [R15+0x16080] ;  /* 0x016080000f08783b */ /* 0x000e280000000200 */
[----:B0-----:R-:W-:Y:S01]  /*6dd00*/  STL.64 [R1+0x10], R8 ;  /* 0x0000100801007387 */ /* 0x001fe20000100a00 */
[----:B------:R-:W-:Y:S02]  /*6dd10*/  STL.64 [R1+0x18], R10 ;  /* 0x0000180a01007387 */ /* 0x000fe40000100a00 */
[----:B------:R-:W0:Y:S02]  /*6dd20*/  LDSM.16.M88.4 R8, [R15+0x18080] ;  /* 0x018080000f08783b */ /* 0x000e240000000200 */
[----:B0-----:R-:W-:Y:S02]  /*6dd30*/  STL.64 [R1], R8 ;  /* 0x0000000801007387 */ /* 0x001fe40000100a00 */
[----:B------:R2:W-:Y:S02]  /*6dd40*/  STL.64 [R1+0x8], R10 ;  /* 0x0000080a01007387 */ /* 0x0005e40000100a00 */
[----:B--2---:R-:W-:Y:S01]  /*6dd50*/  IMAD.MOV.U32 R10, RZ, RZ, R25 ;  /* 0x000000ffff0a7224 */ /* 0x004fe200078e0019 */
[----:B------:R-:W-:-:S02]  /*6dd60*/  MOV R11, R24 ;  /* 0x00000018000b7202 */ /* 0x000fc40000000f00 */
[----:B------:R-:W0:Y:S04]  /*6dd70*/  LDSM.16.M88.4 R24, [R15+0x1a080] ;  /* 0x01a080000f18783b */ /* 0x000e280000000200 */
[----:B------:R-:W-:Y:S04]  /*6dd80*/  STL.64 [R1+0x3958], R10 ;  /* 0x0039580a01007387 */ /* 0x000fe80000100a00 */
[----:B0-----:R0:W-:Y:S01]  /*6dd90*/  STL [R1+0x33a0], R26 ;  /* 0x0033a01a01007387 */ /* 0x0011e20000100800 */
[----:B------:R1:W-:Y:S02]  /*6dda0*/  STL [R1+0x339c], R27 ;  /* 0x00339c1b01007387 */ /* 0x0003e40000100800 */
[----:B------:R2:W-:Y:S01]  /*6ddb0*/  STL.64 [R1+0x38d8], R24 ;  /* 0x0038d81801007387 */ /* 0x0005e20000100a00 */
[----:B0-----:R-:W-:-:S02]  /*6ddc0*/  MOV R26, R28 ;  /* 0x0000001c001a7202 */ /* 0x001fc40000000f00 */
[----:B-1----:R-:W-:Y:S01]  /*6ddd0*/  MOV R27, R21 ;  /* 0x00000015001b7202 */ /* 0x002fe20000000f00 */
[----:B------:R-:W3:Y:S01]  /*6dde0*/  LDL.LU R28, [R1+0x3a18] ;  /* 0x003a1800011c7983 */ /* 0x000ee20000300800 */
[----:B------:R-:W4:Y:S02]  /*6ddf0*/  LDL.LU R21, [R1+0x3a14] ;  /* 0x003a140001157983 */ /* 0x000f240000300800 */
[----:B------:R-:W2:Y:S02]  /*6de00*/  LDL.LU R10, [R1+0x108] ;  /* 0x00010800010a7983 */ /* 0x000ea40000300800 */
[----:B------:R-:W-:Y:S02]  /*6de10*/  IMAD.MOV.U32 R11, RZ, RZ, R20 ;  /* 0x000000ffff0b7224 */ /* 0x000fe400078e0014 */
[----:B------:R-:W3:Y:S04]  /*6de20*/  LDL.LU R20, [R1+0x3a10] ;  /* 0x003a100001147983 */ /* 0x000ee80000300800 */
[----:B--2---:R-:W-:Y:S01]  /*6de30*/  STL.64 [R1+0x3970], R10 ;  /* 0x0039700a01007387 */ /* 0x004fe20000100a00 */
[----:B------:R0:W-:Y:S02]  /*6de40*/  STL.64 [R1+0x3950], R26 ;  /* 0x0039501a01007387 */ /* 0x0001e40000100a00 */
[----:B------:R-:W2:Y:S02]  /*6de50*/  LDL.LU R24, [R1+0x580] ;  /* 0x0005800001187983 */ /* 0x000ea40000300800 */
[----:B------:R-:W2:Y:S01]  /*6de60*/  LDL.LU R25, [R1+0x584] ;  /* 0x0005840001197983 */ /* 0x000ea20000300800 */
[----:B0-----:R-:W2:Y:S01]  /*6de70*/  LDL.LU R26, [R1+0x588] ;  /* 0x00058800011a7983 */ /* 0x001ea20000300800 */
[----:B------:R-:W2:Y:S01]  /*6de80*/  LDL.LU R27, [R1+0x58c] ;  /* 0x00058c00011b7983 */ /* 0x000ea20000300800 */
[----:B----4-:R-:W-:-:S02]  /*6de90*/  MOV R10, R21 ;  /* 0x00000015000a7202 */ /* 0x010fc40000000f00 */
[----:B---3--:R-:W-:Y:S01]  /*6dea0*/  MOV R11, R28 ;  /* 0x0000001c000b7202 */ /* 0x008fe20000000f00 */
[----:B------:R-:W3:Y:S01]  /*6deb0*/  LDL.LU R21, [R1+0x3a0c] ;  /* 0x003a0c0001157983 */ /* 0x000ee20000300800 */
[----:B------:R-:W4:Y:S03]  /*6dec0*/  LDL.LU R28, [R1+0x3a08] ;  /* 0x003a0800011c7983 */ /* 0x000f260000300800 */
        /* <DEDUP_REMOVED lines=8> */
[----:B------:R-:W-:-:S02]  /*6df50*/  MOV R11, R20 ;  /* 0x00000014000b7202 */ /* 0x000fc40000000f00 */
[----:B------:R-:W3:Y:S03]  /*6df60*/  LDL.LU R20, [R1+0x3a04] ;  /* 0x003a040001147983 */ /* 0x000ee60000300800 */
[----:B--2---:R-:W-:Y:S01]  /*6df70*/  STL.64 [R1+0x39a0], R10 ;  /* 0x0039a00a01007387 */ /* 0x004fe20000100a00 */
[----:B------:R-:W-:Y:S02]  /*6df80*/  STL.64 [R1+0x3980], R26 ;  /* 0x0039801a01007387 */ /* 0x000fe40000100a00 */
[----:B------:R0:W-:Y:S02]  /*6df90*/  STL.64 [R1+0x3978], R24 ;  /* 0x0039781801007387 */ /* 0x0001e40000100a00 */
[----:B0-----:R-:W2:Y:S01]  /*6dfa0*/  LDL.LU R24, [R1+0x5a0] ;  /* 0x0005a00001187983 */ /* 0x001ea20000300800 */
[----:B------:R-:W2:Y:S02]  /*6dfb0*/  LDL.LU R25, [R1+0x5a4] ;  /* 0x0005a40001197983 */ /* 0x000ea40000300800 */
[----:B------:R-:W2:Y:S02]  /*6dfc0*/  LDL.LU R26, [R1+0x5a8] ;  /* 0x0005a800011a7983 */ /* 0x000ea40000300800 */
[----:B------:R-:W2:Y:S02]  /*6dfd0*/  LDL.LU R27, [R1+0x5ac] ;  /* 0x0005ac00011b7983 */ /* 0x000ea40000300800 */
[----:B----4-:R-:W-:Y:S01]  /*6dfe0*/  IMAD.MOV.U32 R10, RZ, RZ, R28 ;  /* 0x000000ffff0a7224 */ /* 0x010fe200078e001c */
        /* <DEDUP_REMOVED lines=13> */
[----:B--2---:R4:W-:Y:S02]  /*6e0c0*/  STL.64 [R1+0x39d0], R10 ;  /* 0x0039d00a01007387 */ /* 0x0049e40000100a00 */
[----:B----4-:R-:W-:Y:S01]  /*6e0d0*/  MOV R10, R21 ;  /* 0x00000015000a7202 */ /* 0x010fe20000000f00 */
[----:B---3--:R-:W-:Y:S01]  /*6e0e0*/  IMAD.MOV.U32 R11, RZ, RZ, R28 ;  /* 0x000000ffff0b7224 */ /* 0x008fe200078e001c */
[----:B------:R-:W2:Y:S01]  /*6e0f0*/  LDL.LU R21, [R1+0x39f4] ;  /* 0x0039f40001157983 */ /* 0x000ea20000300800 */
[----:B------:R-:W3:Y:S02]  /*6e100*/  LDL.LU R28, [R1+0x39f0] ;  /* 0x0039f000011c7983 */ /* 0x000ee40000300800 */
[----:B------:R-:W-:Y:S02]  /*6e110*/  STL.64 [R1+0x39b0], R26 ;  /* 0x0039b01a01007387 */ /* 0x000fe40000100a00 */
[----:B------:R0:W-:Y:S02]  /*6e120*/  STL.64 [R1+0x39a8], R24 ;  /* 0x0039a81801007387 */ /* 0x0001e40000100a00 */
[----:B0-----:R-:W4:Y:S01]  /*6e130*/  LDL.LU R24, [R1+0x5c0] ;  /* 0x0005c00001187983 */ /* 0x001f220000300800 */
[----:B------:R-:W4:Y:S01]  /*6e140*/  LDL.LU R25, [R1+0x5c4] ;  /* 0x0005c40001197983 */ /* 0x000f220000300800 */
[----:B------:R-:W-:-:S02]  /*6e150*/  MOV R26, R20 ;  /* 0x00000014001a7202 */ /* 0x000fc40000000f00 */
[----:B------:R-:W3:Y:S01]  /*6e160*/  LDL.LU R20, [R1+0x39ec] ;  /* 0x0039ec0001147983 */ /* 0x000ee20000300800 */
[----:B--2---:R-:W-:-:S03]  /*6e170*/  MOV R27, R21 ;  /* 0x00000015001b7202 */ /* 0x004fc60000000f00 */
[----:B------:R-:W2:Y:S02]  /*6e180*/  LDL.LU R21, [R1+0x39e8] ;  /* 0x0039e80001157983 */ /* 0x000ea40000300800 */
[----:B------:R-:W-:Y:S02]  /*6e190*/  STL.64 [R1+0x39c8], R26 ;  /* 0x0039c81a01007387 */ /* 0x000fe40000100a00 */
[----:B----4-:R0:W-:Y:S04]  /*6e1a0*/  STL.64 [R1+0x39c0], R24 ;  /* 0x0039c01801007387 */ /* 0x0101e80000100a00 */
[----:B0-----:R-:W4:Y:S01]  /*6e1b0*/  LDL.LU R24, [R1+0x5d0] ;  /* 0x0005d00001187983 */ /* 0x001f220000300800 */
[----:B------:R-:W4:Y:S02]  /*6e1c0*/  LDL.LU R25, [R1+0x5d4] ;  /* 0x0005d40001197983 */ /* 0x000f240000300800 */
[----:B------:R-:W2:Y:S02]  /*6e1d0*/  LDL.LU R26, [R1+0x5d8] ;  /* 0x0005d800011a7983 */ /* 0x000ea40000300800 */
[----:B------:R-:W2:Y:S02]  /*6e1e0*/  LDL.LU R27, [R1+0x5dc] ;  /* 0x0005dc00011b7983 */ /* 0x000ea40000300800 */
[----:B--2---:R-:W-:Y:S01]  /*6e1f0*/  STL.64 [R1+0x39e0], R26 ;  /* 0x0039e01a01007387 */ /* 0x004fe20000100a00 */
[----:B----4-:R0:W-:Y:S03]  /*6e200*/  STL.64 [R1+0x39d8], R24 ;  /* 0x0039d81801007387 */ /* 0x0101e60000100a00 */
[----:B0-----:R-:W2:Y:S01]  /*6e210*/  LDL.LU R24, [R1+0x5e0] ;  /* 0x0005e00001187983 */ /* 0x001ea20000300800 */
[----:B------:R-:W2:Y:S01]  /*6e220*/  LDL.LU R25, [R1+0x5e4] ;  /* 0x0005e40001197983 */ /* 0x000ea20000300800 */
[----:B------:R-:W-:Y:S01]  /*6e230*/  MOV R26, R21 ;  /* 0x00000015001a7202 */ /* 0x000fe20000000f00 */
[----:B---3--:R-:W-:-:S02]  /*6e240*/  IMAD.MOV.U32 R27, RZ, RZ, R20 ;  /* 0x000000ffff1b7224 */ /* 0x008fc400078e0014 */
[----:B------:R-:W0:Y:S02]  /*6e250*/  LDSM.16.M88.4 R20, [R15+0x1c080] ;  /* 0x01c080000f14783b */ /* 0x000e240000000200 */
[----:B------:R-:W1:Y:S02]  /*6e260*/  LDSM.16.M88.4 R12, [R15+0x1e080] ;  /* 0x01e080000f0c783b */ /* 0x000e640000000200 */
[----:B0-----:R-:W-:Y:S02]  /*6e270*/  STL [R1+0x3354], R22 ;  /* 0x0033541601007387 */ /* 0x001fe40000100800 */
[----:B------:R-:W-:Y:S02]  /*6e280*/  STL [R1+0x3350], R23 ;  /* 0x0033501701007387 */ /* 0x000fe40000100800 */
[----:B------:R0:W-:Y:S02]  /*6e290*/  STL.64 [R1+0x3918], R20 ;  /* 0x0039181401007387 */ /* 0x0001e40000100a00 */
[----:B0-----:R-:W3:Y:S01]  /*6e2a0*/  LDL.LU R20, [R1+0x4b0] ;  /* 0x0004b00001147983 */ /* 0x001ee20000300800 */
[----:B------:R-:W3:Y:S02]  /*6e2b0*/  LDL.LU R21, [R1+0x4b4] ;  /* 0x0004b40001157983 */ /* 0x000ee40000300800 */
[----:B------:R-:W3:Y:S02]  /*6e2c0*/  LDL.LU R22, [R1+0x4b8] ;  /* 0x0004b80001167983 */ /* 0x000ee40000300800 */
[----:B------:R-:W3:Y:S01]  /*6e2d0*/  LDL.LU R23, [R1+0x4bc] ;  /* 0x0004bc0001177983 */ /* 0x000ee20000300800 */
[----:B-1----:R0:W-:Y:S01]  /*6e2e0*/  STL [R1+0x346c], R14 ;  /* 0x00346c0e01007387 */ /* 0x0021e20000100800 */
[----:B------:R1:W-:Y:S01]  /*6e2f0*/  STL [R1+0x3468], R15 ;  /* 0x0034680f01007387 */ /* 0x0003e20000100800 */
[----:B0-----:R-:W-:-:S02]  /*6e300*/  MOV R14, R5 ;  /* 0x00000005000e7202 */ /* 0x001fc40000000f00 */
[----:B-1----:R-:W-:Y:S02]  /*6e310*/  MOV R15, R4 ;  /* 0x00000004000f7202 */ /* 0x002fe40000000f00 */
[----:B------:R-:W0:Y:S04]  /*6e320*/  LDSM.16.M88.4 R4, [R3+0x31080] ;  /* 0x031080000304783b */ /* 0x000e280000000200 */
[----:B------:R-:W-:Y:S04]  /*6e330*/  STL.64 [R1+0x3930], R12 ;  /* 0x0039300c01007387 */ /* 0x000fe80000100a00 */
[----:B0-----:R0:W-:Y:S01]  /*6e340*/  STL [R1+0x37f4], R4 ;  /* 0x0037f40401007387 */ /* 0x0011e20000100800 */
[----:B------:R1:W-:Y:S02]  /*6e350*/  STL [R1+0x37f0], R5 ;  /* 0x0037f00501007387 */ /* 0x0003e40000100800 */
[----:B------:R4:W-:Y:S02]  /*6e360*/  STL [R1+0x37ec], R6 ;  /* 0x0037ec0601007387 */ /* 0x0009e40000100800 */
[----:B------:R4:W-:Y:S01]  /*6e370*/  STL [R1+0x37e8], R7 ;  /* 0x0037e80701007387 */ /* 0x0009e20000100800 */
[----:B0-----:R-:W3:Y:S01]  /*6e380*/  LDL.LU R4, [R1+0x570] ;  /* 0x0005700001047983 */ /* 0x001ee20000300800 */
[----:B-1----:R-:W3:Y:S02]  /*6e390*/  LDL.LU R5, [R1+0x574] ;  /* 0x0005740001057983 */ /* 0x002ee40000300800 */
[----:B----4-:R-:W3:Y:S02]  /*6e3a0*/  LDL.LU R6, [R1+0x578] ;  /* 0x0005780001067983 */ /* 0x010ee40000300800 */
[----:B------:R-:W3:Y:S01]  /*6e3b0*/  LDL.LU R7, [R1+0x57c] ;  /* 0x00057c0001077983 */ /* 0x000ee20000300800 */
        /* <DEDUP_REMOVED lines=42> */
[C---:B---3--:R-:W-:Y:S08]  /*6e660*/  HMMA.16816.F32 R12, R16.reuse, R14, R4 ;  /* 0x0000000e100c723c */ /* 0x048ff00000001804 */
[C---:B--2---:R-:W-:Y:S01]  /*6e670*/  HMMA.16816.F32 R8, R16.reuse, R10, R24 ;  /* 0x0000000a1008723c */ /* 0x044fe20000001818 */
[----:B------:R-:W2:Y:S11]  /*6e680*/  LDL.LU.64 R26, [R1+0x3950] ;  /* 0x00395000011a7983 */ /* 0x000eb60000300a00 */
[----:B------:R-:W-:Y:S11]  /*6e690*/  @!UPT UIADD3 URZ, URZ, URZ, URZ ;  /* 0x0000003f3f3ff290 */ /* 0x000ff6000fffe03f */
[----:B------:R-:W-:Y:S01]  /*6e6a0*/  STL.64 [R1+0xf0], R8 ;  /* 0x0000f00801007387 */ /* 0x000fe20000100a00 */
[----:B------:R0:W-:Y:S03]  /*6e6b0*/  STL.64 [R1+0xf8], R10 ;  /* 0x0000f80a01007387 */ /* 0x0001e60000100a00 */
[----:B0-----:R-:W3:Y:S01]  /*6e6c0*/  LDL.LU.64 R10, [R1+0x3948] ;  /* 0x00394800010a7983 */ /* 0x001ee20000300a00 */
[----:B------:R-:W4:Y:S02]  /*6e6d0*/  LDL.LU.64 R8, [R1+0x3940] ;  /* 0x0039400001087983 */ /* 0x000f240000300a00 */
[----:B------:R-:W4:Y:S02]  /*6e6e0*/  LDL.LU R4, [R1+0x490] ;  /* 0x0004900001047983 */ /* 0x000f240000300800 */
[----:B------:R0:W-:Y:S01]  /*6e6f0*/  STL.64 [R1+0xe0], R12 ;  /* 0x0000e00c01007387 */ /* 0x0001e20000100a00 */
[----:B------:R-:W-:Y:S01]  /*6e700*/  STL.64 [R1+0xe8], R14 ;  /* 0x0000e80e01007387 */ /* 0x000fe20000100a00 */
[----:B------:R-:W4:Y:S02]  /*6e710*/  LDL.LU R5, [R1+0x494] ;  /* 0x0004940001057983 */ /* 0x000f240000300800 */
[----:B------:R-:W4:Y:S01]  /*6e720*/  LDL.LU R6, [R1+0x498] ;  /* 0x0004980001067983 */ /* 0x000f220000300800 */
[----:B0-----:R-:W4:Y:S01]  /*6e730*/  LDL.64 R12, [R1+0xc0] ;  /* 0x0000c000010c7983 */ /* 0x001f220000100a00 */
[----:B--2---:R-:W-:Y:S11]  /*6e740*/  HMMA.16816.F32 R16, R16, R26, R20 ;  /* 0x0000001a1010723c */ /* 0x004ff60000001814 */
[----:B------:R-:W-:Y:S11]  /*6e750*/  @!UPT UIADD3 URZ, URZ, URZ, URZ ;  /* 0x0000003f3f3ff290 */ /* 0x000ff6000fffe03f */
[----:B------:R-:W-:Y:S01]  /*6e760*/  @!UPT UIADD3 URZ, URZ, URZ, URZ ;  /* 0x0000003f3f3ff290 */ /* 0x000fe2000fffe03f */
[----:B------:R-:W-:Y:S01]  /*6e770*/  STL.64 [R1+0xd0], R16 ;  /* 0x0000d01001007387 */ /* 0x000fe20000100a00 */
[----:B------:R-:W-:Y:S01]  /*6e780*/  STL [R1+0xd8], R18 ;  /* 0x0000d81201007387 */ /* 0x000fe20000100800 */
[----:B---3--:R-:W-:Y:S02]  /*6e790*/  MOV R24, R11 ;  /* 0x0000000b00187202 */ /* 0x008fe40000000f00 */
[----:B------:R-:W4:Y:S01]  /*6e7a0*/  LDL.LU R11, [R1+0x3938] ;  /* 0x00393800010b7983 */ /* 0x000f220000300800 */
[----:B------:R-:W2:Y:S02]  /*6e7b0*/  LDL.LU R20, [R1+0x480] ;  /* 0x0004800001147983 */ /* 0x000ea40000300800 */
[----:B------:R-:W2:Y:S02]  /*6e7c0*/  LDL.LU R21, [R1+0x484] ;  /* 0x0004840001157983 */ /* 0x000ea40000300800 */
[----:B------:R-:W3:Y:S01]  /*6e7d0*/  LDL.LU R22, [R1+0x488] ;  /* 0x0004880001167983 */ /* 0x000ee20000300800 */
[----:B------:R-:W3:Y:S01]  /*6e7e0*/  LDL.LU R23, [R1+0x48c] ;  /* 0x00048c0001177983 */ /* 0x000ee20000300800 */
[----:B------:R-:W-:-:S03]  /*6e7f0*/  MOV R25, R29 ;  /* 0x0000001d00197202 */ /* 0x000fc60000000f00 */
[----:B---3--:R-:W-:Y:S01]  /*6e800*/  STL.64 [R1+0x3928], R22 ;  /* 0x0039281601007387 */ /* 0x008fe20000100a00 */
[----:B--2---:R-:W-:Y:S02]  /*6e810*/  STL.64 [R1+0x3920], R20 ;  /* 0x0039201401007387 */ /* 0x004fe40000100a00 */
[----:B------:R0:W-:Y:S02]  /*6e820*/  STL.64 [R1+0x38e8], R24 ;  /* 0x0038e81801007387 */ /* 0x0001e40000100a00 */
[----:B0-----:R-:W2:Y:S01]  /*6e830*/  LDL.LU R24, [R1+0x460] ;  /* 0x0004600001187983 */ /* 0x001ea20000300800 */
[----:B------:R-:W2:Y:S02]  /*6e840*/  LDL.LU R25, [R1+0x464] ;  /* 0x0004640001197983 */ /* 0x000ea40000300800 */
[----:B------:R-:W3:Y:S02]  /*6e850*/  LDL.LU R26, [R1+0x468] ;  /* 0x00046800011a7983 */ /* 0x000ee40000300800 */
[----:B------:R-:W3:Y:S02]  /*6e860*/  LDL.LU R27, [R1+0x46c] ;  /* 0x00046c00011b7983 */ /* 0x000ee40000300800 */
[----:B---3--:R-:W-:Y:S01]  /*6e870*/  STL.64 [R1+0x3908], R26 ;  /* 0x0039081a01007387 */ /* 0x008fe20000100a00 */
[----:B--2---:R0:W-:Y:S03]  /*6e880*/  STL.64 [R1+0x3900], R24 ;  /* 0x0039001801007387 */ /* 0x0041e60000100a00 */
[----:B0-----:R-:W2:Y:S04]  /*6e890*/  LDL.64 R24, [R1+0xa0] ;  /* 0x0000a00001187983 */ /* 0x001ea80000100a00 */
[----:B--2---:R0:W-:Y:S01]  /*6e8a0*/  STL.64 [R1+0x3910], R24 ;  /* 0x0039101801007387 */ /* 0x0041e20000100a00 */
[----:B------:R-:W2:Y:S01]  /*6e8b0*/  LDL.64 R16, [R1+0x70] ;  /* 0x0000700001107983 */ /* 0x000ea20000100a00 */
[----:B------:R-:W-:Y:S01]  /*6e8c0*/  MOV R7, R28 ;  /* 0x0000001c00077202 */ /* 0x000fe20000000f00 */
[----:B------:R-:W-:Y:S01]  /*6e8d0*/  IMAD.MOV.U32 R28, RZ, RZ, R19 ;  /* 0x000000ffff1c7224 */ /* 0x000fe200078e0013 */
[----:B0-----:R-:W3:Y:S05]  /*6e8e0*/  LDL.64 R24, [R1+0xb0] ;  /* 0x0000b00001187983 */ /* 0x001eea0000100a00 */
[C---:B----4-:R-:W-:Y:S01]  /*6e8f0*/  HMMA.16816.F32 R20, R8.reuse, R12, R4 ;  /* 0x0000000c0814723c */ /* 0x050fe20000001804 */
[----:B--2---:R0:W-:Y:S04]  /*6e900*/  STL.64 [R1+0x38e0], R16 ;  /* 0x0038e01001007387 */ /* 0x0041e80000100a00 */
[----:B0-----:R-:W2:Y:S01]  /*6e910*/  LDL.LU R16, [R1+0x450] ;  /* 0x0004500001107983 */ /* 0x001ea20000300800 */
[----:B------:R-:W2:Y:S02]  /*6e920*/  LDL.LU R17, [R1+0x454] ;  /* 0x0004540001117983 */ /* 0x000ea40000300800 */
[----:B------:R-:W4:Y:S02]  /*6e930*/  LDL.LU R18, [R1+0x458] ;  /* 0x0004580001127983 */ /* 0x000f240000300800 */
[----:B------:R-:W4:Y:S01]  /*6e940*/  LDL.LU R19, [R1+0x45c] ;  /* 0x00045c0001137983 */ /* 0x000f220000300800 */
[----:B------:R-:W-:Y:S01]  /*6e950*/  MOV R6, R12 ;  /* 0x0000000c00067202 */ /* 0x000fe20000000f00 */
[----:B------:R-:W-:Y:S11]  /*6e960*/  IMAD.MOV.U32 R7, RZ, RZ, R13 ;  /* 0x000000ffff077224 */ /* 0x000ff600078e000d */
[----:B------:R-:W-:Y:S01]  /*6e970*/  @!UPT UIADD3 URZ, URZ, URZ, URZ ;  /* 0x0000003f3f3ff290 */ /* 0x000fe2000fffe03f */
[----:B------:R-:W-:Y:S02]  /*6e980*/  MOV R14, R22 ;  /* 0x00000016000e7202 */ /* 0x000fe40000000f00 */
[----:B------:R-:W-:Y:S01]  /*6e990*/  MOV R15, R23 ;  /* 0x00000017000f7202 */ /* 0x000fe20000000f00 */
[----:B----4-:R-:W-:Y:S01]  /*6e9a0*/  STL.64 [R1+0x38f8], R18 ;  /* 0x0038f81201007387 */ /* 0x010fe20000100a00 */
[----:B--2---:R0:W-:Y:S03]  /*6e9b0*/  STL.64 [R1+0x38f0], R16 ;  /* 0x0038f01001007387 */ /* 0x0041e60000100a00 */
[----:B0-----:R-:W2:Y:S01]  /*6e9c0*/  LDL.64 R16, [R1+0x90] ;  /* 0x0000900001107983 */ /* 0x001ea20000100a00 */
[----:B------:R-:W-:Y:S02]  /*6e9d0*/  STL [R1+0x3520], R28 ;  /* 0x0035201c01007387 */ /* 0x000fe40000100800 */
[----:B------:R-:W4:Y:S02]  /*6e9e0*/  LDL.LU.64 R12, [R1+0x3930] ;  /* 0x00393000010c7983 */ /* 0x000f240000300a00 */
[----:B------:R0:W-:Y:S01]  /*6e9f0*/  STL.64 [R1+0x350], R20 ;  /* 0x0003501401007387 */ /* 0x0001e20000100a00 */
[----:B------:R-:W3:Y:S04]  /*6ea00*/  LDL.LU.64 R22, [R1+0x3928] ;  /* 0x0039280001167983 */ /* 0x000ee80000300a00 */
[----:B0-----:R-:W3:Y:S01]  /*6ea10*/  LDL.LU.64 R20, [R1+0x3920] ;  /* 0x0039200001147983 */ /* 0x001ee20000300a00 */
[----:B------:R-:W-:Y:S02]  /*6ea20*/  STL [R1+0x37fc], R7 ;  /* 0x0037fc0701007387 */ /* 0x000fe40000100800 */
[----:B------:R0:W-:Y:S02]  /*6ea30*/  STL [R1+0x37f8], R6 ;  /* 0x0037f80601007387 */ /* 0x0001e40000100800 */
[----:B------:R-:W2:Y:S01]  /*6ea40*/  LDL.LU R4, [R1+0x470] ;  /* 0x0004700001047983 */ /* 0x000ea20000300800 */
[----:B------:R-:W2:Y:S04]  /*6ea50*/  LDL.LU R5, [R1+0x474] ;  /* 0x0004740001057983 */ /* 0x000ea80000300800 */
[----:B0-----:R-:W2:Y:S01]  /*6ea60*/  LDL.LU R6, [R1+0x478] ;  /* 0x0004780001067983 */ /* 0x001ea20000300800 */
[----:B------:R-:W2:Y:S02]  /*6ea70*/  LDL.LU R7, [R1+0x47c] ;  /* 0x00047c0001077983 */ /* 0x000ea40000300800 */
[----:B------:R-:W-:Y:S02]  /*6ea80*/  STL [R1+0x3474], R14 ;  /* 0x0034740e01007387 */ /* 0x000fe40000100800 */
[----:B------:R-:W-:Y:S01]  /*6ea90*/  STL [R1+0x3470], R15 ;  /* 0x0034700f01007387 */ /* 0x000fe20000100800 */
        /* <DEDUP_REMOVED lines=9> */
[----:B------:R-:W-:Y:S02]  /*6eb30*/  STL [R1+0x3804], R22 ;  /* 0x0038041601007387 */ /* 0x000fe40000100800 */
[----:B------:R-:W-:Y:S01]  /*6eb40*/  STL [R1+0x3800], R23 ;  /* 0x0038001701007387 */ /* 0x000fe20000100800 */
[C---:B--2---:R-:W-:Y:S11]  /*6eb50*/  HMMA.16816.F32 R4, R8.reuse, R24, R4 ;  /* 0x000000180804723c */ /* 0x044ff60000001804 */
[----:B------:R-:W-:Y:S11]  /*6eb60*/  @!UPT UIADD3 URZ, URZ, URZ, URZ ;  /* 0x0000003f3f3ff290 */ /* 0x000ff6000fffe03f */
[----:B------:R-:W-:Y:S01]  /*6eb70*/  @!UPT UIADD3 URZ, URZ, URZ, URZ ;  /* 0x0000003f3f3ff290 */ /* 0x000fe2000fffe03f */
[----:B------:R0:W-:Y:S01]  /*6eb80*/  STL.64 [R1+0x330], R4 ;  /* 0x0003300401007387 */ /* 0x0001e20000100a00 */
[----:B------:R1:W-:Y:S02]  /*6eb90*/  STL.64 [R1+0x338], R6 ;  /* 0x0003380601007387 */ /* 0x0003e40000100a00 */
[----:B------:R-:W2:Y:S01]  /*6eba0*/  LDL.LU.64 R26, [R1+0x3908] ;  /* 0x00390800011a7983 */ /* 0x000ea20000300a00 */
[----:B0-----:R-:W-:Y:S02]  /*6ebb0*/  MOV R4, R24 ;  /* 0x0000001800047202 */ /* 0x001fe40000000f00 */
[----:B------:R-:W-:Y:S02]  /*6ebc0*/  MOV R5, R25 ;  /* 0x0000001900057202 */ /* 0x000fe40000000f00 */
[----:B------:R-:W2:Y:S01]  /*6ebd0*/  LDL.LU.64 R24, [R1+0x3900] ;  /* 0x0039000001187983 */ /* 0x000ea20000300a00 */
[----:B------:R-:W-:Y:S01]  /*6ebe0*/  STL [R1+0x3808], R4 ;  /* 0x0038080401007387 */ /* 0x000fe20000100800 */
[----:B------:R-:W-:Y:S01]  /*6ebf0*/  MOV R23, R16 ;  /* 0x0000001000177202 */ /* 0x000fe20000000f00 */
[----:B-1----:R-:W-:Y:S01]  /*6ec00*/  IMAD.MOV.U32 R7, RZ, RZ, R17 ;  /* 0x000000ffff077224 */ /* 0x002fe200078e0011 */
[----:B------:R-:W3:Y:S01]  /*6ec10*/  LDL.LU.64 R18, [R1+0x38f8] ;  /* 0x0038f80001127983 */ /* 0x000ee20000300a00 */
[----:B--2---:R-:W-:Y:S03]  /*6ec20*/  HMMA.16816.F32 R24, R8, R16, R24 ;  /* 0x000000100818723c */ /* 0x004fe60000001818 */
[----:B------:R-:W3:Y:S11]  /*6ec30*/  LDL.LU.64 R16, [R1+0x38f0] ;  /* 0x0038f00001107983 */ /* 0x000ef60000300a00 */
[----:B------:R-:W-:Y:S09]  /*6ec40*/  @!UPT UIADD3 URZ, URZ, URZ, URZ ;  /* 0x0000003f3f3ff290 */ /* 0x000ff2000fffe03f */
[----:B------:R0:W-:Y:S01]  /*6ec50*/  STL [R1+0x320], R24 ;  /* 0x0003201801007387 */ /* 0x0001e20000100800 */
[----:B------:R-:W-:Y:S01]  /*6ec60*/  MOV R14, R25 ;  /* 0x00000019000e7202 */ /* 0x000fe20000000f00 */
[----:B------:R-:W-:Y:S02]  /*6ec70*/  STL [R1+0x32c], R27 ;  /* 0x00032c1b01007387 */ /* 0x000fe40000100800 */
[----:B0-----:R-:W3:Y:S01]  /*6ec80*/  LDL.LU.64 R24, [R1+0x38e8] ;  /* 0x0038e80001187983 */ /* 0x001ee20000300a00 */
[----:B------:R-:W-:-:S05]  /*6ec90*/  MOV R15, R26 ;  /* 0x0000001a000f7202 */ /* 0x000fca0000000f00 */
[----:B------:R-:W-:Y:S01]  /*6eca0*/  STL.64 [R1+0x3818], R14 ;  /* 0x0038180e01007387 */ /* 0x000fe20000100a00 */
[----:B----4-:R0:W-:Y:S03]  /*6ecb0*/  STL.64 [R1+0x3810], R12 ;  /* 0x0038100c01007387 */ /* 0x0101e60000100a00 */
[----:B0-----:R-:W2:Y:S01]  /*6ecc0*/  LDL.LU R12, [R1+0x440] ;  /* 0x00044000010c7983 */ /* 0x001ea20000300800 */
[----:B------:R-:W2:Y:S02]  /*6ecd0*/  LDL.LU R13, [R1+0x444] ;  /* 0x00044400010d7983 */ /* 0x000ea40000300800 */
[----:B------:R-:W2:Y:S02]  /*6ece0*/  LDL.LU R14, [R1+0x448] ;  /* 0x00044800010e7983 */ /* 0x000ea40000300800 */
[----:B------:R-:W2:Y:S01]  /*6ecf0*/  LDL.LU R15, [R1+0x44c] ;  /* 0x00044c00010f7983 */ /* 0x000ea20000300800 */
[C---:B---3--:R-:W-:Y:S01]  /*6ed00*/  HMMA.16816.F32 R24, R8.reuse, R24, R16 ;  /* 0x000000180818723c */ /* 0x048fe20000001810 */
[----:B------:R-:W2:Y:S11]  /*6ed10*/  LDL.LU.64 R16, [R1+0x38e0] ;  /* 0x0038e00001107983 */ /* 0x000eb60000300a00 */
[----:B------:R-:W-:Y:S11]  /*6ed20*/  @!UPT UIADD3 URZ, URZ, URZ, URZ ;  /* 0x0000003f3f3ff290 */ /* 0x000ff6000fffe03f */
[----:B------:R0:W-:Y:S01]  /*6ed30*/  STL.64 [R1+0x310], R24 ;  /* 0x0003101801007387 */ /* 0x0001e20000100a00 */
[----:B------:R-:W-:Y:S03]  /*6ed40*/  STL [R1+0x318], R26 ;  /* 0x0003181a01007387 */ /* 0x000fe60000100800 */
[----:B0-----:R-:W3:Y:S01]  /*6ed50*/  LDL.LU.64 R24, [R1+0x38d8] ;  /* 0x0038d80001187983 */ /* 0x001ee20000300a00 */
[----:B------:R-:W-:Y:S01]  /*6ed60*/  STL [R1+0x38a8], R27 ;  /* 0x0038a81b01007387 */ /* 0x000fe20000100800 */
[----:B--2---:R-:W-:Y:S01]  /*6ed70*/  HMMA.16816.F32 R12, R8, R16, R12 ;  /* 0x00000010080c723c */ /* 0x004fe2000000180c */
[----:B------:R-:W-:Y:S01]  /*6ed80*/  MOV R4, R16 ;  /* 0x0000001000047202 */ /* 0x000fe20000000f00 */
[----:B------:R-:W-:Y:S02]  /*6ed90*/  IMAD.MOV.U32 R22, RZ, RZ, R17 ;  /* 0x000000ffff167224 */ /* 0x000fe400078e0011 */
[----:B------:R-:W0:Y:S04]  /*6eda0*/  LDSM.16.M88.4 R16, [R3+0x32080] ;  /* 0x032080000310783b */ /* 0x000e280000000200 */
[----:B---3--:R-:W-:Y:S11]  /*6edb0*/  STL.64 [R1+0x38a0], R24 ;  /* 0x0038a01801007387 */ /* 0x008ff60000100a00 */
[----:B------:R-:W-:Y:S04]  /*6edc0*/  @!UPT UIADD3 URZ, URZ, URZ, URZ ;  /* 0x0000003f3f3ff290 */ /* 0x000fe8000fffe03f */
[----:B------:R-:W-:Y:S02]  /*6edd0*/  STL.64 [R1+0x300], R12 ;  /* 0x0003000c01007387 */ /* 0x000fe40000100a00 */
[----:B------:R-:W-:Y:S02]  /*6ede0*/  STL.64 [R1+0x308], R14 ;  /* 0x0003080e01007387 */ /* 0x000fe40000100a00 */
[----:B------:R-:W-:Y:S01]  /*6edf0*/  STL [R1+0x38d0], R7 ;  /* 0x0038d00701007387 */ /* 0x000fe20000100800 */
[----:B------:R-:W-:Y:S01]  /*6ee00*/  STL.64 [R1+0x38c8], R4 ;  /* 0x0038c80401007387 */ /* 0x000fe20000100a00 */
[----:B------:R-:W-:Y:S02]  /*6ee10*/  STL.64 [R1+0x3828], R22 ;  /* 0x0038281601007387 */ /* 0x000fe40000100a00 */
[----:B------:R1:W-:Y:S02]  /*6ee20*/  STL.64 [R1+0x3820], R20 ;  /* 0x0038201401007387 */ /* 0x0003e40000100a00 */
[----:B-1----:R-:W2:Y:S01]  /*6ee30*/  LDL.LU R20, [R1+0x3f0] ;  /* 0x0003f00001147983 */ /* 0x002ea20000300800 */
[----:B------:R-:W2:Y:S02]  /*6ee40*/  LDL.LU R21, [R1+0x3f4] ;  /* 0x0003f40001157983 */ /* 0x000ea40000300800 */
[----:B------:R-:W3:Y:S02]  /*6ee50*/  LDL.LU R22, [R1+0x3f8] ;  /* 0x0003f80001167983 */ /* 0x000ee40000300800 */
[----:B------:R-:W3:Y:S02]  /*6ee60*/  LDL.LU R23, [R1+0x3fc] ;  /* 0x0003fc0001177983 */ /* 0x000ee40000300800 */
[----:B---3--:R-:W-:Y:S01]  /*6ee70*/  STL.64 [R1+0x3838], R22 ;  /* 0x0038381601007387 */ /* 0x008fe20000100a00 */
[----:B--2---:R1:W-:Y:S03]  /*6ee80*/  STL.64 [R1+0x3830], R20 ;  /* 0x0038301401007387 */ /* 0x0043e60000100a00 */
[----:B-1----:R-:W2:Y:S04]  /*6ee90*/  LDL.64 R20, [R1] ;  /* 0x0000000001147983 */ /* 0x002ea80000100a00 */
[----:B--2---:R1:W-:Y:S04]  /*6eea0*/  STL.64 [R1+0x3850], R20 ;  /* 0x0038501401007387 */ /* 0x0043e80000100a00 */
[----:B-1----:R-:W2:Y:S04]  /*6eeb0*/  LDL.64 R20, [R1+0x10] ;  /* 0x0000100001147983 */ /* 0x002ea80000100a00 */
[----:B--2---:R1:W-:Y:S02]  /*6eec0*/  STL.64 [R1+0x3868], R20 ;  /* 0x0038681401007387 */ /* 0x0043e40000100a00 */
[----:B-1----:R-:W-:-:S02]  /*6eed0*/  MOV R20, R2 ;  /* 0x0000000200147202 */ /* 0x002fc40000000f00 */
[----:B------:R-:W-:-:S05]  /*6eee0*/  MOV R21, R0 ;  /* 0x0000000000157202 */ /* 0x000fca0000000f00 */
[----:B------:R1:W-:Y:S01]  /*6eef0*/  STL.64 [R1+0x3880], R20 ;  /* 0x0038801401007387 */ /* 0x0003e20000100a00 */
[----:B------:R-:W2:Y:S02]  /*6ef00*/  LDL.LU R12, [R1+0x3e0] ;  /* 0x0003e000010c7983 */ /* 0x000ea40000300800 */
[----:B------:R-:W2:Y:S02]  /*6ef10*/  LDL.LU R13, [R1+0x3e4] ;  /* 0x0003e400010d7983 */ /* 0x000ea40000300800 */
[----:B------:R-:W3:Y:S01]  /*6ef20*/  LDL.LU R14, [R1+0x3e8] ;  /* 0x0003e800010e7983 */ /* 0x000ee20000300800 */
[----:B------:R-:W3:Y:S01]  /*6ef30*/  LDL.LU R15, [R1+0x3ec] ;  /* 0x0003ec00010f7983 */ /* 0x000ee20000300800 */
[----:B------:R-:W4:Y:S02]  /*6ef40*/  LDL.LU R24, [R1+0x550] ;  /* 0x0005500001187983 */ /* 0x000f240000300800 */
[----:B------:R-:W4:Y:S02]  /*6ef50*/  LDL.LU R25, [R1+0x554] ;  /* 0x0005540001197983 */ /* 0x000f240000300800 */
[----:B------:R-:W2:Y:S01]  /*6ef60*/  LDL.LU R26, [R1+0x558] ;  /* 0x00055800011a7983 */ /* 0x000ea20000300800 */
[----:B------:R-:W2:Y:S01]  /*6ef70*/  LDL.LU R27, [R1+0x55c] ;  /* 0x00055c00011b7983 */ /* 0x000ea20000300800 */
[----:B------:R-:W3:Y:S02]  /*6ef80*/  LDL.LU R4, [R1+0x560] ;  /* 0x0005600001047983 */ /* 0x000ee40000300800 */
[----:B------:R-:W3:Y:S02]  /*6ef90*/  LDL.LU R5, [R1+0x564] ;  /* 0x0005640001057983 */ /* 0x000ee40000300800 */
[----:B------:R-:W3:Y:S01]  /*6efa0*/  LDL.LU R6, [R1+0x568] ;  /* 0x0005680001067983 */ /* 0x000ee20000300800 */
[----:B------:R-:W3:Y:S04]  /*6efb0*/  LDL.LU R7, [R1+0x56c] ;  /* 0x00056c0001077983 */ /* 0x000ee80000300800 */
[----:B--2---:R-:W-:Y:S01]  /*6efc0*/  STL.64 [R1+0x38b8], R26 ;  /* 0x0038b81a01007387 */ /* 0x004fe20000100a00 */
[----:B----4-:R2:W-:Y:S02]  /*6efd0*/  STL.64 [R1+0x38b0], R24 ;  /* 0x0038b01801007387 */ /* 0x0105e40000100a00 */
[----:B-1----:R-:W4:Y:S01]  /*6efe0*/  LDL.64 R20, [R1+0x30] ;  /* 0x0000300001147983 */ /* 0x002f220000100a00 */
[----:B--2---:R-:W2:Y:S04]  /*6eff0*/  LDL.64 R24, [R1+0x50] ;  /* 0x0000500001187983 */ /* 0x004ea80000100a00 */
[----:B----4-:R1:W-:Y:S04]  /*6f000*/  STL.64 [R1+0x3898], R20 ;  /* 0x0038981401007387 */ /* 0x0103e80000100a00 */
[----:B-1----:R-:W4:Y:S04]  /*6f010*/  LDL.64 R20, [R1+0x40] ;  /* 0x0000400001147983 */ /* 0x002f280000100a00 */
[----:B----4-:R1:W-:Y:S04]  /*6f020*/  STL.64 [R1+0x38c0], R20 ;  /* 0x0038c01401007387 */ /* 0x0103e80000100a00 */
[----:B-1----:R-:W2:Y:S01]  /*6f030*/  LDL.LU R20, [R1+0x4c0] ;  /* 0x0004c00001147983 */ /* 0x002ea20000300800 */
[----:B------:R-:W2:Y:S02]  /*6f040*/  LDL.LU R21, [R1+0x4c4] ;  /* 0x0004c40001157983 */ /* 0x000ea40000300800 */
[----:B------:R-:W2:Y:S02]  /*6f050*/  LDL.LU R22, [R1+0x4c8] ;  /* 0x0004c80001167983 */ /* 0x000ea40000300800 */
[----:B------:R-:W2:Y:S01]  /*6f060*/  LDL.LU R23, [R1+0x4cc] ;  /* 0x0004cc0001177983 */ /* 0x000ea20000300800 */
[----:B---3--:R-:W-:Y:S01]  /*6f070*/  STL.64 [R1+0x3848], R14 ;  /* 0x0038480e01007387 */ /* 0x008fe20000100a00 */
[----:B------:R1:W-:Y:S03]  /*6f080*/  STL.64 [R1+0x3840], R12 ;  /* 0x0038400c01007387 */ /* 0x0003e60000100a00 */
[----:B-1----:R-:W3:Y:S01]  /*6f090*/  LDL.LU R12, [R1+0x400] ;  /* 0x00040000010c7983 */ /* 0x002ee20000300800 */
[----:B------:R-:W3:Y:S02]  /*6f0a0*/  LDL.LU R13, [R1+0x404] ;  /* 0x00040400010d7983 */ /* 0x000ee40000300800 */
[----:B------:R-:W4:Y:S02]  /*6f0b0*/  LDL.LU R14, [R1+0x408] ;  /* 0x00040800010e7983 */ /* 0x000f240000300800 */
[----:B------:R-:W4:Y:S02]  /*6f0c0*/  LDL.LU R15, [R1+0x40c] ;  /* 0x00040c00010f7983 */ /* 0x000f240000300800 */
[----:B----4-:R-:W-:Y:S01]  /*6f0d0*/  STL.64 [R1+0x3860], R14 ;  /* 0x0038600e01007387 */ /* 0x010fe20000100a00 */
[----:B---3--:R1:W-:Y:S03]  /*6f0e0*/  STL.64 [R1+0x3858], R12 ;  /* 0x0038580c01007387 */ /* 0x0083e60000100a00 */
        /* <DEDUP_REMOVED lines=14> */
[----:B------:R-:W3:Y:S02]  /*6f1d0*/  LDL.LU R14, [R1+0x438] ;  /* 0x00043800010e7983 */ /* 0x000ee40000300800 */
[----:B------:R-:W3:Y:S01]  /*6f1e0*/  LDL.LU R15, [R1+0x43c] ;  /* 0x00043c00010f7983 */ /* 0x000ee20000300800 */
[----:B0-----:R-:W-:Y:S01]  /*6f1f0*/  STL.64 [R1+0x36a8], R18 ;  /* 0x0036a81201007387 */ /* 0x001fe20000100a00 */
[----:B------:R0:W-:Y:S03]  /*6f200*/  STL.64 [R1+0x36a0], R16 ;  /* 0x0036a01001007387 */ /* 0x0001e60000100a00 */
[----:B0-----:R-:W4:Y:S01]  /*6f210*/  LDL.64 R16, [R1+0x60] ;  /* 0x0000600001107983 */ /* 0x001f220000100a00 */
[----:B--2---:R-:W-:Y:S01]  /*6f220*/  HMMA.16816.F32 R20, R8, R24, R20 ;  /* 0x000000180814723c */ /* 0x004fe20000001814 */
[----:B------:R-:W-:-:S02]  /*6f230*/  MOV R2, R24 ;  /* 0x0000001800027202 */ /* 0x000fc40000000f00 */
[----:B------:R-:W-:-:S05]  /*6f240*/  MOV R0, R25 ;  /* 0x0000001900007202 */ /* 0x000fca0000000f00 */
[C---:B----4-:R-:W-:Y:S11]  /*6f250*/  HMMA.16816.F32 R4, R8.reuse, R16, R4 ;  /* 0x000000100804723c */ /* 0x050ff60000001804 */
[----:B------:R-:W-:Y:S11]  /*6f260*/  @!UPT UIADD3 URZ, URZ, URZ, URZ ;  /* 0x0000003f3f3ff290 */ /* 0x000ff6000fffe03f */
[----:B------:R-:W-:Y:S01]  /*6f270*/  @!UPT UIADD3 URZ, URZ, URZ, URZ ;  /* 0x0000003f3f3ff290 */ /* 0x000fe2000fffe03f */
[----:B------:R-:W-:Y:S01]  /*6f280*/  STL.64 [R1+0x2f0], R4 ;  /* 0x0002f00401007387 */ /* 0x000fe20000100a00 */
[----:B------:R0:W-:Y:S03]  /*6f290*/  STL.64 [R1+0x2f8], R6 ;  /* 0x0002f80601007387 */ /* 0x0001e60000100a00 */
[----:B0-----:R-:W2:Y:S01]  /*6f2a0*/  LDL.LU R7, [R1+0x38d0] ;  /* 0x0038d00001077983 */ /* 0x001ea20000300800 */
[----:B------:R-:W4:Y:S02]  /*6f2b0*/  LDL.LU.64 R4, [R1+0x38c8] ;  /* 0x0038c80001047983 */ /* 0x000f240000300a00 */
[----:B------:R0:W-:Y:S02]  /*6f2c0*/  STL.64 [R1+0x4c0], R20 ;  /* 0x0004c01401007387 */ /* 0x0001e40000100a00 */
[----:B------:R-:W-:Y:S01]  /*6f2d0*/  STL.64 [R1+0x4c8], R22 ;  /* 0x0004c81601007387 */ /* 0x000fe20000100a00 */
[----:B0-----:R-:W2:Y:S01]  /*6f2e0*/  LDL.LU.64 R20, [R1+0x38c0] ;  /* 0x0038c00001147983 */ /* 0x001ea20000300a00 */
[----:B------:R-:W2:Y:S02]  /*6f2f0*/  LDL.LU.64 R26, [R1+0x38b8] ;  /* 0x0038b800011a7983 */ /* 0x000ea40000300a00 */
[----:B------:R-:W2:Y:S02]  /*6f300*/  LDL.LU.64 R24, [R1+0x38b0] ;  /* 0x0038b00001187983 */ /* 0x000ea40000300a00 */
[C---:B--2---:R-:W-:Y:S01]  /*6f310*/  HMMA.16816.F32 R24, R8.reuse, R20, R24 ;  /* 0x000000140818723c */ /* 0x044fe20000001818 */
[----:B------:R-:W-:Y:S11]  /*6f320*/  IMAD.MOV.U32 R3, RZ, RZ, R21 ;  /* 0x000000ffff037224 */ /* 0x000ff600078e0015 */
[----:B------:R-:W-:Y:S11]  /*6f330*/  @!UPT UIADD3 URZ, URZ, URZ, URZ ;  /* 0x0000003f3f3ff290 */ /* 0x000ff6000fffe03f */
[----:B------:R-:W-:Y:S01]  /*6f340*/  STL.64 [R1+0x4b0], R24 ;  /* 0x0004b01801007387 */ /* 0x000fe20000100a00 */
[----:B------:R0:W-:Y:S03]  /*6f350*/  STL.64 [R1+0x4b8], R26 ;  /* 0x0004b81a01007387 */ /* 0x0001e60000100a00 */
[----:B0-----:R-:W2:Y:S01]  /*6f360*/  LDL.LU R27, [R1+0x38a8] ;  /* 0x0038a800011b7983 */ /* 0x001ea20000300800 */
[----:B------:R-:W2:Y:S01]  /*6f370*/  LDL.LU.64 R24, [R1+0x38a0] ;  /* 0x0038a00001187983 */ /* 0x000ea20000300a00 */
[----:B------:R-:W-:Y:S02]  /*6f380*/  MOV R26, R20 ;  /* 0x00000014001a7202 */ /* 0x000fe40000000f00 */
[----:B------:R-:W3:Y:S01]  /*6f390*/  LDL.LU.64 R20, [R1+0x3898] ;  /* 0x0038980001147983 */ /* 0x000ee20000300a00 */
[----:B------:R-:W-:Y:S02]  /*6f3a0*/  STL [R1+0x3754], R3 ;  /* 0x0037540301007387 */ /* 0x000fe40000100800 */
[----:B------:R-:W-:Y:S01]  /*6f3b0*/  STL [R1+0x3750], R26 ;  /* 0x0037501a01007387 */ /* 0x000fe20000100800 */
        /* <DEDUP_REMOVED lines=13> */
[----:B------:R0:W-:Y:S01]  /*6f490*/  STL.64 [R1+0x490], R20 ;  /* 0x0004901401007387 */ /* 0x0001e20000100a00 */
[----:B------:R-:W-:Y:S03]  /*6f4a0*/  STL.64 [R1+0x498], R22 ;  /* 0x0004981601007387 */ /* 0x000fe60000100a00 */
[----:B0-----:R-:W3:Y:S02]  /*6f4b0*/  LDL.LU.64 R20, [R1+0x3868] ;  /* 0x0038680001147983 */ /* 0x001ee40000300a00 */
[C---:B---3--:R-:W-:Y:S01]  /*6f4c0*/  HMMA.16816.F32 R12, R8.reuse, R20, R12 ;  /* 0x00000014080c723c */ /* 0x048fe2000000180c */
[----:B------:R-:W-:Y:S01]  /*6f4d0*/  MOV R3, R20 ;  /* 0x0000001400037202 */ /* 0x000fe20000000f00 */
[----:B------:R-:W-:Y:S11]  /*6f4e0*/  IMAD.MOV.U32 R26, RZ, RZ, R21 ;  /* 0x000000ffff1a7224 */ /* 0x000ff600078e0015 */
[----:B------:R-:W-:Y:S10]  /*6f4f0*/  @!UPT UIADD3 URZ, URZ, URZ, URZ ;  /* 0x0000003f3f3ff290 */ /* 0x000ff4000fffe03f */
[----:B------:R-:W-:Y:S01]  /*6f500*/  STL.64 [R1+0x480], R12 ;  /* 0x0004800c01007387 */ /* 0x000fe20000100a00 */
[----:B------:R0:W-:Y:S03]  /*6f510*/  STL.64 [R1+0x488], R14 ;  /* 0x0004880e01007387 */ /* 0x0001e60000100a00 */
[----:B0-----:R-:W3:Y:S01]  /*6f520*/  LDL.LU.64 R14, [R1+0x3860] ;  /* 0x00386000010e7983 */ /* 0x001ee20000300a00 */
[----:B------:R-:W3:Y:S02]  /*6f530*/  LDL.LU.64 R12, [R1+0x3858] ;  /* 0x00385800010c7983 */ /* 0x000ee40000300a00 */
[----:B------:R-:W3:Y:S01]  /*6f540*/  LDL.LU.64 R20, [R1+0x3850] ;  /* 0x0038500001147983 */ /* 0x000ee20000300a00 */
[----:B------:R-:W-:Y:S01]  /*6f550*/  MOV R6, R16 ;  /* 0x0000001000067202 */ /* 0x000fe20000000f00 */
[----:B------:R-:W-:Y:S01]  /*6f560*/  IMAD.MOV.U32 R18, RZ, RZ, R17 ;  /* 0x000000ffff127224 */ /* 0x000fe200078e0011 */
        /* <DEDUP_REMOVED lines=8> */
[----:B------:R-:W2:Y:S02]  /*6f5f0*/  LDL.LU.64 R22, [R1+0x3838] ;  /* 0x0038380001167983 */ /* 0x000ea40000300a00 */
[----:B------:R-:W2:Y:S01]  /*6f600*/  LDL.LU.64 R20, [R1+0x3830] ;  /* 0x0038300001147983 */ /* 0x000ea20000300a00 */
[----:B------:R-:W-:Y:S01]  /*6f610*/  STL.64 [R1+0x3758], R16 ;  /* 0x0037581001007387 */ /* 0x000fe20000100a00 */
[C---:B--2---:R-:W-:Y:S11]  /*6f620*/  HMMA.16816.F32 R20, R8.reuse, R24, R20 ;  /* 0x000000180814723c */ /* 0x044ff60000001814 */
[----:B------:R-:W-:Y:S11]  /*6f630*/  @!UPT UIADD3 URZ, URZ, URZ, URZ ;  /* 0x0000003f3f3ff290 */ /* 0x000ff6000fffe03f */
[----:B------:R-:W-:Y:S01]  /*6f640*/  @!UPT UIADD3 URZ, URZ, URZ, URZ ;  /* 0x0000003f3f3ff290 */ /* 0x000fe2000fffe03f */
[----:B------:R-:W-:Y:S01]  /*6f650*/  STL.64 [R1+0x460], R20 ;  /* 0x0004601401007387 */ /* 0x000fe20000100a00 */
[----:B------:R0:W-:Y:S03]  /*6f660*/  STL.64 [R1+0x468], R22 ;  /* 0x0004681601007387 */ /* 0x0001e60000100a00 */
[----:B0-----:R-:W2:Y:S01]  /*6f670*/  LDL.LU.64 R22, [R1+0x3828] ;  /* 0x0038280001167983 */ /* 0x001ea20000300a00 */
[----:B------:R-:W3:Y:S02]  /*6f680*/  LDL.LU.64 R20, [R1+0x3820] ;  /* 0x0038200001147983 */ /* 0x000ee40000300a00 */
[----:B------:R-:W-:Y:S02]  /*6f690*/  STL [R1+0x36d8], R27 ;  /* 0x0036d81b01007387 */ /* 0x000fe40000100800 */
[----:B------:R0:W-:Y:S01]  /*6f6a0*/  STL.64 [R1+0x36d0], R24 ;  /* 0x0036d01801007387 */ /* 0x0001e20000100a00 */
[----:B------:R1:W-:Y:S04]  /*6f6b0*/  STL [R1+0x3760], R26 ;  /* 0x0037601a01007387 */ /* 0x0003e80000100800 */
[----:B0-----:R-:W2:Y:S01]  /*6f6c0*/  LDL.LU R24, [R1+0x2c0] ;  /* 0x0002c00001187983 */ /* 0x001ea20000300800 */
[----:B------:R-:W2:Y:S02]  /*6f6d0*/  LDL.LU R25, [R1+0x2c4] ;  /* 0x0002c40001197983 */ /* 0x000ea40000300800 */
[----:B-1----:R-:W2:Y:S02]  /*6f6e0*/  LDL.LU R26, [R1+0x2c8] ;  /* 0x0002c800011a7983 */ /* 0x002ea40000300800 */
[----:B------:R-:W2:Y:S01]  /*6f6f0*/  LDL.LU R27, [R1+0x2cc] ;  /* 0x0002cc00011b7983 */ /* 0x000ea20000300800 */
[C---:B---3--:R-:W-:Y:S11]  /*6f700*/  HMMA.16816.F32 R12, R8.reuse, R20, R12 ;  /* 0x00000014080c723c */ /* 0x048ff6000000180c */
[----:B------:R-:W-:Y:S11]  /*6f710*/  @!UPT UIADD3 URZ, URZ, URZ, URZ ;  /* 0x0000003f3f3ff290 */ /* 0x000ff6000fffe03f */
[----:B------:R-:W-:Y:S01]  /*6f720*/  @!UPT UIADD3 URZ, URZ, URZ, URZ ;  /* 0x0000003f3f3ff290 */ /* 0x000fe2000fffe03f */
[----:B------:R-:W-:Y:S01]  /*6f730*/  STL.64 [R1+0x450], R12 ;  /* 0x0004500c01007387 */ /* 0x000fe20000100a00 */
[----:B------:R0:W-:Y:S03]  /*6f740*/  STL.64 [R1+0x458], R14 ;  /* 0x0004580e01007387 */ /* 0x0001e60000100a00 */
[----:B0-----:R-:W3:Y:S01]  /*6f750*/  LDL.LU.64 R14, [R1+0x3818] ;  /* 0x00381800010e7983 */ /* 0x001ee20000300a00 */
[----:B------:R-:W2:Y:S02]  /*6f760*/  LDL.LU.64 R12, [R1+0x3810] ;  /* 0x00381000010c7983 */ /* 0x000ea40000300a00 */
[----:B------:R-:W-:Y:S01]  /*6f770*/  STL.64 [R1+0x37c8], R20 ;  /* 0x0037c81401007387 */ /* 0x000fe20000100a00 */
[----:B--2---:R-:W-:Y:S07]  /*6f780*/  HMMA.16816.F32 R24, R8, R12, R24 ;  /* 0x0000000c0818723c */ /* 0x004fee0000001818 */
[----:B----4-:R-:W-:Y:S01]  /*6f790*/  MOV R8, R4 ;  /* 0x0000000400087202 */ /* 0x010fe20000000f00 */
[----:B------:R-:W-:Y:S01]  /*6f7a0*/  IMAD.MOV.U32 R9, RZ, RZ, R22 ;  /* 0x000000ffff097224 */ /* 0x000fe200078e0016 */
[----:B------:R-:W2:Y:S11]  /*6f7b0*/  LDL.LU R4, [R1+0x3808] ;  /* 0x0038080001047983 */ /* 0x000eb60000300800 */
[----:B------:R-:W-:Y:S03]  /*6f7c0*/  @!UPT UIADD3 URZ, URZ, URZ, URZ ;  /* 0x0000003f3f3ff290 */ /* 0x000fe6000fffe03f */
[----:B------:R-:W-:Y:S01]  /*6f7d0*/  STL.64 [R1+0x2e0], R24 ;  /* 0x0002e01801007387 */ /* 0x000fe20000100a00 */
[----:B------:R-:W-:Y:S02]  /*6f7e0*/  STL.64 [R1+0x2e8], R26 ;  /* 0x0002e81a01007387 */ /* 0x000fe40000100a00 */
[----:B------:R-:W4:Y:S02]  /*6f7f0*/  LDL.LU R22, [R1+0x3804] ;  /* 0x0038040001167983 */ /* 0x000f240000300800 */
[----:B------:R0:W-:Y:S02]  /*6f800*/  STL.64 [R1+0x3778], R8 ;  /* 0x0037780801007387 */ /* 0x0001e40000100a00 */
[----:B0-----:R-:W2:Y:S01]  /*6f810*/  LDL.64 R8, [R1+0x80] ;  /* 0x0000800001087983 */ /* 0x001ea20000100a00 */
[----:B------:R-:W-:-:S03]  /*6f820*/  MOV R16, R6 ;  /* 0x0000000600107202 */ /* 0x000fc60000000f00 */
[----:B--2---:R0:W-:Y:S02]  /*6f830*/  STL.64 [R1+0x3790], R8 ;  /* 0x0037900801007387 */ /* 0x0041e40000100a00 */
[----:B0-----:R-:W-:Y:S02]  /*6f840*/  MOV R8, R23 ;  /* 0x0000001700087202 */ /* 0x001fe40000000f00 */
[----:B------:R-:W2:Y:S01]  /*6f850*/  LDL.LU R23, [R1+0x3800] ;  /* 0x0038000001177983 */ /* 0x000ea20000300800 */
[----:B------:R-:W-:Y:S02]  /*6f860*/  MOV R9, R7 ;  /* 0x0000000700097202 */ /* 0x000fe40000000f00 */
[----:B------:R-:W3:Y:S03]  /*6f870*/  LDL.LU R7, [R1+0x37fc] ;  /* 0x0037fc0001077983 */ /* 0x000ee60000300800 */
[----:B------:R0:W-:Y:S01]  /*6f880*/  STL.64 [R1+0x37a8], R8 ;  /* 0x0037a80801007387 */ /* 0x0001e20000100a00 */
[----:B------:R-:W3:Y:S02]  /*6f890*/  LDL R19, [R1+0x1f10] ;  /* 0x001f100001137983 */ /* 0x000ee40000100800 */
[----:B------:R-:W3:Y:S01]  /*6f8a0*/  LDL.LU R6, [R1+0x37f8] ;  /* 0x0037f80001067983 */ /* 0x000ee20000300800 */
[----:B0-----:R-:W-:-:S02]  /*6f8b0*/  MOV R8, R4 ;  /* 0x0000000400087202 */ /* 0x001fc40000000f00 */
[----:B------:R-:W-:Y:S01]  /*6f8c0*/  MOV R9, R5 ;  /* 0x0000000500097202 */ /* 0x000fe20000000f00 */
[----:B------:R-:W3:Y:S01]  /*6f8d0*/  LDL.LU R4, [R1+0x37f4] ;  /* 0x0037f40001047983 */ /* 0x000ee20000300800 */
[----:B------:R-:W3:Y:S03]  /*6f8e0*/  LDL.LU R5, [R1+0x37f0] ;  /* 0x0037f00001057983 */ /* 0x000ee60000300800 */
[----:B------:R4:W-:Y:S02]  /*6f8f0*/  STL.64 [R1+0x37c0], R8 ;  /* 0x0037c00801007387 */ /* 0x0009e40000100a00 */
[----:B----4-:R-:W-:Y:S01]  /*6f900*/  IMAD.MOV.U32 R9, RZ, RZ, R22 ;  /* 0x000000ffff097224 */ /* 0x010fe200078e0016 */
[----:B--2---:R-:W-:-:S05]  /*6f910*/  MOV R8, R23 ;  /* 0x0000001700087202 */ /* 0x004fca0000000f00 */
[----:B------:R3:W-:Y:S01]  /*6f920*/  STL.64 [R1+0x37d0], R8 ;  /* 0x0037d00801007387 */ /* 0x0007e20000100a00 */
[----:B------:R-:W2:Y:S02]  /*6f930*/  LDL.LU R20, [R1+0x2a0] ;  /* 0x0002a00001147983 */ /* 0x000ea40000300800 */
[----:B------:R-:W2:Y:S02]  /*6f940*/  LDL.LU R21, [R1+0x2a4] ;  /* 0x0002a40001157983 */ /* 0x000ea40000300800 */
[----:B------:R-:W4:Y:S01]  /*6f950*/  LDL.LU R22, [R1+0x2a8] ;  /* 0x0002a80001167983 */ /* 0x000f220000300800 */
[----:B------:R-:W4:Y:S01]  /*6f960*/  LDL.LU R23, [R1+0x2ac] ;  /* 0x0002ac0001177983 */ /* 0x000f220000300800 */
[----:B------:R-:W-:Y:S01]  /*6f970*/  IMAD.MOV.U32 R17, RZ, RZ, R18 ;  /* 0x000000ffff117224 */ /* 0x000fe200078e0012 */
[----:B---3--:R-:W-:Y:S02]  /*6f980*/  MOV R8, R6 ;  /* 0x0000000600087202 */ /* 0x008fe40000000f00 */
[----:B------:R-:W-:Y:S01]  /*6f990*/  MOV R9, R7 ;  /* 0x0000000700097202 */ /* 0x000fe20000000f00 */
[----:B----4-:R-:W-:Y:S01]  /*6f9a0*/  STL.64 [R1+0x37e0], R22 ;  /* 0x0037e01601007387 */ /* 0x010fe20000100a00 */
[----:B--2---:R0:W-:Y:S02]  /*6f9b0*/  STL.64 [R1+0x37d8], R20 ;  /* 0x0037d81401007387 */ /* 0x0041e40000100a00 */
[----:B------:R-:W2:Y:S02]  /*6f9c0*/  LDL.LU R6, [R1+0x37ec] ;  /* 0x0037ec0001067983 */ /* 0x000ea40000300800 */
[----:B------:R-:W2:Y:S01]  /*6f9d0*/  LDL.LU R7, [R1+0x37e8] ;  /* 0x0037e80001077983 */ /* 0x000ea20000300800 */
[----:B0-----:R-:W2:Y:S01]  /*6f9e0*/  LDL.LU R20, [R1+0x2b0] ;  /* 0x0002b00001147983 */ /* 0x001ea20000300800 */
[----:B------:R-:W2:Y:S02]  /*6f9f0*/  LDL.LU R21, [R1+0x2b4] ;  /* 0x0002b40001157983 */ /* 0x000ea40000300800 */
[----:B------:R-:W2:Y:S02]  /*6fa00*/  LDL.LU R22, [R1+0x2b8] ;  /* 0x0002b80001167983 */ /* 0x000ea40000300800 */
[----:B------:R-:W2:Y:S01]  /*6fa10*/  LDL.LU R23, [R1+0x2bc] ;  /* 0x0002bc0001177983 */ /* 0x000ea20000300800 */
[----:B------:R-:W-:Y:S01]  /*6fa20*/  STL [R1+0x3770], R19 ;  /* 0x0037701301007387 */ /* 0x000fe20000100800 */
        /* <DEDUP_REMOVED lines=11> */
[C---:B--2---:R-:W-:Y:S01]  /*6fae0*/  HMMA.16816.F32 R8, R4.reuse, R8, R20 ;  /* 0x000000080408723c */ /* 0x044fe20000001814 */
[----:B----4-:R-:W-:Y:S01]  /*6faf0*/  STL.64 [R1+0x37a0], R18 ;  /* 0x0037a01201007387 */ /* 0x010fe20000100a00 */
[----:B---3--:R0:W-:Y:S03]  /*6fb00*/  STL.64 [R1+0x3798], R16 ;  /* 0x0037981001007387 */ /* 0x0081e60000100a00 */
        /* <DEDUP_REMOVED lines=14> */
[----:B------:R-:W-:Y:S01]  /*6fbf0*/  STL.64 [R1+0x36b8], R14 ;  /* 0x0036b80e01007387 */ /* 0x000fe20000100a00 */
[----:B------:R-:W-:Y:S02]  /*6fc00*/  STL.64 [R1+0x36b0], R12 ;  /* 0x0036b00c01007387 */ /* 0x000fe40000100a00 */
[----:B------:R-:W4:Y:S02]  /*6fc10*/  LDL.LU.64 R22, [R1+0x37e0] ;  /* 0x0037e00001167983 */ /* 0x000f240000300a00 */
[----:B------:R-:W4:Y:S01]  /*6fc20*/  LDL.LU.64 R20, [R1+0x37d8] ;  /* 0x0037d80001147983 */ /* 0x000f220000300a00 */
[----:B------:R0:W-:Y:S01]  /*6fc30*/  STL.64 [R1+0x440], R8 ;  /* 0x0004400801007387 */ /* 0x0001e20000100a00 */
[----:B------:R4:W-:Y:S03]  /*6fc40*/  STL.64 [R1+0x448], R10 ;  /* 0x0004480a01007387 */ /* 0x0009e60000100a00 */
[----:B0-----:R-:W4:Y:S02]  /*6fc50*/  LDL.LU.64 R8, [R1+0x37d0] ;  /* 0x0037d00001087983 */ /* 0x001f240000300a00 */
[----:B----4-:R-:W-:Y:S02]  /*6fc60*/  HMMA.16816.F32 R8, R4, R8, R20 ;  /* 0x000000080408723c */ /* 0x010fe40000001814 */
[----:B------:R-:W4:Y:S11]  /*6fc70*/  LDL.LU.64 R20, [R1+0x37c8] ;  /* 0x0037c80001147983 */ /* 0x000f360000300a00 */
        /* <DEDUP_REMOVED lines=18> */
[----:B------:R0:W-:Y:S04]  /*6fda0*/  STL.64 [R1+0x410], R8 ;  /* 0x0004100801007387 */ /* 0x0001e80000100a00 */
[----:B0-----:R-:W2:Y:S01]  /*6fdb0*/  LDL.LU.64 R8, [R1+0x3790] ;  /* 0x0037900001087983 */ /* 0x001ea20000300a00 */
[----:B------:R-:W-:Y:S01]  /*6fdc0*/  IMAD.MOV.U32 R22, RZ, RZ, R11 ;  /* 0x000000ffff167224 */ /* 0x000fe200078e000b */
[----:B------:R-:W-:-:S04]  /*6fdd0*/  MOV R23, R10 ;  /* 0x0000000a00177202 */ /* 0x000fc80000000f00 */
[----:B------:R-:W-:Y:S01]  /*6fde0*/  STL [R1+0x3364], R22 ;  /* 0x0033641601007387 */ /* 0x000fe20000100800 */
[----:B------:R-:W-:Y:S01]  /*6fdf0*/  STL [R1+0x3360], R23 ;  /* 0x0033601701007387 */ /* 0x000fe20000100800 */
[----:B------:R-:W-:Y:S01]  /*6fe00*/  MOV R12, R2 ;  /* 0x00000002000c7202 */ /* 0x000fe20000000f00 */
[----:B------:R-:W-:Y:S01]  /*6fe10*/  IMAD.MOV.U32 R13, RZ, RZ, R0 ;  /* 0x000000ffff0d7224 */ /* 0x000fe200078e0000 */
        /* <DEDUP_REMOVED lines=10> */
[----:B------:R-:W2:Y:S01]  /*6fec0*/  LDL.LU R19, [R1+0x3770] ;  /* 0x0037700001137983 */ /* 0x000ea20000300800 */
[----:B------:R-:W3:Y:S11]  /*6fed0*/  LDL.LU.64 R16, [R1+0x3768] ;  /* 0x0037680001107983 */ /* 0x000ef60000300a00 */
[----:B------:R-:W-:Y:S10]  /*6fee0*/  @!UPT UIADD3 URZ, URZ, URZ, URZ ;  /* 0x0000003f3f3ff290 */ /* 0x000ff4000fffe03f */
[----:B------:R-:W-:Y:S01]  /*6fef0*/  STL.64 [R1+0x3f0], R8 ;  /* 0x0003f00801007387 */ /* 0x000fe20000100a00 */
[----:B------:R-:W-:Y:S01]  /*6ff00*/  MOV R22, R10 ;  /* 0x0000000a00167202 */ /* 0x000fe20000000f00 */
[----:B------:R-:W-:-:S05]  /*6ff10*/  IMAD.MOV.U32 R23, RZ, RZ, R11 ;  /* 0x000000ffff177224 */ /* 0x000fca00078e000b */
[----:B------:R-:W-:Y:S01]  /*6ff20*/  STL [R1+0x336c], R23 ;  /* 0x00336c1701007387 */ /* 0x000fe20000100800 */
[----:B------:R-:W-:Y:S03]  /*6ff30*/  STL [R1+0x3368], R22 ;  /* 0x0033681601007387 */ /* 0x000fe60000100800 */
[----:B--2---:R3:W0:Y:S02]  /*6ff40*/  LDSM.16.M88.4 R8, [R19+0x33080] ;  /* 0x033080001308783b */ /* 0x0046240000000200 */
[C---:B---3--:R-:W-:Y:S02]  /*6ff50*/  HMMA.16816.F32 R16, R4.reuse, R16, R24 ;  /* 0x000000100410723c */ /* 0x048fe40000001818 */
[----:B0-----:R-:W-:Y:S01]  /*6ff60*/  STL.64 [R1+0x3598], R10 ;  /* 0x0035980a01007387 */ /* 0x001fe20000100a00 */
[----:B------:R0:W-:Y:S03]  /*6ff70*/  STL.64 [R1+0x3590], R8 ;  /* 0x0035900801007387 */ /* 0x0001e60000100a00 */
[----:B0-----:R-:W2:Y:S01]  /*6ff80*/  LDL.LU R8, [R1+0x3c0] ;  /* 0x0003c00001087983 */ /* 0x001ea20000300800 */
[----:B------:R-:W2:Y:S02]  /*6ff90*/  LDL.LU R9, [R1+0x3c4] ;  /* 0x0003c40001097983 */ /* 0x000ea40000300800 */
[----:B------:R-:W2:Y:S02]  /*6ffa0*/  LDL.LU R10, [R1+0x3c8] ;  /* 0x0003c800010a7983 */ /* 0x000ea40000300800 */
[----:B------:R-:W2:Y:S01]  /*6ffb0*/  LDL.LU R11, [R1+0x3cc] ;  /* 0x0003cc00010b7983 */ /* 0x000ea20000300800 */
[----:B------:R-:W3:Y:S11]  /*6ffc0*/  LDL.LU R26, [R1+0x3760] ;  /* 0x00376000011a7983 */ /* 0x000ef60000300800 */
[----:B------:R0:W-:Y:S02]  /*6ffd0*/  STL.64 [R1+0x3e0], R16 ;  /* 0x0003e01001007387 */ /* 0x0001e40000100a00 */
[----:B------:R1:W-:Y:S01]  /*6ffe0*/  STL.64 [R1+0x3e8], R18 ;  /* 0x0003e81201007387 */ /* 0x0003e20000100a00 */
[----:B0-----:R-:W3:Y:S01]  /*6fff0*/  LDL.LU.64 R16, [R1+0x3758] ;  /* 0x0037580001107983 */ /* 0x001ee20000300a00 */
[----:B--2---:R-:W-:Y:S01]  /*70000*/  HMMA.16816.F32 R8, R4, R12, R8 ;  /* 0x0000000c0408723c */ /* 0x004fe20000001808 */
[----:B---3--:R-:W-:Y:S01]  /*70010*/  MOV R24, R17 ;  /* 0x0000001100187202 */ /* 0x008fe20000000f00 */
[----:B------:R-:W-:Y:S11]  /*70020*/  IMAD.MOV.U32 R25, RZ, RZ, R16 ;  /* 0x000000ffff197224 */ /* 0x000ff600078e0010 */
[----:B------:R-:W-:Y:S10]  /*70030*/  @!UPT UIADD3 URZ, URZ, URZ, URZ ;  /* 0x0000003f3f3ff290 */ /* 0x000ff4000fffe03f */
[----:B------:R-:W-:Y:S01]  /*70040*/  STL.64 [R1+0x3d0], R8 ;  /* 0x0003d00801007387 */ /* 0x000fe20000100a00 */
[----:B------:R0:W-:Y:S02]  /*70050*/  STL.64 [R1+0x36f0], R24 ;  /* 0x0036f01801007387 */ /* 0x0001e40000100a00 */
[----:B------:R-:W2:Y:S02]  /*70060*/  LDL.LU R16, [R1+0x250] ;  /* 0x0002500001107983 */ /* 0x000ea40000300800 */
[----:B------:R-:W2:Y:S01]  /*70070*/  LDL.LU R17, [R1+0x254] ;  /* 0x0002540001117983 */ /* 0x000ea20000300800 */
[----:B-1----:R-:W3:Y:S01]  /*70080*/  LDL.LU R18, [R1+0x258] ;  /* 0x0002580001127983 */ /* 0x002ee20000300800 */
[----:B------:R-:W3:Y:S01]  /*70090*/  LDL.LU R19, [R1+0x25c] ;  /* 0x00025c0001137983 */ /* 0x000ee20000300800 */
[----:B0-----:R-:W-:Y:S02]  /*700a0*/  MOV R24, R3 ;  /* 0x0000000300187202 */ /* 0x001fe40000000f00 */
[----:B------:R-:W-:Y:S01]  /*700b0*/  MOV R25, R26 ;  /* 0x0000001a00197202 */ /* 0x000fe20000000f00 */
[----:B------:R-:W4:Y:S01]  /*700c0*/  LDL.LU R3, [R1+0x3754] ;  /* 0x0037540001037983 */ /* 0x000f220000300800 */
[----:B------:R-:W4:Y:S03]  /*700d0*/  LDL.LU R26, [R1+0x3750] ;  /* 0x00375000011a7983 */ /* 0x000f260000300800 */
[----:B------:R-:W-:Y:S04]  /*700e0*/  STL.64 [R1+0x3708], R24 ;  /* 0x0037081801007387 */ /* 0x000fe80000100a00 */
[----:B---3--:R-:W-:Y:S01]  /*700f0*/  STL.64 [R1+0x36c8], R18 ;  /* 0x0036c81201007387 */ /* 0x008fe20000100a00 */
[----:B--2---:R0:W-:Y:S03]  /*70100*/  STL.64 [R1+0x36c0], R16 ;  /* 0x0036c01001007387 */ /* 0x0041e60000100a00 */
[----:B0-----:R-:W2:Y:S01]  /*70110*/  LDL.LU R16, [R1+0x360] ;  /* 0x0003600001107983 */ /* 0x001ea20000300800 */
[----:B------:R-:W2:Y:S02]  /*70120*/  LDL.LU R17, [R1+0x364] ;  /* 0x0003640001117983 */ /* 0x000ea40000300800 */
[----:B------:R-:W3:Y:S02]  /*70130*/  LDL.LU R18, [R1+0x368] ;  /* 0x0003680001127983 */ /* 0x000ee40000300800 */
[----:B------:R-:W3:Y:S01]  /*70140*/  LDL.LU R19, [R1+0x36c] ;  /* 0x00036c0001137983 */ /* 0x000ee20000300800 */
[----:B------:R-:W2:Y:S04]  /*70150*/  LDL.64 R24, [R1+0x20] ;  /* 0x0000200001187983 */ /* 0x000ea80000100a00 */
[----:B--2---:R0:W-:Y:S02]  /*70160*/  STL.64 [R1+0x3720], R24 ;  /* 0x0037201801007387 */ /* 0x0041e40000100a00 */
[----:B0-----:R-:W-:Y:S01]  /*70170*/  MOV R24, R29 ;  /* 0x0000001d00187202 */ /* 0x001fe20000000f00 */
[----:B------:R-:W-:-:S05]  /*70180*/  IMAD.MOV.U32 R25, RZ, RZ, R28 ;  /* 0x000000ffff197224 */ /* 0x000fca00078e001c */
[----:B------:R-:W-:Y:S01]  /*70190*/  STL.64 [R1+0x3738], R24 ;  /* 0x0037381801007387 */ /* 0x000fe20000100a00 */
[----:B---3--:R-:W-:Y:S02]  /*701a0*/  STL.64 [R1+0x36e8], R18 ;  /* 0x0036e81201007387 */ /* 0x008fe40000100a00 */
[----:B------:R0:W-:Y:S02]  /*701b0*/  STL.64 [R1+0x36e0], R16 ;  /* 0x0036e01001007387 */ /* 0x0001e40000100a00 */
        /* <DEDUP_REMOVED lines=22> */
[----:B------:R-:W-:-:S02]  /*70320*/  MOV R23, R10 ;  /* 0x0000000a00177202 */ /* 0x000fc40000000f00 */
        /* <DEDUP_REMOVED lines=15> */
[----:B----4-:R-:W-:-:S02]  /*70420*/  MOV R24, R26 ;  /* 0x0000001a00187202 */ /* 0x010fc40000000f00 */
[----:B------:R-:W-:-:S07]  /*70430*/  MOV R25, R3 ;  /* 0x0000000300197202 */ /* 0x000fce0000000f00 */
[C---:B--2---:R-:W-:Y:S01]  /*70440*/  HMMA.16816.F32 R24, R4.reuse, R24, R16 ;  /* 0x000000180418723c */ /* 0x044fe20000001810 */
[----:B---3--:R-:W-:Y:S01]  /*70450*/  STL.64 [R1+0x3690], R10 ;  /* 0x0036900a01007387 */ /* 0x008fe20000100a00 */
[----:B------:R0:W-:Y:S03]  /*70460*/  STL.64 [R1+0x3688], R8 ;  /* 0x0036880801007387 */ /* 0x0001e60000100a00 */
[----:B0-----:R-:W2:Y:S01]  /*70470*/  LDL.LU.64 R8, [R1+0xc0] ;  /* 0x0000c00001087983 */ /* 0x001ea20000300a00 */
[----:B------:R-:W-:Y:S02]  /*70480*/  STL [R1+0x3374], R22 ;  /* 0x0033741601007387 */ /* 0x000fe40000100800 */
[----:B------:R-:W-:Y:S02]  /*70490*/  STL [R1+0x3370], R23 ;  /* 0x0033701701007387 */ /* 0x000fe40000100800 */
[----:B------:R-:W3:Y:S01]  /*704a0*/  LDL.LU.64 R18, [R1+0x3748] ;  /* 0x0037480001127983 */ /* 0x000ee20000300a00 */
[----:B------:R-:W3:Y:S11]  /*704b0*/  LDL.LU.64 R16, [R1+0x3740] ;  /* 0x0037400001107983 */ /* 0x000ef60000300a00 */
[----:B------:R-:W-:Y:S01]  /*704c0*/  @!UPT UIADD3 URZ, URZ, URZ, URZ ;  /* 0x0000003f3f3ff290 */ /* 0x000fe2000fffe03f */
[----:B------:R0:W-:Y:S02]  /*704d0*/  STL.64 [R1+0x3c0], R24 ;  /* 0x0003c01801007387 */ /* 0x0001e40000100a00 */
[----:B------:R3:W-:Y:S01]  /*704e0*/  STL.64 [R1+0x3c8], R26 ;  /* 0x0003c81a01007387 */ /* 0x0007e20000100a00 */
[----:B0-----:R-:W3:Y:S02]  /*704f0*/  LDL.LU.64 R24, [R1+0x3738] ;  /* 0x0037380001187983 */ /* 0x001ee40000300a00 */
[----:B---3--:R-:W-:Y:S02]  /*70500*/  HMMA.16816.F32 R24, R4, R24, R16 ;  /* 0x000000180418723c */ /* 0x008fe40000001810 */
[----:B------:R-:W3:Y:S01]  /*70510*/  LDL.LU.64 R18, [R1+0x3730] ;  /* 0x0037300001127983 */ /* 0x000ee20000300a00 */
[----:B------:R-:W3:Y:S11]  /*70520*/  LDL.LU.64 R16, [R1+0x3728] ;  /* 0x0037280001107983 */ /* 0x000ef60000300a00 */
[----:B------:R-:W-:Y:S09]  /*70530*/  @!UPT UIADD3 URZ, URZ, URZ, URZ ;  /* 0x0000003f3f3ff290 */ /* 0x000ff2000fffe03f */
[----:B------:R0:W-:Y:S04]  /*70540*/  STL.64 [R1+0x3b0], R24 ;  /* 0x0003b01801007387 */ /* 0x0001e80000100a00 */
[----:B0-----:R-:W3:Y:S01]  /*70550*/  LDL.LU.64 R24, [R1+0x3720] ;  /* 0x0037200001187983 */ /* 0x001ee20000300a00 */
[----:B------:R-:W-:Y:S01]  /*70560*/  MOV R22, R26 ;  /* 0x0000001a00167202 */ /* 0x000fe20000000f00 */
[----:B------:R-:W-:-:S04]  /*70570*/  IMAD.MOV.U32 R23, RZ, RZ, R27 ;  /* 0x000000ffff177224 */ /* 0x000fc800078e001b */
[----:B------:R-:W-:Y:S01]  /*70580*/  STL [R1+0x337c], R22 ;  /* 0x00337c1601007387 */ /* 0x000fe20000100800 */
[----:B------:R-:W-:Y:S01]  /*70590*/  STL [R1+0x3378], R23 ;  /* 0x0033781701007387 */ /* 0x000fe20000100800 */
        /* <DEDUP_REMOVED lines=22> */
[----:B0-----:R-:W4:Y:S01]  /*70700*/  LDL.LU R27, [R1+0x36d8] ;  /* 0x0036d800011b7983 */ /* 0x001f220000300800 */
[----:B------:R-:W3:Y:S02]  /*70710*/  LDL.LU.64 R24, [R1+0x36d0] ;  /* 0x0036d00001187983 */ /* 0x000ee40000300a00 */
[C---:B---3--:R-:W-:Y:S11]  /*70720*/  HMMA.16816.F32 R16, R4.reuse, R24, R16 ;  /* 0x000000180410723c */ /* 0x048ff60000001810 */
[----:B------:R-:W-:Y:S11]  /*70730*/  @!UPT UIADD3 URZ, URZ, URZ, URZ ;  /* 0x0000003f3f3ff290 */ /* 0x000ff6000fffe03f */
[----:B------:R-:W-:Y:S01]  /*70740*/  @!UPT UIADD3 URZ, URZ, URZ, URZ ;  /* 0x0000003f3f3ff290 */ /* 0x000fe2000fffe03f */
[----:B------:R-:W-:Y:S01]  /*70750*/  STL.64 [R1+0x370], R16 ;  /* 0x0003701001007387 */ /* 0x000fe20000100a00 */
[----:B------:R-:W-:Y:S01]  /*70760*/  MOV R26, R19 ;  /* 0x00000013001a7202 */ /* 0x000fe20000000f00 */
[----:B------:R0:W-:Y:S02]  /*70770*/  STL [R1+0x378], R18 ;  /* 0x0003781201007387 */ /* 0x0001e40000100800 */
[----:B0-----:R-:W3:Y:S01]  /*70780*/  LDL.LU.64 R18, [R1+0x36c8] ;  /* 0x0036c80001127983 */ /* 0x001ee20000300a00 */
[----:B------:R-:W3:Y:S02]  /*70790*/  LDL.LU.64 R16, [R1+0x36c0] ;  /* 0x0036c00001107983 */ /* 0x000ee40000300a00 */
[----:B----4-:R-:W-:Y:S02]  /*707a0*/  STL.64 [R1+0x35c8], R26 ;  /* 0x0035c81a01007387 */ /* 0x010fe40000100a00 */
[----:B------:R0:W-:Y:S02]  /*707b0*/  STL.64 [R1+0x35c0], R24 ;  /* 0x0035c01801007387 */ /* 0x0001e40000100a00 */
[----:B0-----:R-:W4:Y:S01]  /*707c0*/  LDL.LU.64 R24, [R1+0xa0] ;  /* 0x0000a00001187983 */ /* 0x001f220000300a00 */
[C---:B------:R-:W-:Y:S03]  /*707d0*/  HMMA.16816.F32 R12, R4.reuse, R20, R12 ;  /* 0x00000014040c723c */ /* 0x040fe6000000180c */
[----:B----4-:R0:W-:Y:S04]  /*707e0*/  STL.64 [R1+0x3698], R24 ;  /* 0x0036981801007387 */ /* 0x0101e80000100a00 */
[----:B0-----:R-:W4:Y:S01]  /*707f0*/  LDL.LU R24, [R1+0x240] ;  /* 0x0002400001187983 */ /* 0x001f220000300800 */
[----:B------:R-:W4:Y:S02]  /*70800*/  LDL.LU R25, [R1+0x244] ;  /* 0x0002440001197983 */ /* 0x000f240000300800 */
[----:B------:R-:W4:Y:S02]  /*70810*/  LDL.LU R26, [R1+0x248] ;  /* 0x00024800011a7983 */ /* 0x000f240000300800 */
[----:B------:R-:W4:Y:S11]  /*70820*/  LDL.LU R27, [R1+0x24c] ;  /* 0x00024c00011b7983 */ /* 0x000f360000300800 */
[----:B------:R-:W-:Y:S01]  /*70830*/  STL.64 [R1+0x360], R12 ;  /* 0x0003600c01007387 */ /* 0x000fe20000100a00 */
[----:B------:R0:W-:Y:S03]  /*70840*/  STL.64 [R1+0x368], R14 ;  /* 0x0003680e01007387 */ /* 0x0001e60000100a00 */
[----:B0-----:R-:W2:Y:S01]  /*70850*/  LDL.LU.64 R14, [R1+0x36b8] ;  /* 0x0036b800010e7983 */ /* 0x001ea20000300a00 */
[----:B------:R-:W3:Y:S02]  /*70860*/  LDL.LU.64 R12, [R1+0x36b0] ;  /* 0x0036b000010c7983 */ /* 0x000ee40000300a00 */
[----:B---3--:R-:W-:Y:S01]  /*70870*/  HMMA.16816.F32 R4, R4, R12, R16 ;  /* 0x0000000c0404723c */ /* 0x008fe20000001810 */
[----:B------:R-:W4:Y:S01]  /*70880*/  LDL.LU.64 R18, [R1+0x36a8] ;  /* 0x0036a80001127983 */ /* 0x000f220000300a00 */
[----:B------:R-:W4:Y:S02]  /*70890*/  LDL.LU.64 R16, [R1+0x36a0] ;  /* 0x0036a00001107983 */ /* 0x000f240000300a00 */
[----:B--2---:R-:W-:Y:S01]  /*708a0*/  IMAD.MOV.U32 R23, RZ, RZ, R8 ;  /* 0x000000ffff177224 */ /* 0x004fe200078e0008 */
[----:B------:R-:W-:Y:S11]  /*708b0*/  MOV R22, R9 ;  /* 0x0000000900167202 */ /* 0x000ff60000000f00 */
[----:B------:R-:W-:Y:S07]  /*708c0*/  @!UPT UIADD3 URZ, URZ, URZ, URZ ;  /* 0x0000003f3f3ff290 */ /* 0x000fee000fffe03f */
[----:B------:R0:W-:Y:S01]  /*708d0*/  STL.64 [R1+0x2d0], R4 ;  /* 0x0002d00401007387 */ /* 0x0001e20000100a00 */
[----:B------:R1:W-:Y:S03]  /*708e0*/  STL.64 [R1+0x2d8], R6 ;  /* 0x0002d80601007387 */ /* 0x0003e60000100a00 */
[----:B0-----:R-:W2:Y:S01]  /*708f0*/  LDL.LU R4, [R1+0x220] ;  /* 0x0002200001047983 */ /* 0x001ea20000300800 */
[----:B------:R-:W2:Y:S02]  /*70900*/  LDL.LU R5, [R1+0x224] ;  /* 0x0002240001057983 */ /* 0x000ea40000300800 */
[----:B-1----:R-:W2:Y:S02]  /*70910*/  LDL.LU R6, [R1+0x228] ;  /* 0x0002280001067983 */ /* 0x002ea40000300800 */
[----:B------:R-:W2:Y:S01]  /*70920*/  LDL.LU R7, [R1+0x22c] ;  /* 0x00022c0001077983 */ /* 0x000ea20000300800 */
[----:B------:R-:W-:Y:S01]  /*70930*/  STL.64 [R1+0x35b8], R14 ;  /* 0x0035b80e01007387 */ /* 0x000fe20000100a00 */
[----:B------:R0:W-:Y:S03]  /*70940*/  STL.64 [R1+0x35b0], R12 ;  /* 0x0035b00c01007387 */ /* 0x0001e60000100a00 */
[----:B0-----:R-:W3:Y:S01]  /*70950*/  LDL.LU.64 R12, [R1+0xb0] ;  /* 0x0000b000010c7983 */ /* 0x001ee20000300a00 */
[C---:B----4-:R-:W-:Y:S11]  /*70960*/  HMMA.16816.F32 R24, R16.reuse, R8, R24 ;  /* 0x000000081018723c */ /* 0x050ff60000001818 */
[----:B------:R-:W-:Y:S11]  /*70970*/  @!UPT UIADD3 URZ, URZ, URZ, URZ ;  /* 0x0000003f3f3ff290 */ /* 0x000ff6000fffe03f */
[----:B------:R-:W-:Y:S01]  /*70980*/  @!UPT UIADD3 URZ, URZ, URZ, URZ ;  /* 0x0000003f3f3ff290 */ /* 0x000fe2000fffe03f */
[----:B------:R0:W-:Y:S01]  /*70990*/  STL.64 [R1+0x2c0], R24 ;  /* 0x0002c01801007387 */ /* 0x0001e20000100a00 */
[----:B------:R-:W-:Y:S03]  /*709a0*/  STL.64 [R1+0x2c8], R26 ;  /* 0x0002c81a01007387 */ /* 0x000fe60000100a00 */
[----:B0-----:R-:W2:Y:S01]  /*709b0*/  LDL.LU.64 R24, [R1+0x3698] ;  /* 0x0036980001187983 */ /* 0x001ea20000300a00 */
[----:B------:R-:W3:Y:S02]  /*709c0*/  LDL.LU.64 R10, [R1+0x3690] ;  /* 0x00369000010a7983 */ /* 0x000ee40000300a00 */
[----:B------:R-:W3:Y:S02]  /*709d0*/  LDL.LU.64 R8, [R1+0x3688] ;  /* 0x0036880001087983 */ /* 0x000ee40000300a00 */
[----:B------:R-:W-:Y:S01]  /*709e0*/  STL.64 [R1+0x35d8], R22 ;  /* 0x0035d81601007387 */ /* 0x000fe20000100a00 */
[----:B------:R3:W-:Y:S01]  /*709f0*/  STL.64 [R1+0x35d0], R20 ;  /* 0x0035d01401007387 */ /* 0x0007e20000100a00 */
[C---:B--2---:R-:W-:Y:S08]  /*70a00*/  HMMA.16816.F32 R4, R16.reuse, R24, R4 ;  /* 0x000000181004723c */ /* 0x044ff00000001804 */
[----:B---3--:R-:W-:Y:S07]  /*70a10*/  HMMA.16816.F32 R20, R16, R12, R8 ;  /* 0x0000000c1014723c */ /* 0x008fee0000001808 */
[----:B------:R-:W-:Y:S01]  /*70a20*/  IMAD.MOV.U32 R11, RZ, RZ, R24 ;  /* 0x000000ffff0b7224 */ /* 0x000fe200078e0018 */
[----:B------:R-:W-:-:S02]  /*70a30*/  MOV R10, R25 ;  /* 0x00000019000a7202 */ /* 0x000fc40000000f00 */
[----:B------:R-:W-:Y:S02]  /*70a40*/  MOV R9, R12 ;  /* 0x0000000c00097202 */ /* 0x000fe40000000f00 */
[----:B------:R-:W-:-:S11]  /*70a50*/  MOV R8, R13 ;  /* 0x0000000d00087202 */ /* 0x000fd60000000f00 */
[----:B------:R0:W-:Y:S01]  /*70a60*/  STL.64 [R1+0x2b0], R20 ;  /* 0x0002b01401007387 */ /* 0x0001e20000100a00 */
[----:B------:R1:W-:Y:S02]  /*70a70*/  STL.64 [R1+0x2b8], R22 ;  /* 0x0002b81601007387 */ /* 0x0003e40000100a00 */
[----:B------:R-:W-:Y:S02]  /*70a80*/  STL.64 [R1+0x2a0], R4 ;  /* 0x0002a00401007387 */ /* 0x000fe40000100a00 */
[----:B------:R-:W-:Y:S01]  /*70a90*/  STL.64 [R1+0x2a8], R6 ;  /* 0x0002a80601007387 */ /* 0x000fe20000100a00 */
[----:B------:R-:W-:Y:S01]  /*70aa0*/  STL.64 [R1+0x35e8], R10 ;  /* 0x0035e80a01007387 */ /* 0x000fe20000100a00 */
[----:B------:R-:W-:Y:S03]  /*70ab0*/  STL.64 [R1+0x35e0], R8 ;  /* 0x0035e00801007387 */ /* 0x000fe60000100a00 */
[----:B0-----:R-:W2:Y:S01]  /*70ac0*/  LDL.LU R20, [R1+0x4f0] ;  /* 0x0004f00001147983 */ /* 0x001ea20000300800 */
[----:B------:R-:W2:Y:S02]  /*70ad0*/  LDL.LU R21, [R1+0x4f4] ;  /* 0x0004f40001157983 */ /* 0x000ea40000300800 */
[----:B-1----:R-:W3:Y:S02]  /*70ae0*/  LDL.LU R22, [R1+0x4f8] ;  /* 0x0004f80001167983 */ /* 0x002ee40000300800 */
[----:B------:R-:W3:Y:S02]  /*70af0*/  LDL.LU R23, [R1+0x4fc] ;  /* 0x0004fc0001177983 */ /* 0x000ee40000300800 */
[----:B---3--:R-:W-:Y:S01]  /*70b00*/  STL.64 [R1+0x35f8], R22 ;  /* 0x0035f81601007387 */ /* 0x008fe20000100a00 */
[----:B--2---:R0:W-:Y:S02]  /*70b10*/  STL.64 [R1+0x35f0], R20 ;  /* 0x0035f01401007387 */ /* 0x0041e40000100a00 */
[----:B0-----:R-:W-:-:S02]  /*70b20*/  MOV R20, R28 ;  /* 0x0000001c00147202 */ /* 0x001fc40000000f00 */
[----:B------:R-:W-:-:S05]  /*70b30*/  MOV R21, R3 ;  /* 0x0000000300157202 */ /* 0x000fca0000000f00 */
[----:B------:R0:W-:Y:S04]  /*70b40*/  STL.64 [R1+0x3608], R20 ;  /* 0x0036081401007387 */ /* 0x0001e80000100a00 */
[----:B0-----:R-:W2:Y:S01]  /*70b50*/  LDL.LU R20, [R1+0x520] ;  /* 0x0005200001147983 */ /* 0x001ea20000300800 */
[----:B------:R-:W2:Y:S02]  /*70b60*/  LDL.LU R21, [R1+0x524] ;  /* 0x0005240001157983 */ /* 0x000ea40000300800 */
[----:B------:R-:W3:Y:S02]  /*70b70*/  LDL.LU R22, [R1+0x528] ;  /* 0x0005280001167983 */ /* 0x000ee40000300800 */
[----:B------:R-:W3:Y:S01]  /*70b80*/  LDL.LU R23, [R1+0x52c] ;  /* 0x00052c0001177983 */ /* 0x000ee20000300800 */
[----:B------:R-:W4:Y:S04]  /*70b90*/  LDL.LU.64 R12, [R1+0x70] ;  /* 0x00007000010c7983 */ /* 0x000f280000300a00 */
[----:B----4-:R-:W-:Y:S01]  /*70ba0*/  STL.64 [R1+0x3658], R12 ;  /* 0x0036580c01007387 */ /* 0x010fe20000100a00 */
[----:B------:R-:W4:Y:S03]  /*70bb0*/  LDL.64 R4, [R1+0x60] ;  /* 0x0000600001047983 */ /* 0x000f260000100a00 */
[----:B----4-:R0:W-:Y:S04]  /*70bc0*/  STL.64 [R1+0x3650], R4 ;  /* 0x0036500401007387 */ /* 0x0101e80000100a00 */
[----:B0-----:R-:W4:Y:S01]  /*70bd0*/  LDL.LU R4, [R1+0x1f0] ;  /* 0x0001f00001047983 */ /* 0x001f220000300800 */
[----:B------:R-:W4:Y:S02]  /*70be0*/  LDL.LU R5, [R1+0x1f4] ;  /* 0x0001f40001057983 */ /* 0x000f240000300800 */
[----:B------:R-:W2:Y:S02]  /*70bf0*/  LDL.LU R6, [R1+0x1f8] ;  /* 0x0001f80001067983 */ /* 0x000ea40000300800 */
[----:B------:R-:W2:Y:S02]  /*70c00*/  LDL.LU R7, [R1+0x1fc] ;  /* 0x0001fc0001077983 */ /* 0x000ea40000300800 */
[----:B------:R-:W-:Y:S01]  /*70c10*/  IMAD.MOV.U32 R12, RZ, RZ, R2 ;  /* 0x000000ffff0c7224 */ /* 0x000fe200078e0002 */
[----:B------:R-:W-:Y:S01]  /*70c20*/  MOV R13, R0 ;  /* 0x00000000000d7202 */ /* 0x000fe20000000f00 */
[----:B--2---:R-:W-:Y:S01]  /*70c30*/  STL.64 [R1+0x3668], R6 ;  /* 0x0036680601007387 */ /* 0x004fe20000100a00 */
[----:B----4-:R0:W-:Y:S03]  /*70c40*/  STL.64 [R1+0x3660], R4 ;  /* 0x0036600401007387 */ /* 0x0101e60000100a00 */
[----:B------:R-:W-:Y:S01]  /*70c50*/  STL.64 [R1+0x3670], R12 ;  /* 0x0036700c01007387 */ /* 0x000fe20000100a00 */
        /* <DEDUP_REMOVED lines=10> */
[----:B------:R-:W2:Y:S01]  /*70d00*/  LDL.LU.64 R12, [R1+0x90] ;  /* 0x00009000010c7983 */ /* 0x000ea20000300a00 */
[----:B------:R-:W4:Y:S02]  /*70d10*/  LDL R27, [R1+0x1f0c] ;  /* 0x001f0c00011b7983 */ /* 0x000f240000100800 */
[----:B---3--:R-:W-:Y:S02]  /*70d20*/  STL.64 [R1+0x3618], R22 ;  /* 0x0036181601007387 */ /* 0x008fe40000100a00 */
[----:B------:R0:W-:Y:S02]  /*70d30*/  STL.64 [R1+0x3610], R20 ;  /* 0x0036101401007387 */ /* 0x0001e40000100a00 */
[----:B0-----:R-:W3:Y:S04]  /*70d40*/  LDL.64 R20, [R1+0x40] ;  /* 0x0000400001147983 */ /* 0x001ee80000100a00 */
[----:B---3--:R0:W-:Y:S04]  /*70d50*/  STL.64 [R1+0x3630], R20 ;  /* 0x0036301401007387 */ /* 0x0081e80000100a00 */
[----:B0-----:R-:W3:Y:S04]  /*70d60*/  LDL.LU.64 R20, [R1+0x50] ;  /* 0x0000500001147983 */ /* 0x001ee80000300a00 */
[----:B---3--:R0:W-:Y:S04]  /*70d70*/  STL.64 [R1+0x3648], R20 ;  /* 0x0036481401007387 */ /* 0x0081e80000100a00 */
[----:B0-----:R-:W3:Y:S01]  /*70d80*/  LDL.LU R20, [R1+0x1e0] ;  /* 0x0001e00001147983 */ /* 0x001ee20000300800 */
[----:B------:R-:W3:Y:S02]  /*70d90*/  LDL.LU R21, [R1+0x1e4] ;  /* 0x0001e40001157983 */ /* 0x000ee40000300800 */
[----:B------:R-:W3:Y:S02]  /*70da0*/  LDL.LU R22, [R1+0x1e8] ;  /* 0x0001e80001167983 */ /* 0x000ee40000300800 */
[----:B------:R-:W3:Y:S01]  /*70db0*/  LDL.LU R23, [R1+0x1ec] ;  /* 0x0001ec0001177983 */ /* 0x000ee20000300800 */
[----:B------:R-:W2:Y:S04]  /*70dc0*/  LDL.LU.64 R8, [R1+0x10] ;  /* 0x0000100001087983 */ /* 0x000ea80000300a00 */
        /* <DEDUP_REMOVED lines=9> */
[----:B------:R-:W2:Y:S02]  /*70e60*/  LDL.LU R9, [R1+0x534] ;  /* 0x0005340001097983 */ /* 0x000ea40000300800 */
[----:B------:R-:W2:Y:S02]  /*70e70*/  LDL.LU R10, [R1+0x538] ;  /* 0x00053800010a7983 */ /* 0x000ea40000300800 */
[----:B------:R-:W2:Y:S01]  /*70e80*/  LDL.LU R11, [R1+0x53c] ;  /* 0x00053c00010b7983 */ /* 0x000ea20000300800 */
[----:B------:R-:W-:-:S02]  /*70e90*/  MOV R3, R12 ;  /* 0x0000000c00037202 */ /* 0x000fc40000000f00 */
[----:B------:R-:W-:Y:S01]  /*70ea0*/  MOV R29, R13 ;  /* 0x0000000d001d7202 */ /* 0x000fe20000000f00 */
[----:B--2---:R-:W-:Y:S01]  /*70eb0*/  STL.64 [R1+0x3640], R10 ;  /* 0x0036400a01007387 */ /* 0x004fe20000100a00 */
[----:B------:R0:W-:Y:S03]  /*70ec0*/  STL.64 [R1+0x3638], R8 ;  /* 0x0036380801007387 */ /* 0x0001e60000100a00 */
[----:B0-----:R-:W2:Y:S01]  /*70ed0*/  LDL.LU R8, [R1+0x540] ;  /* 0x0005400001087983 */ /* 0x001ea20000300800 */
[----:B------:R-:W2:Y:S02]  /*70ee0*/  LDL.LU R9, [R1+0x544] ;  /* 0x0005440001097983 */ /* 0x000ea40000300800 */
[----:B------:R-:W2:Y:S02]  /*70ef0*/  LDL.LU R10, [R1+0x548] ;  /* 0x00054800010a7983 */ /* 0x000ea40000300800 */
[----:B------:R-:W2:Y:S01]  /*70f00*/  LDL.LU R11, [R1+0x54c] ;  /* 0x00054c00010b7983 */ /* 0x000ea20000300800 */
[----:B------:R-:W2:Y:S01]  /*70f10*/  LDL.LU.64 R24, [R1] ;  /* 0x0000000001187983 */ /* 0x000ea20000300a00 */
        /* <DEDUP_REMOVED lines=9> */
[----:B------:R0:W-:Y:S01]  /*70fb0*/  STL.64 [R1+0x280], R12 ;  /* 0x0002800c01007387 */ /* 0x0001e20000100a00 */
[----:B------:R-:W-:Y:S03]  /*70fc0*/  STL.64 [R1+0x288], R14 ;  /* 0x0002880e01007387 */ /* 0x000fe60000100a00 */
[----:B0-----:R-:W2:Y:S02]  /*70fd0*/  LDL.LU.64 R12, [R1+0x3658] ;  /* 0x00365800010c7983 */ /* 0x001ea40000300a00 */
[C---:B--2---:R-:W-:Y:S11]  /*70fe0*/  HMMA.16816.F32 R4, R16.reuse, R12, R4 ;  /* 0x0000000c1004723c */ /* 0x044ff60000001804 */
[----:B------:R-:W-:Y:S11]  /*70ff0*/  @!UPT UIADD3 URZ, URZ, URZ, URZ ;  /* 0x0000003f3f3ff290 */ /* 0x000ff6000fffe03f */
[----:B------:R-:W-:Y:S01]  /*71000*/  @!UPT UIADD3 URZ, URZ, URZ, URZ ;  /* 0x0000003f3f3ff290 */ /* 0x000fe2000fffe03f */
[----:B------:R0:W-:Y:S01]  /*71010*/  STL.64 [R1+0x270], R4 ;  /* 0x0002700401007387 */ /* 0x0001e20000100a00 */
[----:B------:R-:W-:Y:S03]  /*71020*/  STL.64 [R1+0x278], R6 ;  /* 0x0002780601007387 */ /* 0x000fe60000100a00 */
[----:B0-----:R-:W3:Y:S01]  /*71030*/  LDL.LU.64 R4, [R1+0x3650] ;  /* 0x0036500001047983 */ /* 0x001ee20000300a00 */
[----:B------:R-:W-:Y:S01]  /*71040*/  IMAD.MOV.U32 R0, RZ, RZ, R12 ;  /* 0x000000ffff007224 */ /* 0x000fe200078e000c */
[----:B------:R-:W-:Y:S01]  /*71050*/  MOV R2, R13 ;  /* 0x0000000d00027202 */ /* 0x000fe20000000f00 */
[----:B------:R-:W2:Y:S01]  /*71060*/  LDL.LU R12, [R1+0x4e0] ;  /* 0x0004e000010c7983 */ /* 0x000ea20000300800 */
[----:B------:R-:W2:Y:S01]  /*71070*/  LDL.LU R13, [R1+0x4e4] ;  /* 0x0004e400010d7983 */ /* 0x000ea20000300800 */
[----:B------:R-:W2:Y:S02]  /*71080*/  LDL.LU R14, [R1+0x4e8] ;  /* 0x0004e800010e7983 */ /* 0x000ea40000300800 */
[----:B------:R-:W2:Y:S01]  /*71090*/  LDL.LU R15, [R1+0x4ec] ;  /* 0x0004ec00010f7983 */ /* 0x000ea20000300800 */
[C---:B---3--:R-:W-:Y:S11]  /*710a0*/  HMMA.16816.F32 R20, R16.reuse, R4, R20 ;  /* 0x000000041014723c */ /* 0x048ff60000001814 */
[----:B------:R-:W-:Y:S11]  /*710b0*/  @!UPT UIADD3 URZ, URZ, URZ, URZ ;  /* 0x0000003f3f3ff290 */ /* 0x000ff6000fffe03f */
[----:B------:R-:W-:Y:S01]  /*710c0*/  @!UPT UIADD3 URZ, URZ, URZ, URZ ;  /* 0x0000003f3f3ff290 */ /* 0x000fe2000fffe03f */
[----:B------:R0:W-:Y:S01]  /*710d0*/  STL.64 [R1+0x260], R20 ;  /* 0x0002601401007387 */ /* 0x0001e20000100a00 */
[----:B------:R-:W-:Y:S03]  /*710e0*/  STL.64 [R1+0x268], R22 ;  /* 0x0002681601007387 */ /* 0x000fe60000100a00 */
[----:B0-----:R-:W3:Y:S01]  /*710f0*/  LDL.LU.64 R20, [R1+0x3648] ;  /* 0x0036480001147983 */ /* 0x001ee20000300a00 */
[----:B------:R-:W-:Y:S02]  /*71100*/  MOV R28, R5 ;  /* 0x00000005001c7202 */ /* 0x000fe40000000f00 */
[----:B----4-:R-:W0:Y:S03]  /*71110*/  LDSM.16.M88.4 R4, [R27+0x30080] ;  /* 0x030080001b04783b */ /* 0x010e260000000200 */
[----:B------:R-:W-:Y:S04]  /*71120*/  STL [R1+0x3524], R28 ;  /* 0x0035241c01007387 */ /* 0x000fe80000100800 */
[----:B0-----:R-:W-:Y:S01]  /*71130*/  STL.64 [R1+0x3460], R6 ;  /* 0x0034600601007387 */ /* 0x001fe20000100a00 */
[----:B------:R0:W-:Y:S03]  /*71140*/  STL.64 [R1+0x3458], R4 ;  /* 0x0034580401007387 */ /* 0x0001e60000100a00 */
[----:B0-----:R-:W4:Y:S01]  /*71150*/  LDL.LU R4, [R1+0x30] ;  /* 0x0000300001047983 */ /* 0x001f220000300800 */
[----:B------:R-:W4:Y:S01]  /*71160*/  LDL.LU R5, [R1+0x34] ;  /* 0x0000340001057983 */ /* 0x000f220000300800 */
        /* <DEDUP_REMOVED lines=8> */
[----:B------:R-:W3:Y:S02]  /*711f0*/  LDL.LU.64 R20, [R1+0x3630] ;  /* 0x0036300001147983 */ /* 0x000ee40000300a00 */
[----:B------:R-:W-:Y:S01]  /*71200*/  STL [R1+0x352c], R6 ;  /* 0x00352c0601007387 */ /* 0x000fe20000100800 */
[----:B------:R-:W-:Y:S01]  /*71210*/  STL [R1+0x3528], R7 ;  /* 0x0035280701007387 */ /* 0x000fe20000100800 */
[C---:B---3--:R-:W-:Y:S01]  /*71220*/  HMMA.16816.F32 R8, R16.reuse, R20, R8 ;  /* 0x000000141008723c */ /* 0x048fe20000001808 */
[----:B------:R-:W-:Y:S11]  /*71230*/  MOV R28, R21 ;  /* 0x00000015001c7202 */ /* 0x000ff60000000f00 */
[----:B------:R-:W-:Y:S11]  /*71240*/  @!UPT UIADD3 URZ, URZ, URZ, URZ ;  /* 0x0000003f3f3ff290 */ /* 0x000ff6000fffe03f */
[----:B------:R-:W-:Y:S01]  /*71250*/  STL.64 [R1+0x240], R8 ;  /* 0x0002400801007387 */ /* 0x000fe20000100a00 */
[----:B------:R0:W-:Y:S03]  /*71260*/  STL.64 [R1+0x248], R10 ;  /* 0x0002480a01007387 */ /* 0x0001e60000100a00 */
[----:B0-----:R-:W3:Y:S01]  /*71270*/  LDL.LU.64 R10, [R1+0x3628] ;  /* 0x00362800010a7983 */ /* 0x001ee20000300a00 */
[----:B------:R-:W3:Y:S02]  /*71280*/  LDL.LU.64 R8, [R1+0x3620] ;  /* 0x0036200001087983 */ /* 0x000ee40000300a00 */
[----:B------:R-:W4:Y:S02]  /*71290*/  LDL.LU.64 R22, [R1+0x3618] ;  /* 0x0036180001167983 */ /* 0x000f240000300a00 */
[----:B------:R-:W4:Y:S02]  /*712a0*/  LDL.LU.64 R20, [R1+0x3610] ;  /* 0x0036100001147983 */ /* 0x000f240000300a00 */
[C---:B----4-:R-:W-:Y:S11]  /*712b0*/  HMMA.16816.F32 R20, R16.reuse, R4, R20 ;  /* 0x000000041014723c */ /* 0x050ff60000001814 */
[----:B------:R-:W-:Y:S11]  /*712c0*/  @!UPT UIADD3 URZ, URZ, URZ, URZ ;  /* 0x0000003f3f3ff290 */ /* 0x000ff6000fffe03f */
[----:B------:R-:W-:Y:S01]  /*712d0*/  @!UPT UIADD3 URZ, URZ, URZ, URZ ;  /* 0x0000003f3f3ff290 */ /* 0x000fe2000fffe03f */
[----:B------:R0:W-:Y:S01]  /*712e0*/  STL.64 [R1+0x230], R20 ;  /* 0x0002301401007387 */ /* 0x0001e20000100a00 */
[----:B------:R-:W-:Y:S03]  /*712f0*/  STL.64 [R1+0x238], R22 ;  /* 0x0002381601007387 */ /* 0x000fe60000100a00 */
[----:B0-----:R-:W3:Y:S01]  /*71300*/  LDL.LU.64 R20, [R1+0x3608] ;  /* 0x0036080001147983 */ /* 0x001ee20000300a00 */
[----:B------:R0:W-:Y:S03]  /*71310*/  STL.64 [R1+0x34d8], R4 ;  /* 0x0034d80401007387 */ /* 0x0001e60000100a00 */
[----:B0-----:R-:W4:Y:S01]  /*71320*/  LDL.LU R4, [R1+0x500] ;  /* 0x0005000001047983 */ /* 0x001f220000300800 */
[----:B------:R-:W4:Y:S02]  /*71330*/  LDL.LU R5, [R1+0x504] ;  /* 0x0005040001057983 */ /* 0x000f240000300800 */
[----:B------:R-:W4:Y:S02]  /*71340*/  LDL.LU R6, [R1+0x508] ;  /* 0x0005080001067983 */ /* 0x000f240000300800 */
[----:B------:R-:W4:Y:S01]  /*71350*/  LDL.LU R7, [R1+0x50c] ;  /* 0x00050c0001077983 */ /* 0x000f220000300800 */
[C---:B---3--:R-:W-:Y:S01]  /*71360*/  HMMA.16816.F32 R20, R16.reuse, R20, R8 ;  /* 0x000000141014723c */ /* 0x048fe20000001808 */
[----:B------:R-:W4:Y:S11]  /*71370*/  LDL.LU.64 R8, [R1+0x3600] ;  /* 0x0036000001087983 */ /* 0x000f360000300a00 */
[----:B------:R-:W-:Y:S11]  /*71380*/  @!UPT UIADD3 URZ, URZ, URZ, URZ ;  /* 0x0000003f3f3ff290 */ /* 0x000ff6000fffe03f */
[----:B------:R-:W-:Y:S01]  /*71390*/  STL.64 [R1+0x220], R20 ;  /* 0x0002201401007387 */ /* 0x000fe20000100a00 */
[----:B------:R0:W-:Y:S03]  /*713a0*/  STL.64 [R1+0x228], R22 ;  /* 0x0002281601007387 */ /* 0x0001e60000100a00 */
[----:B0-----:R-:W3:Y:S01]  /*713b0*/  LDL.LU.64 R22, [R1+0x35f8] ;  /* 0x0035f80001167983 */ /* 0x001ee20000300a00 */
[----:B------:R-:W3:Y:S01]  /*713c0*/  LDL.LU.64 R20, [R1+0x35f0] ;  /* 0x0035f00001147983 */ /* 0x000ee20000300a00 */
[C---:B----4-:R-:W-:Y:S08]  /*713d0*/  HMMA.16816.F32 R4, R16.reuse, R8, R4 ;  /* 0x000000081004723c */ /* 0x050ff00000001804 */
[----:B---3--:R-:W-:Y:S11]  /*713e0*/  HMMA.16816.F32 R20, R16, R24, R20 ;  /* 0x000000181014723c */ /* 0x008ff60000001814 */
[----:B------:R-:W-:Y:S04]  /*713f0*/  @!UPT UIADD3 URZ, URZ, URZ, URZ ;  /* 0x0000003f3f3ff290 */ /* 0x000fe8000fffe03f */
[----:B------:R0:W-:Y:S01]  /*71400*/  STL.64 [R1+0x210], R4 ;  /* 0x0002100401007387 */ /* 0x0001e20000100a00 */
[----:B------:R1:W-:Y:S02]  /*71410*/  STL.64 [R1+0x218], R6 ;  /* 0x0002180601007387 */ /* 0x0003e40000100a00 */
[----:B------:R-:W3:Y:S01]  /*71420*/  LDL.LU.64 R10, [R1+0x35e8] ;  /* 0x0035e800010a7983 */ /* 0x000ee20000300a00 */
[----:B0-----:R-:W-:Y:S02]  /*71430*/  MOV R5, R8 ;  /* 0x0000000800057202 */ /* 0x001fe40000000f00 */
[----:B------:R-:W-:Y:S02]  /*71440*/  MOV R4, R9 ;  /* 0x0000000900047202 */ /* 0x000fe40000000f00 */
[----:B------:R-:W4:Y:S01]  /*71450*/  LDL.LU.64 R8, [R1+0x35e0] ;  /* 0x0035e00001087983 */ /* 0x000f220000300a00 */
[----:B-1----:R-:W-:Y:S01]  /*71460*/  IMAD.MOV.U32 R6, RZ, RZ, R24 ;  /* 0x000000ffff067224 */ /* 0x002fe200078e0018 */
[----:B------:R-:W-:-:S02]  /*71470*/  MOV R7, R25 ;  /* 0x0000001900077202 */ /* 0x000fc40000000f00 */
[----:B------:R-:W-:Y:S01]  /*71480*/  STL.64 [R1+0x200], R20 ;  /* 0x0002001401007387 */ /* 0x000fe20000100a00 */
[----:B------:R0:W-:Y:S03]  /*71490*/  STL.64 [R1+0x208], R22 ;  /* 0x0002081601007387 */ /* 0x0001e60000100a00 */
[----:B0-----:R-:W2:Y:S01]  /*714a0*/  LDL.LU.64 R22, [R1+0x35d8] ;  /* 0x0035d80001167983 */ /* 0x001ea20000300a00 */
[----:B------:R-:W2:Y:S02]  /*714b0*/  LDL.LU.64 R20, [R1+0x35d0] ;  /* 0x0035d00001147983 */ /* 0x000ea40000300a00 */
[----:B------:R-:W2:Y:S02]  /*714c0*/  LDL.LU.64 R26, [R1+0x35c8] ;  /* 0x0035c800011a7983 */ /* 0x000ea40000300a00 */
[----:B------:R-:W2:Y:S01]  /*714d0*/  LDL.LU.64 R24, [R1+0x35c0] ;  /* 0x0035c00001187983 */ /* 0x000ea20000300a00 */
[----:B------:R-:W-:Y:S01]  /*714e0*/  STL.64 [R1+0x3538], R6 ;  /* 0x0035380601007387 */ /* 0x000fe20000100a00 */
[----:B------:R0:W-:Y:S03]  /*714f0*/  STL.64 [R1+0x3530], R4 ;  /* 0x0035300401007387 */ /* 0x0001e60000100a00 */
[----:B0-----:R-:W3:Y:S01]  /*71500*/  LDL.LU R4, [R1+0x4d0] ;  /* 0x0004d00001047983 */ /* 0x001ee20000300800 */
[----:B------:R-:W3:Y:S02]  /*71510*/  LDL.LU R5, [R1+0x4d4] ;  /* 0x0004d40001057983 */ /* 0x000ee40000300800 */
[----:B------:R-:W3:Y:S02]  /*71520*/  LDL.LU R6, [R1+0x4d8] ;  /* 0x0004d80001067983 */ /* 0x000ee40000300800 */
[----:B------:R-:W3:Y:S01]  /*71530*/  LDL.LU R7, [R1+0x4dc] ;  /* 0x0004dc0001077983 */ /* 0x000ee20000300800 */
[C---:B--2---:R-:W-:Y:S08]  /*71540*/  HMMA.16816.F32 R12, R16.reuse, R24, R12 ;  /* 0x00000018100c723c */ /* 0x044ff0000000180c */
[----:B---3--:R-:W-:Y:S11]  /*71550*/  HMMA.16816.F32 R4, R16, R20, R4 ;  /* 0x000000141004723c */ /* 0x008ff60000001804 */
[----:B------:R-:W-:Y:S04]  /*71560*/  @!UPT UIADD3 URZ, URZ, URZ, URZ ;  /* 0x0000003f3f3ff290 */ /* 0x000fe8000fffe03f */
[----:B------:R-:W-:Y:S01]  /*71570*/  STL.64 [R1+0x1f0], R12 ;  /* 0x0001f00c01007387 */ /* 0x000fe20000100a00 */
[----:B------:R0:W-:Y:S03]  /*71580*/  STL.64 [R1+0x1f8], R14 ;  /* 0x0001f80e01007387 */ /* 0x0001e60000100a00 */
[----:B0-----:R-:W2:Y:S01]  /*71590*/  LDL.LU.64 R14, [R1+0x35b8] ;  /* 0x0035b800010e7983 */ /* 0x001ea20000300a00 */
[----:B------:R-:W3:Y:S02]  /*715a0*/  LDL.LU.64 R12, [R1+0x35b0] ;  /* 0x0035b000010c7983 */ /* 0x000ee40000300a00 */
[----:B------:R-:W-:Y:S02]  /*715b0*/  STL.64 [R1+0x3488], R26 ;  /* 0x0034881a01007387 */ /* 0x000fe40000100a00 */
[----:B------:R0:W-:Y:S02]  /*715c0*/  STL.64 [R1+0x3480], R24 ;  /* 0x0034801801007387 */ /* 0x0001e40000100a00 */
[----:B0-----:R-:W-:-:S02]  /*715d0*/  MOV R24, R0 ;  /* 0x0000000000187202 */ /* 0x001fc40000000f00 */
[----:B------:R-:W-:Y:S01]  /*715e0*/  MOV R25, R2 ;  /* 0x0000000200197202 */ /* 0x000fe20000000f00 */
[----:B------:R-:W2:Y:S01]  /*715f0*/  LDL.LU R0, [R1+0x35ac] ;  /* 0x0035ac0001007983 */ /* 0x000ea20000300800 */
[----:B------:R0:W-:Y:S02]  /*71600*/  STL.64 [R1+0x1e0], R4 ;  /* 0x0001e00401007387 */ /* 0x0001e40000100a00 */
[----:B------:R-:W-:Y:S02]  /*71610*/  STL.64 [R1+0x1e8], R6 ;  /* 0x0001e80601007387 */ /* 0x000fe40000100a00 */
[----:B------:R-:W2:Y:S01]  /*71620*/  LDL.LU R2, [R1+0x35a8] ;  /* 0x0035a80001027983 */ /* 0x000ea20000300800 */
[----:B------:R-:W-:Y:S01]  /*71630*/  STL.64 [R1+0x3540], R24 ;  /* 0x0035401801007387 */ /* 0x000fe20000100a00 */
[----:B0-----:R-:W-:Y:S01]  /*71640*/  IMAD.MOV.U32 R4, RZ, RZ, R3 ;  /* 0x000000ffff047224 */ /* 0x001fe200078e0003 */
[----:B------:R-:W-:Y:S02]  /*71650*/  MOV R5, R29 ;  /* 0x0000001d00057202 */ /* 0x000fe40000000f00 */
[----:B------:R-:W2:Y:S01]  /*71660*/  LDL.LU R3, [R1+0x35a4] ;  /* 0x0035a40001037983 */ /* 0x000ea20000300800 */
[----:B------:R-:W2:Y:S03]  /*71670*/  LDL.LU R29, [R1+0x35a0] ;  /* 0x0035a000011d7983 */ /* 0x000ea60000300800 */
[----:B------:R0:W-:Y:S02]  /*71680*/  STL.64 [R1+0x3548], R4 ;  /* 0x0035480401007387 */ /* 0x0001e40000100a00 */
[----:B0-----:R-:W-:-:S02]  /*71690*/  MOV R4, R11 ;  /* 0x0000000b00047202 */ /* 0x001fc40000000f00 */
[----:B------:R-:W-:-:S05]  /*716a0*/  MOV R5, R10 ;  /* 0x0000000a00057202 */ /* 0x000fca0000000f00 */
[----:B------:R4:W-:Y:S02]  /*716b0*/  STL.64 [R1+0x3560], R4 ;  /* 0x0035600401007387 */ /* 0x0009e40000100a00 */
[----:B----4-:R-:W-:Y:S01]  /*716c0*/  IMAD.MOV.U32 R4, RZ, RZ, R9 ;  /* 0x000000ffff047224 */ /* 0x010fe200078e0009 */
[----:B------:R-:W-:Y:S02]  /*716d0*/  MOV R5, R8 ;  /* 0x0000000800057202 */ /* 0x000fe40000000f00 */
[----:B------:R-:W3:Y:S01]  /*716e0*/  LDL.LU R8, [R1+0x1d0] ;  /* 0x0001d00001087983 */ /* 0x000ee20000300800 */
[----:B------:R-:W3:Y:S02]  /*716f0*/  LDL.LU R9, [R1+0x1d4] ;  /* 0x0001d40001097983 */ /* 0x000ee40000300800 */
[----:B------:R-:W3:Y:S02]  /*71700*/  LDL.LU R10, [R1+0x1d8] ;  /* 0x0001d800010a7983 */ /* 0x000ee40000300800 */
[----:B------:R-:W3:Y:S01]  /*71710*/  LDL.LU R11, [R1+0x1dc] ;  /* 0x0001dc00010b7983 */ /* 0x000ee20000300800 */
[----:B------:R-:W-:Y:S01]  /*71720*/  STL.64 [R1+0x3578], R4 ;  /* 0x0035780401007387 */ /* 0x000fe20000100a00 */
        /* <DEDUP_REMOVED lines=16> */
[----:B------:R-:W-:-:S02]  /*71830*/  MOV R5, R22 ;  /* 0x0000001600057202 */ /* 0x000fc40000000f00 */
[----:B------:R-:W-:Y:S01]  /*71840*/  MOV R4, R23 ;  /* 0x0000001700047202 */ /* 0x000fe20000000f00 */
[----:B---3--:R-:W-:Y:S01]  /*71850*/  HMMA.16816.F32 R16, R16, R12, R8 ;  /* 0x0000000c1010723c */ /* 0x008fe20000001808 */
[----:B----4-:R-:W-:Y:S01]  /*71860*/  STL.64 [R1+0x3588], R26 ;  /* 0x0035881a01007387 */ /* 0x010fe20000100a00 */
[----:B--2---:R0:W-:Y:S03]  /*71870*/  STL.64 [R1+0x3580], R24 ;  /* 0x0035801801007387 */ /* 0x0041e60000100a00 */
[----:B0-----:R-:W2:Y:S01]  /*71880*/  LDL.LU R24, [R1+0x1c0] ;  /* 0x0001c00001187983 */ /* 0x001ea20000300800 */
[----:B------:R-:W2:Y:S02]  /*71890*/  LDL.LU R25, [R1+0x1c4] ;  /* 0x0001c40001197983 */ /* 0x000ea40000300800 */
[----:B------:R-:W2:Y:S02]  /*718a0*/  LDL.LU R26, [R1+0x1c8] ;  /* 0x0001c800011a7983 */ /* 0x000ea40000300800 */
[----:B------:R-:W2:Y:S01]  /*718b0*/  LDL.LU R27, [R1+0x1cc] ;  /* 0x0001cc00011b7983 */ /* 0x000ea20000300800 */
[----:B------:R0:W-:Y:S04]  /*718c0*/  STL.64 [R1+0x3478], R20 ;  /* 0x0034781401007387 */ /* 0x0001e80000100a00 */
[----:B0-----:R-:W3:Y:S01]  /*718d0*/  LDL.LU R20, [R1+0x170] ;  /* 0x0001700001147983 */ /* 0x001ee20000300800 */
[----:B------:R-:W3:Y:S02]  /*718e0*/  LDL.LU R21, [R1+0x174] ;  /* 0x0001740001157983 */ /* 0x000ee40000300800 */
[----:B------:R-:W3:Y:S02]  /*718f0*/  LDL.LU R22, [R1+0x178] ;  /* 0x0001780001167983 */ /* 0x000ee40000300800 */
[----:B------:R-:W3:Y:S01]  /*71900*/  LDL.LU R23, [R1+0x17c] ;  /* 0x00017c0001177983 */ /* 0x000ee20000300800 */
[----:B------:R-:W2:Y:S01]  /*71910*/  LDL.LU.64 R10, [R1+0x3598] ;  /* 0x00359800010a7983 */ /* 0x000ea20000300a00 */
[----:B------:R-:W2:Y:S02]  /*71920*/  LDL.LU.64 R8, [R1+0x3590] ;  /* 0x0035900001087983 */ /* 0x000ea40000300a00 */
[----:B------:R0:W-:Y:S02]  /*71930*/  STL.64 [R1+0x1d0], R16 ;  /* 0x0001d01001007387 */ /* 0x0001e40000100a00 */
[----:B------:R-:W-:Y:S01]  /*71940*/  STL.64 [R1+0x1d8], R18 ;  /* 0x0001d81201007387 */ /* 0x000fe20000100a00 */
[----:B0-----:R-:W4:Y:S01]  /*71950*/  LDL.LU R16, [R1+0x80] ;  /* 0x0000800001107983 */ /* 0x001f220000300800 */
[----:B------:R-:W4:Y:S02]  /*71960*/  LDL.LU R17, [R1+0x84] ;  /* 0x0000840001117983 */ /* 0x000f240000300800 */
[----:B------:R-:W-:Y:S02]  /*71970*/  STL.64 [R1+0x3498], R14 ;  /* 0x0034980e01007387 */ /* 0x000fe40000100a00 */
[----:B------:R0:W-:Y:S02]  /*71980*/  STL.64 [R1+0x3490], R12 ;  /* 0x0034900c01007387 */ /* 0x0001e40000100a00 */
[----:B0-----:R-:W-:Y:S01]  /*71990*/  IMAD.MOV.U32 R12, RZ, RZ, R29 ;  /* 0x000000ffff0c7224 */ /* 0x001fe200078e001d */
[----:B------:R-:W-:Y:S01]  /*719a0*/  MOV R13, R3 ;  /* 0x00000003000d7202 */ /* 0x000fe20000000f00 */
[----:B--2---:R-:W-:Y:S01]  /*719b0*/  HMMA.16816.F32 R4, R8, R4, R24 ;  /* 0x000000040804723c */ /* 0x004fe20000001818 */
[----:B------:R-:W2:Y:S01]  /*719c0*/  LDL.LU.64 R26, [R1+0x3588] ;  /* 0x00358800011a7983 */ /* 0x000ea20000300a00 */
[----:B------:R-:W2:Y:S11]  /*719d0*/  LDL.LU.64 R24, [R1+0x3580] ;  /* 0x0035800001187983 */ /* 0x000eb60000300a00 */
[----:B------:R-:W-:Y:S11]  /*719e0*/  @!UPT UIADD3 URZ, URZ, URZ, URZ ;  /* 0x0000003f3f3ff290 */ /* 0x000ff6000fffe03f */
[----:B------:R-:W-:Y:S01]  /*719f0*/  IMAD.MOV.U32 R3, RZ, RZ, R4 ;  /* 0x000000ffff037224 */ /* 0x000fe200078e0004 */
[----:B------:R-:W-:Y:S02]  /*71a00*/  MOV R29, R5 ;  /* 0x00000005001d7202 */ /* 0x000fe40000000f00 */
[----:B------:R-:W2:Y:S01]  /*71a10*/  LDL.LU.64 R4, [R1+0x3578] ;  /* 0x0035780001047983 */ /* 0x000ea20000300a00 */
[----:B------:R-:W-:Y:S02]  /*71a20*/  MOV R14, R2 ;  /* 0x00000002000e7202 */ /* 0x000fe40000000f00 */
[----:B------:R-:W-:Y:S01]  /*71a30*/  MOV R15, R0 ;  /* 0x00000000000f7202 */ /* 0x000fe20000000f00 */
[----:B------:R-:W-:Y:S01]  /*71a40*/  MOV R0, R6 ;  /* 0x0000000600007202 */ /* 0x000fe20000000f00 */
[----:B------:R-:W-:-:S05]  /*71a50*/  MOV R2, R7 ;  /* 0x0000000700027202 */ /* 0x000fca0000000f00 */
[----:B------:R-:W-:Y:S01]  /*71a60*/  STL [R1+0x3094], R2 ;  /* 0x0030940201007387 */ /* 0x000fe20000100800 */
[----:B------:R-:W-:Y:S02]  /*71a70*/  STL [R1+0x3090], R0 ;  /* 0x0030900001007387 */ /* 0x000fe40000100800 */
        /* <DEDUP_REMOVED lines=12> */
[----:B------:R-:W-:Y:S10]  /*71b40*/  @!UPT UIADD3 URZ, URZ, URZ, URZ ;  /* 0x0000003f3f3ff290 */ /* 0x000ff4000fffe03f */
[----:B------:R-:W-:Y:S01]  /*71b50*/  IMAD.MOV.U32 R2, RZ, RZ, R4 ;  /* 0x000000ffff027224 */ /* 0x000fe200078e0004 */
[----:B------:R-:W-:Y:S02]  /*71b60*/  MOV R0, R5 ;  /* 0x0000000500007202 */ /* 0x000fe40000000f00 */
[----:B------:R-:W2:Y:S01]  /*71b70*/  LDL.LU.64 R4, [R1+0x3548] ;  /* 0x0035480001047983 */ /* 0x000ea20000300a00 */
[----:B------:R-:W-:Y:S02]  /*71b80*/  MOV R29, R6 ;  /* 0x00000006001d7202 */ /* 0x000fe40000000f00 */
[----:B------:R-:W-:Y:S01]  /*71b90*/  MOV R3, R7 ;  /* 0x0000000700037202 */ /* 0x000fe20000000f00 */
[----:B------:R-:W-:Y:S01]  /*71ba0*/  STL [R1+0x30a4], R2 ;  /* 0x0030a40201007387 */ /* 0x000fe20000100800 */
[----:B------:R0:W-:Y:S01]  /*71bb0*/  STL [R1+0x30a0], R0 ;  /* 0x0030a00001007387 */ /* 0x0001e20000100800 */
[----:B------:R1:W-:Y:S02]  /*71bc0*/  STL [R1+0x309c], R29 ;  /* 0x00309c1d01007387 */ /* 0x0003e40000100800 */
[----:B------:R0:W-:Y:S01]  /*71bd0*/  STL [R1+0x3098], R3 ;  /* 0x0030980301007387 */ /* 0x0001e20000100800 */
[C---:B----4-:R-:W-:Y:S08]  /*71be0*/  HMMA.16816.F32 R12, R8.reuse, R16, R12 ;  /* 0x00000010080c723c */ /* 0x050ff0000000180c */
[----:B--2---:R-:W-:Y:S01]  /*71bf0*/  HMMA.16816.F32 R4, R8, R4, R24 ;  /* 0x000000040804723c */ /* 0x004fe20000001818 */
[----:B------:R-:W3:Y:S11]  /*71c00*/  LDL.LU.64 R24, [R1+0x3540] ;  /* 0x0035400001187983 */ /* 0x000ef60000300a00 */
[----:B------:R-:W-:Y:S04]  /*71c10*/  @!UPT UIADD3 URZ, URZ, URZ, URZ ;  /* 0x0000003f3f3ff290 */ /* 0x000fe8000fffe03f */
[----:B0-----:R-:W-:Y:S01]  /*71c20*/  IMAD.MOV.U32 R0, RZ, RZ, R12 ;  /* 0x000000ffff007224 */ /* 0x001fe200078e000c */
[----:B-1----:R-:W-:Y:S02]  /*71c30*/  MOV R29, R13 ;  /* 0x0000000d001d7202 */ /* 0x002fe40000000f00 */
[----:B------:R-:W-:-:S04]  /*71c40*/  MOV R3, R14 ;  /* 0x0000000e00037202 */ /* 0x000fc80000000f00 */
[----:B------:R-:W-:Y:S01]  /*71c50*/  STL.64 [R1+0x190], R4 ;  /* 0x0001900401007387 */ /* 0x000fe20000100a00 */
[----:B------:R0:W-:Y:S03]  /*71c60*/  STL.64 [R1+0x198], R6 ;  /* 0x0001980601007387 */ /* 0x0001e60000100a00 */
[----:B0-----:R-:W2:Y:S01]  /*71c70*/  LDL.LU.64 R6, [R1+0x3538] ;  /* 0x0035380001067983 */ /* 0x001ea20000300a00 */
[----:B------:R-:W4:Y:S02]  /*71c80*/  LDL.LU.64 R4, [R1+0x3530] ;  /* 0x0035300001047983 */ /* 0x000f240000300a00 */
[----:B------:R3:W-:Y:S02]  /*71c90*/  STL [R1+0x18c], R15 ;  /* 0x00018c0f01007387 */ /* 0x0007e40000100800 */
[----:B------:R-:W-:Y:S01]  /*71ca0*/  STL [R1+0x30b0], R3 ;  /* 0x0030b00301007387 */ /* 0x000fe20000100800 */
[----:B------:R-:W-:Y:S01]  /*71cb0*/  STL [R1+0x30ac], R29 ;  /* 0x0030ac1d01007387 */ /* 0x000fe20000100800 */
[----:B------:R-:W-:Y:S01]  /*71cc0*/  STL [R1+0x30a8], R0 ;  /* 0x0030a80001007387 */ /* 0x000fe20000100800 */
[----:B---3--:R-:W-:Y:S11]  /*71cd0*/  HMMA.16816.F32 R12, R8, R24, R20 ;  /* 0x00000018080c723c */ /* 0x008ff60000001814 */
[----:B------:R-:W-:Y:S11]  /*71ce0*/  @!UPT UIADD3 URZ, URZ, URZ, URZ ;  /* 0x0000003f3f3ff290 */ /* 0x000ff6000fffe03f */
[----:B------:R-:W-:Y:S01]  /*71cf0*/  @!UPT UIADD3 URZ, URZ, URZ, URZ ;  /* 0x0000003f3f3ff290 */ /* 0x000fe2000fffe03f */
[----:B------:R-:W-:Y:S01]  /*71d00*/  STL.64 [R1+0x170], R12 ;  /* 0x0001700c01007387 */ /* 0x000fe20000100a00 */
[----:B------:R-:W-:Y:S02]  /*71d10*/  STL [R1+0x178], R14 ;  /* 0x0001780e01007387 */ /* 0x000fe40000100800 */
[----:B------:R-:W3:Y:S02]  /*71d20*/  LDL.LU R20, [R1+0xf0] ;  /* 0x0000f00001147983 */ /* 0x000ee40000300800 */
[----:B------:R-:W3:Y:S01]  /*71d30*/  LDL.LU R21, [R1+0xf4] ;  /* 0x0000f40001157983 */ /* 0x000ee20000300800 */
[----:B------:R-:W3:Y:S01]  /*71d40*/  LDL.LU R22, [R1+0xf8] ;  /* 0x0000f80001167983 */ /* 0x000ee20000300800 */
[----:B------:R-:W3:Y:S02]  /*71d50*/  LDL.LU R23, [R1+0xfc] ;  /* 0x0000fc0001177983 */ /* 0x000ee40000300800 */
[----:B--2---:R-:W-:Y:S01]  /*71d60*/  IMAD.MOV.U32 R24, RZ, RZ, R6 ;  /* 0x000000ffff187224 */ /* 0x004fe200078e0006 */
[----:B------:R-:W-:Y:S01]  /*71d70*/  MOV R25, R7 ;  /* 0x0000000700197202 */ /* 0x000fe20000000f00 */
[----:B---3--:R-:W-:Y:S01]  /*71d80*/  STL.64 [R1+0x34a8], R22 ;  /* 0x0034a81601007387 */ /* 0x008fe20000100a00 */
[----:B------:R4:W-:Y:S02]  /*71d90*/  STL.64 [R1+0x34a0], R20 ;  /* 0x0034a01401007387 */ /* 0x0009e40000100a00 */
[----:B------:R-:W2:Y:S02]  /*71da0*/  LDL.LU R6, [R1+0x352c] ;  /* 0x00352c0001067983 */ /* 0x000ea40000300800 */
[----:B------:R-:W3:Y:S01]  /*71db0*/  LDL.LU R7, [R1+0x3528] ;  /* 0x0035280001077983 */ /* 0x000ee20000300800 */
[----:B------:R0:W-:Y:S01]  /*71dc0*/  STL.64 [R1+0x34b0], R24 ;  /* 0x0034b01801007387 */ /* 0x0001e20000100a00 */
[----:B----4-:R-:W-:-:S02]  /*71dd0*/  MOV R20, R5 ;  /* 0x0000000500147202 */ /* 0x010fc40000000f00 */
[----:B------:R-:W-:-:S05]  /*71de0*/  MOV R21, R4 ;  /* 0x0000000400157202 */ /* 0x000fca0000000f00 */
[----:B------:R1:W-:Y:S01]  /*71df0*/  STL.64 [R1+0x34b8], R20 ;  /* 0x0034b81401007387 */ /* 0x0003e20000100a00 */
[----:B0-----:R-:W4:Y:S02]  /*71e00*/  LDL.LU R24, [R1+0x110] ;  /* 0x0001100001187983 */ /* 0x001f240000300800 */
[----:B------:R-:W4:Y:S02]  /*71e10*/  LDL.LU R25, [R1+0x114] ;  /* 0x0001140001197983 */ /* 0x000f240000300800 */
[----:B------:R-:W2:Y:S01]  /*71e20*/  LDL.LU R26, [R1+0x118] ;  /* 0x00011800011a7983 */ /* 0x000ea20000300800 */
[----:B------:R-:W2:Y:S01]  /*71e30*/  LDL.LU R27, [R1+0x11c] ;  /* 0x00011c00011b7983 */ /* 0x000ea20000300800 */
[----:B------:R-:W2:Y:S02]  /*71e40*/  LDL.LU R4, [R1+0x40] ;  /* 0x0000400001047983 */ /* 0x000ea40000300800 */
[----:B------:R-:W-:Y:S02]  /*71e50*/  IMAD.MOV.U32 R5, RZ, RZ, R28 ;  /* 0x000000ffff057224 */ /* 0x000fe400078e001c */
[----:B------:R-:W3:Y:S04]  /*71e60*/  LDL.LU R28, [R1+0x3524] ;  /* 0x00352400011c7983 */ /* 0x000ee80000300800 */
[----:B--2---:R3:W-:Y:S01]  /*71e70*/  STL.64 [R1+0x34f0], R4 ;  /* 0x0034f00401007387 */ /* 0x0047e20000100a00 */
[----:B------:R-:W-:Y:S02]  /*71e80*/  STL.64 [R1+0x34c8], R26 ;  /* 0x0034c81a01007387 */ /* 0x000fe40000100a00 */
[----:B----4-:R-:W-:Y:S02]  /*71e90*/  STL.64 [R1+0x34c0], R24 ;  /* 0x0034c01801007387 */ /* 0x010fe40000100a00 */
[----:B-1----:R-:W2:Y:S01]  /*71ea0*/  LDL.LU R20, [R1+0x20] ;  /* 0x0000200001147983 */ /* 0x002ea20000300800 */
[----:B------:R-:W2:Y:S01]  /*71eb0*/  LDL.LU R21, [R1+0x24] ;  /* 0x0000240001157983 */ /* 0x000ea20000300800 */
[----:B---3--:R-:W-:-:S02]  /*71ec0*/  MOV R4, R7 ;  /* 0x0000000700047202 */ /* 0x008fc40000000f00 */
[----:B------:R-:W-:-:S05]  /*71ed0*/  MOV R5, R6 ;  /* 0x0000000600057202 */ /* 0x000fca0000000f00 */
[----:B------:R0:W-:Y:S04]  /*71ee0*/  STL.64 [R1+0x3508], R4 ;  /* 0x0035080401007387 */ /* 0x0001e80000100a00 */
[----:B0-----:R-:W3:Y:S01]  /*71ef0*/  LDL.LU R4, [R1+0x60] ;  /* 0x0000600001047983 */ /* 0x001ee20000300800 */
[----:B------:R-:W-:Y:S02]  /*71f00*/  MOV R5, R28 ;  /* 0x0000001c00057202 */ /* 0x000fe40000000f00 */
[----:B------:R-:W4:Y:S01]  /*71f10*/  LDL.LU R28, [R1+0x3520] ;  /* 0x00352000011c7983 */ /* 0x000f220000300800 */
        /* <DEDUP_REMOVED lines=19> */
[----:B0-----:R-:W3:Y:S01]  /*72050*/  LDL.LU R20, [R1+0x160] ;  /* 0x0001600001147983 */ /* 0x001ee20000300800 */
[----:B------:R-:W3:Y:S02]  /*72060*/  LDL.LU R21, [R1+0x164] ;  /* 0x0001640001157983 */ /* 0x000ee40000300800 */
[----:B------:R-:W3:Y:S02]  /*72070*/  LDL.LU R22, [R1+0x168] ;  /* 0x0001680001167983 */ /* 0x000ee40000300800 */
[----:B------:R-:W3:Y:S01]  /*72080*/  LDL.LU R23, [R1+0x16c] ;  /* 0x00016c0001177983 */ /* 0x000ee20000300800 */
[----:B------:R-:W2:Y:S01]  /*72090*/  LDL.LU R24, [R1+0x120] ;  /* 0x0001200001187983 */ /* 0x000ea20000300800 */
[----:B------:R-:W2:Y:S02]  /*720a0*/  LDL.LU R25, [R1+0x124] ;  /* 0x0001240001197983 */ /* 0x000ea40000300800 */
[----:B------:R-:W2:Y:S02]  /*720b0*/  LDL.LU R26, [R1+0x128] ;  /* 0x00012800011a7983 */ /* 0x000ea40000300800 */
[----:B------:R-:W2:Y:S01]  /*720c0*/  LDL.LU R27, [R1+0x12c] ;  /* 0x00012c00011b7983 */ /* 0x000ea20000300800 */
[----:B------:R-:W2:Y:S01]  /*720d0*/  LDL.LU R12, [R1+0x100] ;  /* 0x00010000010c7983 */ /* 0x000ea20000300800 */
[----:B------:R-:W2:Y:S01]  /*720e0*/  LDL.LU R13, [R1+0x104] ;  /* 0x00010400010d7983 */ /* 0x000ea20000300800 */
[----:B------:R-:W-:Y:S01]  /*720f0*/  MOV R2, R15 ;  /* 0x0000000f00027202 */ /* 0x000fe20000000f00 */
[----:B------:R-:W2:Y:S01]  /*72100*/  LDL.LU R14, [R1+0x108] ;  /* 0x00010800010e7983 */ /* 0x000ea20000300800 */
[----:B------:R-:W2:Y:S01]  /*72110*/  LDL.LU R15, [R1+0x10c] ;  /* 0x00010c00010f7983 */ /* 0x000ea20000300800 */
[----:B------:R-:W2:Y:S02]  /*72120*/  LDL.LU R16, [R1+0xe0] ;  /* 0x0000e00001107983 */ /* 0x000ea40000300800 */
[----:B------:R-:W2:Y:S02]  /*72130*/  LDL.LU R17, [R1+0xe4] ;  /* 0x0000e40001117983 */ /* 0x000ea40000300800 */
[----:B------:R-:W2:Y:S01]  /*72140*/  LDL.LU R18, [R1+0xe8] ;  /* 0x0000e80001127983 */ /* 0x000ea20000300800 */
[----:B------:R-:W2:Y:S01]  /*72150*/  LDL.LU R19, [R1+0xec] ;  /* 0x0000ec0001137983 */ /* 0x000ea20000300800 */
[----:B------:R-:W-:Y:S01]  /*72160*/  STL [R1+0x30b4], R2 ;  /* 0x0030b40201007387 */ /* 0x000fe20000100800 */
[----:B---3--:R-:W-:Y:S02]  /*72170*/  HMMA.16816.F32 R4, R8, R4, R20 ;  /* 0x000000040804723c */ /* 0x008fe40000001814 */
[----:B------:R-:W3:Y:S01]  /*72180*/  LDL.LU.64 R22, [R1+0x3518] ;  /* 0x0035180001167983 */ /* 0x000ee20000300a00 */
[----:B------:R-:W3:Y:S11]  /*72190*/  LDL.LU.64 R20, [R1+0x3510] ;  /* 0x0035100001147983 */ /* 0x000ef60000300a00 */
[----:B------:R-:W-:Y:S09]  /*721a0*/  @!UPT UIADD3 URZ, URZ, URZ, URZ ;  /* 0x0000003f3f3ff290 */ /* 0x000ff2000fffe03f */
[----:B------:R0:W-:Y:S01]  /*721b0*/  STL [R1+0x160], R4 ;  /* 0x0001600401007387 */ /* 0x0001e20000100800 */
[----:B------:R-:W-:-:S03]  /*721c0*/  IMAD.MOV.U32 R3, RZ, RZ, R5 ;  /* 0x000000ffff037224 */ /* 0x000fc600078e0005 */
[----:B0-----:R-:W3:Y:S01]  /*721d0*/  LDL.LU.64 R4, [R1+0x3508] ;  /* 0x0035080001047983 */ /* 0x001ee20000300a00 */
[----:B------:R-:W-:Y:S02]  /*721e0*/  MOV R29, R6 ;  /* 0x00000006001d7202 */ /* 0x000fe40000000f00 */
[----:B------:R-:W-:-:S05]  /*721f0*/  MOV R0, R7 ;  /* 0x0000000700007202 */ /* 0x000fca0000000f00 */
[----:B------:R-:W-:Y:S01]  /*72200*/  STL [R1+0x30c0], R0 ;  /* 0x0030c00001007387 */ /* 0x000fe20000100800 */
[----:B------:R-:W-:Y:S02]  /*72210*/  STL [R1+0x30bc], R29 ;  /* 0x0030bc1d01007387 */ /* 0x000fe40000100800 */
[----:B------:R0:W-:Y:S02]  /*72220*/  STL [R1+0x30b8], R3 ;  /* 0x0030b80301007387 */ /* 0x0001e40000100800 */
[----:B0-----:R-:W2:Y:S01]  /*72230*/  LDL R3, [R1+0x1f0c] ;  /* 0x001f0c0001037983 */ /* 0x001ea20000100800 */
[----:B---3--:R-:W-:Y:S03]  /*72240*/  HMMA.16816.F32 R4, R8, R4, R20 ;  /* 0x000000040804723c */ /* 0x008fe60000001814 */
[----:B------:R-:W3:Y:S01]  /*72250*/  LDL.LU.64 R22, [R1+0x3500] ;  /* 0x0035000001167983 */ /* 0x000ee20000300a00 */
[----:B------:R-:W3:Y:S11]  /*72260*/  LDL.LU.64 R20, [R1+0x34f8] ;  /* 0x0034f80001147983 */ /* 0x000ef60000300a00 */
[----:B------:R-:W-:Y:S08]  /*72270*/  @!UPT UIADD3 URZ, URZ, URZ, URZ ;  /* 0x0000003f3f3ff290 */ /* 0x000ff0000fffe03f */
[----:B------:R0:W-:Y:S01]  /*72280*/  STL.64 [R1+0x150], R4 ;  /* 0x0001500401007387 */ /* 0x0001e20000100a00 */
[----:B------:R3:W-:Y:S03]  /*72290*/  STL [R1+0x158], R6 ;  /* 0x0001580601007387 */ /* 0x0007e60000100800 */
[----:B0-----:R-:W3:Y:S01]  /*722a0*/  LDL.LU.64 R4, [R1+0x34f0] ;  /* 0x0034f00001047983 */ /* 0x001ee20000300a00 */
[----:B------:R-:W-:-:S05]  /*722b0*/  MOV R2, R7 ;  /* 0x0000000700027202 */ /* 0x000fca0000000f00 */
[----:B------:R-:W-:Y:S01]  /*722c0*/  STL [R1+0x30c4], R2 ;  /* 0x0030c40201007387 */ /* 0x000fe20000100800 */
[----:B---3--:R-:W-:Y:S03]  /*722d0*/  HMMA.16816.F32 R4, R8, R4, R20 ;  /* 0x000000040804723c */ /* 0x008fe60000001814 */
[----:B------:R-:W3:Y:S01]  /*722e0*/  LDL.LU.64 R22, [R1+0x34e8] ;  /* 0x0034e80001167983 */ /* 0x000ee20000300a00 */
[----:B------:R-:W3:Y:S11]  /*722f0*/  LDL.LU.64 R20, [R1+0x34e0] ;  /* 0x0034e00001147983 */ /* 0x000ef60000300a00 */
[----:B------:R-:W-:Y:S08]  /*72300*/  @!UPT UIADD3 URZ, URZ, URZ, URZ ;  /* 0x0000003f3f3ff290 */ /* 0x000ff0000fffe03f */
[----:B------:R0:W-:Y:S04]  /*72310*/  STL.64 [R1+0x140], R4 ;  /* 0x0001400401007387 */ /* 0x0001e80000100a00 */
[----:B0-----:R-:W3:Y:S01]  /*72320*/  LDL.LU.64 R4, [R1+0x34d8] ;  /* 0x0034d80001047983 */ /* 0x001ee20000300a00 */
[----:B------:R-:W-:Y:S01]  /*72330*/  MOV R29, R7 ;  /* 0x00000007001d7202 */ /* 0x000fe20000000f00 */
[----:B------:R-:W-:-:S04]  /*72340*/  IMAD.MOV.U32 R0, RZ, RZ, R6 ;  /* 0x000000ffff007224 */ /* 0x000fc800078e0006 */
[----:B------:R-:W-:Y:S01]  /*72350*/  STL [R1+0x30cc], R29 ;  /* 0x0030cc1d01007387 */ /* 0x000fe20000100800 */
[----:B------:R-:W-:Y:S01]  /*72360*/  STL [R1+0x30c8], R0 ;  /* 0x0030c80001007387 */ /* 0x000fe20000100800 */
[C---:B---3--:R-:W-:Y:S02]  /*72370*/  HMMA.16816.F32 R4, R8.reuse, R4, R20 ;  /* 0x000000040804723c */ /* 0x048fe40000001814 */
[----:B------:R-:W2:Y:S11]  /*72380*/  LDL.LU.64 R20, [R1+0x34d0] ;  /* 0x0034d00001147983 */ /* 0x000eb60000300a00 */
[----:B------:R-:W-:Y:S10]  /*72390*/  @!UPT UIADD3 URZ, URZ, URZ, URZ ;  /* 0x0000003f3f3ff290 */ /* 0x000ff4000fffe03f */
[----:B------:R0:W-:Y:S01]  /*723a0*/  STL.64 [R1+0x130], R4 ;  /* 0x0001300401007387 */ /* 0x0001e20000100a00 */
[----:B------:R-:W-:Y:S01]  /*723b0*/  MOV R2, R7 ;  /* 0x0000000700027202 */ /* 0x000fe20000000f00 */
[----:B------:R1:W-:Y:S02]  /*723c0*/  STL [R1+0x138], R6 ;  /* 0x0001380601007387 */ /* 0x0003e40000100800 */
[----:B0-----:R-:W3:Y:S01]  /*723d0*/  LDL.LU R4, [R1+0xd0] ;  /* 0x0000d00001047983 */ /* 0x001ee20000300800 */
[----:B------:R-:W3:Y:S02]  /*723e0*/  LDL.LU R5, [R1+0xd4] ;  /* 0x0000d40001057983 */ /* 0x000ee40000300800 */
[----:B-1----:R-:W3:Y:S02]  /*723f0*/  LDL.LU R6, [R1+0xd8] ;  /* 0x0000d80001067983 */ /* 0x002ee40000300800 */
        /* <DEDUP_REMOVED lines=9> */
[----:B------:R-:W2:Y:S11]  /*72490*/  LDL.LU.64 R24, [R1+0x34b0] ;  /* 0x0034b00001187983 */ /* 0x000eb60000300a00 */
[----:B------:R-:W-:Y:S10]  /*724a0*/  @!UPT UIADD3 URZ, URZ, URZ, URZ ;  /* 0x0000003f3f3ff290 */ /* 0x000ff4000fffe03f */
[----:B------:R-:W-:Y:S01]  /*724b0*/  STL.64 [R1+0x110], R20 ;  /* 0x0001101401007387 */ /* 0x000fe20000100a00 */
[----:B------:R0:W-:Y:S03]  /*724c0*/  STL.64 [R1+0x118], R22 ;  /* 0x0001181601007387 */ /* 0x0001e60000100a00 */
[----:B0-----:R-:W3:Y:S01]  /*724d0*/  LDL.LU.64 R22, [R1+0x34a8] ;  /* 0x0034a80001167983 */ /* 0x001ee20000300a00 */
[----:B------:R-:W3:Y:S01]  /*724e0*/  LDL.LU.64 R20, [R1+0x34a0] ;  /* 0x0034a00001147983 */ /* 0x000ee20000300a00 */
[C---:B--2---:R-:W-:Y:S02]  /*724f0*/  HMMA.16816.F32 R24, R8.reuse, R24, R12 ;  /* 0x000000180818723c */ /* 0x044fe4000000180c */
[----:B------:R-:W2:Y:S01]  /*72500*/  LDL.LU.64 R14, [R1+0x3498] ;  /* 0x00349800010e7983 */ /* 0x000ea20000300a00 */
[----:B------:R-:W2:Y:S11]  /*72510*/  LDL.LU.64 R12, [R1+0x3490] ;  /* 0x00349000010c7983 */ /* 0x000eb60000300a00 */
[----:B------:R-:W-:Y:S09]  /*72520*/  @!UPT UIADD3 URZ, URZ, URZ, URZ ;  /* 0x0000003f3f3ff290 */ /* 0x000ff2000fffe03f */
[----:B------:R-:W-:Y:S01]  /*72530*/  STL.64 [R1+0x100], R24 ;  /* 0x0001001801007387 */ /* 0x000fe20000100a00 */
[----:B------:R0:W-:Y:S03]  /*72540*/  STL.64 [R1+0x108], R26 ;  /* 0x0001081a01007387 */ /* 0x0001e60000100a00 */
[----:B0-----:R-:W2:Y:S01]  /*72550*/  LDL.LU.64 R26, [R1+0x3488] ;  /* 0x00348800011a7983 */ /* 0x001ea20000300a00 */
[----:B------:R-:W3:Y:S01]  /*72560*/  LDL.LU.64 R24, [R1+0x3480] ;  /* 0x0034800001187983 */ /* 0x000ee20000300a00 */
[----:B----4-:R-:W-:Y:S01]  /*72570*/  MOV R7, R28 ;  /* 0x0000001c00077202 */ /* 0x010fe20000000f00 */
[----:B---3--:R-:W-:Y:S11]  /*72580*/  HMMA.16816.F32 R20, R8, R24, R20 ;  /* 0x000000180814723c */ /* 0x008ff60000001814 */
[----:B------:R-:W-:Y:S11]  /*72590*/  @!UPT UIADD3 URZ, URZ, URZ, URZ ;  /* 0x0000003f3f3ff290 */ /* 0x000ff6000fffe03f */
[----:B------:R-:W-:Y:S01]  /*725a0*/  @!UPT UIADD3 URZ, URZ, URZ, URZ ;  /* 0x0000003f3f3ff290 */ /* 0x000fe2000fffe03f */
[----:B------:R0:W-:Y:S04]  /*725b0*/  STL.64 [R1+0xf0], R20 ;  /* 0x0000f01401007387 */ /* 0x0001e80000100a00 */
[----:B0-----:R-:W3:Y:S01]  /*725c0*/  LDL.LU.64 R20, [R1+0x3478] ;  /* 0x0034780001147983 */ /* 0x001ee20000300a00 */
[----:B------:R-:W-:Y:S01]  /*725d0*/  MOV R25, R23 ;  /* 0x0000001700197202 */ /* 0x000fe20000000f00 */
[----:B------:R-:W-:-:S04]  /*725e0*/  IMAD.MOV.U32 R28, RZ, RZ, R22 ;  /* 0x000000ffff1c7224 */ /* 0x000fc800078e0016 */
[----:B------:R-:W-:Y:S01]  /*725f0*/  STL [R1+0x313c], R25 ;  /* 0x00313c1901007387 */ /* 0x000fe20000100800 */
[----:B------:R-:W-:Y:S02]  /*72600*/  STL [R1+0x3138], R28 ;  /* 0x0031381c01007387 */ /* 0x000fe40000100800 */
[----:B------:R-:W4:Y:S01]  /*72610*/  LDL.64 R22, [R1+0x88] ;  /* 0x0000880001167983 */ /* 0x000f220000100a00 */
[----:B---3--:R-:W-:Y:S01]  /*72620*/  HMMA.16816.F32 R16, R8, R20, R16 ;  /* 0x000000140810723c */ /* 0x008fe20000001810 */
[----:B----4-:R0:W-:Y:S11]  /*72630*/  STL.64 [R1+0x3430], R22 ;  /* 0x0034301601007387 */ /* 0x0101f60000100a00 */
[----:B------:R-:W-:Y:S11]  /*72640*/  @!UPT UIADD3 URZ, URZ, URZ, URZ ;  /* 0x0000003f3f3ff290 */ /* 0x000ff6000fffe03f */
[----:B------:R-:W-:Y:S01]  /*72650*/  STL.64 [R1+0xe0], R16 ;  /* 0x0000e01001007387 */ /* 0x000fe20000100a00 */
[----:B------:R-:W-:Y:S02]  /*72660*/  STL.64 [R1+0xe8], R18 ;  /* 0x0000e81201007387 */ /* 0x000fe40000100a00 */
[----:B0-----:R-:W3:Y:S02]  /*72670*/  LDL.64 R22, [R1+0xa8] ;  /* 0x0000a80001167983 */ /* 0x001ee40000100a00 */
[----:B------:R-:W0:Y:S01]  /*72680*/  LDSM.16.M88.4 R16, [R3+0x31080] ;  /* 0x031080000310783b */ /* 0x000e220000000200 */
[----:B---3--:R1:W-:Y:S04]  /*72690*/  STL.64 [R1+0x3438], R22 ;  /* 0x0034381601007387 */ /* 0x0083e80000100a00 */
[----:B-1----:R-:W3:Y:S04]  /*726a0*/  LDL.64 R22, [R1+0xb8] ;  /* 0x0000b80001167983 */ /* 0x002ee80000100a00 */
[----:B---3--:R1:W-:Y:S04]  /*726b0*/  STL.64 [R1+0x3440], R22 ;  /* 0x0034401601007387 */ /* 0x0083e80000100a00 */
[----:B-1----:R-:W3:Y:S01]  /*726c0*/  LDL.64 R22, [R1+0xc8] ;  /* 0x0000c80001167983 */ /* 0x002ee20000100a00 */
[----:B0-----:R2:W-:Y:S02]  /*726d0*/  STL.64 [R1+0x3340], R18 ;  /* 0x0033401201007387 */ /* 0x0015e40000100a00 */
[----:B------:R0:W-:Y:S01]  /*726e0*/  STL.64 [R1+0x3338], R16 ;  /* 0x0033381001007387 */ /* 0x0001e20000100a00 */
[----:B--2---:R-:W-:Y:S01]  /*726f0*/  MOV R18, R15 ;  /* 0x0000000f00127202 */ /* 0x004fe20000000f00 */
[----:B0-----:R-:W2:Y:S01]  /*72700*/  LDL.LU R16, [R1+0x320] ;  /* 0x0003200001107983 */ /* 0x001ea20000300800 */
[----:B------:R-:W-:-:S02]  /*72710*/  MOV R17, R14 ;  /* 0x0000000e00117202 */ /* 0x000fc40000000f00 */
[----:B------:R-:W4:Y:S02]  /*72720*/  LDL.LU R14, [R1+0x3474] ;  /* 0x00347400010e7983 */ /* 0x000f240000300800 */
[----:B------:R-:W2:Y:S01]  /*72730*/  LDL.LU R15, [R1+0x3470] ;  /* 0x00347000010f7983 */ /* 0x000ea20000300800 */
[----:B------:R-:W2:Y:S01]  /*72740*/  LDL.LU R19, [R1+0x32c] ;  /* 0x00032c0001137983 */ /* 0x000ea20000300800 */
[----:B------:R-:W-:Y:S03]  /*72750*/  HMMA.16816.F32 R8, R8, R12, R4 ;  /* 0x0000000c0808723c */ /* 0x000fe60000001804 */
[----:B--2---:R4:W-:Y:S01]  /*72760*/  STL.64 [R1+0x3450], R18 ;  /* 0x0034501201007387 */ /* 0x0049e20000100a00 */
[----:B------:R0:W-:Y:S02]  /*72770*/  STL.64 [R1+0x3448], R16 ;  /* 0x0034481001007387 */ /* 0x0001e40000100a00 */
[----:B----4-:R-:W-:Y:S01]  /*72780*/  IMAD.MOV.U32 R18, RZ, RZ, R14 ;  /* 0x000000ffff127224 */ /* 0x010fe200078e000e */
[----:B0-----:R-:W2:Y:S01]  /*72790*/  LDL.LU R16, [R1+0x350] ;  /* 0x0003500001107983 */ /* 0x001ea20000300800 */
[----:B------:R-:W2:Y:S02]  /*727a0*/  LDL.LU R17, [R1+0x354] ;  /* 0x0003540001117983 */ /* 0x000ea40000300800 */
[----:B------:R-:W4:Y:S01]  /*727b0*/  LDL.LU R14, [R1+0x346c] ;  /* 0x00346c00010e7983 */ /* 0x000f220000300800 */
[----:B------:R-:W-:-:S02]  /*727c0*/  MOV R19, R15 ;  /* 0x0000000f00137202 */ /* 0x000fc40000000f00 */
[----:B------:R-:W4:Y:S01]  /*727d0*/  LDL.LU R15, [R1+0x3468] ;  /* 0x00346800010f7983 */ /* 0x000f220000300800 */
[----:B------:R-:W2:Y:S02]  /*727e0*/  LDL.LU.64 R6, [R1+0x3460] ;  /* 0x0034600001067983 */ /* 0x000ea40000300a00 */
[----:B------:R-:W2:Y:S08]  /*727f0*/  LDL.LU.64 R4, [R1+0x3458] ;  /* 0x0034580001047983 */ /* 0x000eb00000300a00 */
[----:B------:R-:W-:Y:S01]  /*72800*/  MOV R25, R10 ;  /* 0x0000000a00197202 */ /* 0x000fe20000000f00 */
[----:B------:R0:W-:Y:S01]  /*72810*/  STL.64 [R1+0xd0], R8 ;  /* 0x0000d00801007387 */ /* 0x0001e20000100a00 */
[----:B------:R-:W-:Y:S01]  /*72820*/  MOV R28, R11 ;  /* 0x0000000b001c7202 */ /* 0x000fe20000000f00 */
[----:B------:R-:W-:-:S02]  /*72830*/  IMAD.MOV.U32 R11, RZ, RZ, R27 ;  /* 0x000000ffff0b7224 */ /* 0x000fc400078e001b */
[----:B0-----:R-:W4:Y:S01]  /*72840*/  LDL.LU R8, [R1+0x310] ;  /* 0x0003100001087983 */ /* 0x001f220000300800 */
[----:B------:R-:W4:Y:S02]  /*72850*/  LDL.LU R9, [R1+0x314] ;  /* 0x0003140001097983 */ /* 0x000f240000300800 */
[----:B------:R-:W4:Y:S02]  /*72860*/  LDL.LU R10, [R1+0x318] ;  /* 0x00031800010a7983 */ /* 0x000f240000300800 */
[----:B------:R-:W-:Y:S01]  /*72870*/  STL [R1+0x3398], R25 ;  /* 0x0033981901007387 */ /* 0x000fe20000100800 */
[----:B------:R0:W-:Y:S04]  /*72880*/  STL [R1+0x33d0], R26 ;  /* 0x0033d01a01007387 */ /* 0x0001e80000100800 */
[----:B0-----:R-:W4:Y:S01]  /*72890*/  LDL.64 R26, [R1+0x98] ;  /* 0x00009800011a7983 */ /* 0x001f220000100a00 */
[----:B------:R-:W-:Y:S01]  /*728a0*/  STL [R1+0x3380], R28 ;  /* 0x0033801c01007387 */ /* 0x000fe20000100800 */
[----:B---3--:R-:W-:-:S02]  /*728b0*/  MOV R2, R22 ;  /* 0x0000001600027202 */ /* 0x008fc40000000f00 */
[----:B------:R-:W-:Y:S01]  /*728c0*/  MOV R0, R23 ;  /* 0x0000001700007202 */ /* 0x000fe20000000f00 */
[C---:B--2---:R-:W-:Y:S01]  /*728d0*/  HMMA.16816.F32 R16, R4.reuse, R22, R16 ;  /* 0x000000160410723c */ /* 0x044fe20000001810 */
[----:B----4-:R0:W-:Y:S01]  /*728e0*/  STL.64 [R1+0x3348], R14 ;  /* 0x0033480e01007387 */ /* 0x0101e20000100a00 */
[----:B------:R-:W2:Y:S02]  /*728f0*/  LDL.LU R12, [R1+0x340] ;  /* 0x00034000010c7983 */ /* 0x000ea40000300800 */
[----:B------:R-:W2:Y:S01]  /*72900*/  LDL.LU R13, [R1+0x344] ;  /* 0x00034400010d7983 */ /* 0x000ea20000300800 */
[----:B0-----:R-:W2:Y:S01]  /*72910*/  LDL.LU R14, [R1+0x348] ;  /* 0x00034800010e7983 */ /* 0x001ea20000300800 */
[----:B------:R-:W2:Y:S11]  /*72920*/  LDL.LU R15, [R1+0x34c] ;  /* 0x00034c00010f7983 */ /* 0x000eb60000300800 */
[----:B------:R-:W-:Y:S06]  /*72930*/  @!UPT UIADD3 URZ, URZ, URZ, URZ ;  /* 0x0000003f3f3ff290 */ /* 0x000fec000fffe03f */
[----:B------:R-:W-:Y:S01]  /*72940*/  STL.64 [R1+0xb40], R16 ;  /* 0x000b401001007387 */ /* 0x000fe20000100a00 */
[----:B------:R0:W-:Y:S03]  /*72950*/  STL.64 [R1+0xb48], R18 ;  /* 0x000b481201007387 */ /* 0x0001e60000100a00 */
[----:B0-----:R-:W3:Y:S01]  /*72960*/  LDL.LU.64 R18, [R1+0x3450] ;  /* 0x0034500001127983 */ /* 0x001ee20000300a00 */
[----:B------:R-:W3:Y:S02]  /*72970*/  LDL.LU.64 R16, [R1+0x3448] ;  /* 0x0034480001107983 */ /* 0x000ee40000300a00 */
[----:B------:R-:W2:Y:S02]  /*72980*/  LDL.LU.64 R22, [R1+0x3440] ;  /* 0x0034400001167983 */ /* 0x000ea40000300a00 */
[----:B------:R-:W-:Y:S01]  /*72990*/  STL [R1+0x3388], R0 ;  /* 0x0033880001007387 */ /* 0x000fe20000100800 */
[----:B------:R-:W-:Y:S01]  /*729a0*/  STL [R1+0x3384], R2 ;  /* 0x0033840201007387 */ /* 0x000fe20000100800 */
[C---:B--2---:R-:W-:Y:S11]  /*729b0*/  HMMA.16816.F32 R12, R4.reuse, R22, R12 ;  /* 0x00000016040c723c */ /* 0x044ff6000000180c */
[----:B------:R-:W-:Y:S11]  /*729c0*/  @!UPT UIADD3 URZ, URZ, URZ, URZ ;  /* 0x0000003f3f3ff290 */ /* 0x000ff6000fffe03f */
[----:B------:R-:W-:Y:S01]  /*729d0*/  @!UPT UIADD3 URZ, URZ, URZ, URZ ;  /* 0x0000003f3f3ff290 */ /* 0x000fe2000fffe03f */
[----:B------:R0:W-:Y:S01]  /*729e0*/  STL.64 [R1+0xb30], R12 ;  /* 0x000b300c01007387 */ /* 0x0001e20000100a00 */
[----:B------:R-:W-:Y:S02]  /*729f0*/  STL.64 [R1+0xb38], R14 ;  /* 0x000b380e01007387 */ /* 0x000fe40000100a00 */
[----:B0-----:R-:W-:Y:S01]  /*72a00*/  IMAD.MOV.U32 R12, RZ, RZ, R23 ;  /* 0x000000ffff0c7224 */ /* 0x001fe200078e0017 */
[----:B------:R-:W-:Y:S02]  /*72a10*/  MOV R13, R22 ;  /* 0x00000016000d7202 */ /* 0x000fe40000000f00 */
[----:B------:R-:W2:Y:S02]  /*72a20*/  LDL.LU.64 R22, [R1+0x3438] ;  /* 0x0034380001167983 */ /* 0x000ea40000300a00 */
[----:B------:R0:W-:Y:S02]  /*72a30*/  STL [R1+0x3390], R12 ;  /* 0x0033900c01007387 */ /* 0x0001e40000100800 */
[----:B------:R1:W-:Y:S01]  /*72a40*/  STL [R1+0x338c], R13 ;  /* 0x00338c0d01007387 */ /* 0x0003e20000100800 */
[----:B0-----:R-:W2:Y:S01]  /*72a50*/  LDL.LU R12, [R1+0x330] ;  /* 0x00033000010c7983 */ /* 0x001ea20000300800 */
[----:B-1----:R-:W2:Y:S02]  /*72a60*/  LDL.LU R13, [R1+0x334] ;  /* 0x00033400010d7983 */ /* 0x002ea40000300800 */
[----:B------:R-:W2:Y:S02]  /*72a70*/  LDL.LU R14, [R1+0x338] ;  /* 0x00033800010e7983 */ /* 0x000ea40000300800 */
[----:B------:R-:W2:Y:S02]  /*72a80*/  LDL.LU R15, [R1+0x33c] ;  /* 0x00033c00010f7983 */ /* 0x000ea40000300800 */
[C---:B--2---:R-:W-:Y:S11]  /*72a90*/  HMMA.16816.F32 R12, R4.reuse, R22, R12 ;  /* 0x00000016040c723c */ /* 0x044ff6000000180c */
[----:B------:R-:W-:Y:S11]  /*72aa0*/  @!UPT UIADD3 URZ, URZ, URZ, URZ ;  /* 0x0000003f3f3ff290 */ /* 0x000ff6000fffe03f */
[----:B------:R-:W-:Y:S01]  /*72ab0*/  @!UPT UIADD3 URZ, URZ, URZ, URZ ;  /* 0x0000003f3f3ff290 */ /* 0x000fe2000fffe03f */
[----:B------:R-:W-:Y:S01]  /*72ac0*/  STL.64 [R1+0xb50], R12 ;  /* 0x000b500c01007387 */ /* 0x000fe20000100a00 */
[----:B------:R0:W-:Y:S02]  /*72ad0*/  STL.64 [R1+0xb58], R14 ;  /* 0x000b580e01007387 */ /* 0x0001e40000100a00 */
[----:B0-----:R-:W-:Y:S02]  /*72ae0*/  MOV R15, R22 ;  /* 0x00000016000f7202 */ /* 0x001fe40000000f00 */
[----:B------:R-:W-:Y:S02]  /*72af0*/  MOV R14, R23 ;  /* 0x00000017000e7202 */ /* 0x000fe40000000f00 */
[----:B------:R-:W2:Y:S01]  /*72b00*/  LDL.LU.64 R22, [R1+0x3430] ;  /* 0x0034300001167983 */ /* 0x000ea20000300a00 */
[----:B------:R-:W-:Y:S02]  /*72b10*/  STL [R1+0x3394], R15 ;  /* 0x0033940f01007387 */ /* 0x000fe40000100800 */
[----:B------:R3:W-:Y:S02]  /*72b20*/  STL [R1+0x33e8], R14 ;  /* 0x0033e80e01007387 */ /* 0x0007e40000100800 */
[C---:B---3--:R-:W-:Y:S07]  /*72b30*/  HMMA.16816.F32 R12, R4.reuse, R26, R16 ;  /* 0x0000001a040c723c */ /* 0x048fee0000001810 */
[----:B------:R-:W-:Y:S01]  /*72b40*/  MOV R17, R26 ;  /* 0x0000001a00117202 */ /* 0x000fe20000000f00 */
[----:B------:R-:W-:Y:S11]  /*72b50*/  IMAD.MOV.U32 R16, RZ, RZ, R27 ;  /* 0x000000ffff107224 */ /* 0x000ff600078e001b */
[----:B------:R-:W-:Y:S04]  /*72b60*/  @!UPT UIADD3 URZ, URZ, URZ, URZ ;  /* 0x0000003f3f3ff290 */ /* 0x000fe8000fffe03f */
[----:B------:R-:W-:Y:S01]  /*72b70*/  STL.64 [R1+0xba0], R12 ;  /* 0x000ba00c01007387 */ /* 0x000fe20000100a00 */
[----:B------:R-:W-:Y:S01]  /*72b80*/  STL.64 [R1+0xba8], R14 ;  /* 0x000ba80e01007387 */ /* 0x000fe20000100a00 */
[C---:B--2---:R-:W-:Y:S11]  /*72b90*/  HMMA.16816.F32 R8, R4.reuse, R22, R8 ;  /* 0x000000160408723c */ /* 0x044ff60000001808 */
[----:B------:R-:W-:Y:S11]  /*72ba0*/  @!UPT UIADD3 URZ, URZ, URZ, URZ ;  /* 0x0000003f3f3ff290 */ /* 0x000ff6000fffe03f */
[----:B------:R-:W-:Y:S01]  /*72bb0*/  @!UPT UIADD3 URZ, URZ, URZ, URZ ;  /* 0x0000003f3f3ff290 */ /* 0x000fe2000fffe03f */
[----:B------:R-:W-:Y:S01]  /*72bc0*/  STL.64 [R1+0xb90], R8 ;  /* 0x000b900801007387 */ /* 0x000fe20000100a00 */
[----:B------:R-:W-:Y:S02]  /*72bd0*/  STL.64 [R1+0xb98], R10 ;  /* 0x000b980a01007387 */ /* 0x000fe40000100a00 */
[----:B------:R-:W2:Y:S01]  /*72be0*/  LDL.64 R26, [R1+0x28] ;  /* 0x00002800011a7983 */ /* 0x000ea20000100a00 */
[----:B------:R-:W-:Y:S02]  /*72bf0*/  MOV R19, R22 ;  /* 0x0000001600137202 */ /* 0x000fe40000000f00 */
[----:B------:R-:W-:Y:S01]  /*72c00*/  MOV R18, R23 ;  /* 0x0000001700127202 */ /* 0x000fe20000000f00 */
[----:B--2---:R-:W-:Y:S04]  /*72c10*/  STL.64 [R1+0x33e0], R26 ;  /* 0x0033e01a01007387 */ /* 0x004fe80000100a00 */
[----:B------:R-:W-:Y:S02]  /*72c20*/  STL.64 [R1+0x33b0], R18 ;  /* 0x0033b01201007387 */ /* 0x000fe40000100a00 */
[----:B------:R0:W-:Y:S02]  /*72c30*/  STL.64 [R1+0x33a8], R16 ;  /* 0x0033a81001007387 */ /* 0x0001e40000100a00 */
[----:B0-----:R-:W2:Y:S01]  /*72c40*/  LDL.LU R16, [R1+0x470] ;  /* 0x0004700001107983 */ /* 0x001ea20000300800 */
[----:B------:R-:W2:Y:S02]  /*72c50*/  LDL.LU R17, [R1+0x474] ;  /* 0x0004740001117983 */ /* 0x000ea40000300800 */
[----:B------:R-:W3:Y:S02]  /*72c60*/  LDL.LU R18, [R1+0x478] ;  /* 0x0004780001127983 */ /* 0x000ee40000300800 */
[----:B------:R-:W3:Y:S01]  /*72c70*/  LDL.LU R19, [R1+0x47c] ;  /* 0x00047c0001137983 */ /* 0x000ee20000300800 */
[----:B------:R-:W4:Y:S04]  /*72c80*/  LDL.64 R10, [R1+0x68] ;  /* 0x00006800010a7983 */ /* 0x000f280000100a00 */
[----:B----4-:R0:W-:Y:S01]  /*72c90*/  STL.64 [R1+0x3428], R10 ;  /* 0x0034280a01007387 */ /* 0x0101e20000100a00 */
        /* <DEDUP_REMOVED lines=8> */
[----:B0-----:R-:W3:Y:S04]  /*72d20*/  LDL.64 R10, [R1+0x78] ;  /* 0x00007800010a7983 */ /* 0x001ee80000100a00 */
[----:B--2---:R0:W-:Y:S01]  /*72d30*/  STL.64 [R1+0x33f8], R14 ;  /* 0x0033f80e01007387 */ /* 0x0041e20000100a00 */
[----:B----4-:R-:W-:Y:S03]  /*72d40*/  STL.64 [R1+0x33f0], R12 ;  /* 0x0033f00c01007387 */ /* 0x010fe60000100a00 */
[----:B0-----:R-:W2:Y:S04]  /*72d50*/  LDL.64 R14, [R1+0x48] ;  /* 0x00004800010e7983 */ /* 0x001ea80000100a00 */
[----:B--2---:R0:W-:Y:S04]  /*72d60*/  STL.64 [R1+0x3408], R14 ;  /* 0x0034080e01007387 */ /* 0x0041e80000100a00 */
[----:B0-----:R-:W2:Y:S04]  /*72d70*/  LDL.64 R14, [R1+0x58] ;  /* 0x00005800010e7983 */ /* 0x001ea80000100a00 */
[----:B--2---:R0:W-:Y:S01]  /*72d80*/  STL.64 [R1+0x3420], R14 ;  /* 0x0034200e01007387 */ /* 0x0041e20000100a00 */
[----:B------:R-:W2:Y:S02]  /*72d90*/  LDL.LU R12, [R1+0x2f0] ;  /* 0x0002f000010c7983 */ /* 0x000ea40000300800 */
[----:B------:R-:W2:Y:S01]  /*72da0*/  LDL.LU R13, [R1+0x2f4] ;  /* 0x0002f400010d7983 */ /* 0x000ea20000300800 */
[----:B0-----:R-:W2:Y:S01]  /*72db0*/  LDL.LU R14, [R1+0x2f8] ;  /* 0x0002f800010e7983 */ /* 0x001ea20000300800 */
[----:B------:R-:W2:Y:S02]  /*72dc0*/  LDL.LU R15, [R1+0x2fc] ;  /* 0x0002fc00010f7983 */ /* 0x000ea40000300800 */
[----:B------:R-:W4:Y:S02]  /*72dd0*/  LDL.64 R26, [R1+0x38] ;  /* 0x00003800011a7983 */ /* 0x000f240000100a00 */
[----:B----4-:R0:W-:Y:S01]  /*72de0*/  STL.64 [R1+0x3400], R26 ;  /* 0x0034001a01007387 */ /* 0x0101e20000100a00 */
[----:B------:R-:W4:Y:S02]  /*72df0*/  LDL.LU R24, [R1+0x4b0] ;  /* 0x0004b00001187983 */ /* 0x000f240000300800 */
[----:B------:R-:W4:Y:S01]  /*72e00*/  LDL.LU R25, [R1+0x4b4] ;  /* 0x0004b40001197983 */ /* 0x000f220000300800 */
[----:B0-----:R-:W2:Y:S01]  /*72e10*/  LDL.LU R26, [R1+0x4b8] ;  /* 0x0004b800011a7983 */ /* 0x001ea20000300800 */
[----:B------:R-:W2:Y:S01]  /*72e20*/  LDL.LU R27, [R1+0x4bc] ;  /* 0x0004bc00011b7983 */ /* 0x000ea20000300800 */
[----:B---3--:R-:W-:Y:S02]  /*72e30*/  HMMA.16816.F32 R20, R4, R10, R20 ;  /* 0x0000000a0414723c */ /* 0x008fe40000001814 */
        /* <DEDUP_REMOVED lines=8> */
[----:B0-----:R-:W3:Y:S04]  /*72ec0*/  LDL.64 R18, [R1+0x18] ;  /* 0x0000180001127983 */ /* 0x001ee80000100a00 */
[----:B---3--:R0:W-:Y:S01]  /*72ed0*/  STL.64 [R1+0x33d8], R18 ;  /* 0x0033d81201007387 */ /* 0x0081e20000100a00 */
[----:B-1----:R-:W3:Y:S02]  /*72ee0*/  LDL.LU R16, [R1+0x490] ;  /* 0x0004900001107983 */ /* 0x002ee40000300800 */
[----:B------:R-:W3:Y:S01]  /*72ef0*/  LDL.LU R17, [R1+0x494] ;  /* 0x0004940001117983 */ /* 0x000ee20000300800 */
[----:B0-----:R-:W3:Y:S01]  /*72f00*/  LDL.LU R18, [R1+0x498] ;  /* 0x0004980001127983 */ /* 0x001ee20000300800 */
[----:B------:R-:W3:Y:S02]  /*72f10*/  LDL.LU R19, [R1+0x49c] ;  /* 0x00049c0001137983 */ /* 0x000ee40000300800 */
[----:B------:R0:W-:Y:S02]  /*72f20*/  STL.64 [R1+0xb80], R20 ;  /* 0x000b801401007387 */ /* 0x0001e40000100a00 */
[----:B------:R1:W-:Y:S01]  /*72f30*/  STL.64 [R1+0xb88], R22 ;  /* 0x000b881601007387 */ /* 0x0003e20000100a00 */
[----:B0-----:R-:W-:Y:S01]  /*72f40*/  MOV R21, R10 ;  /* 0x0000000a00157202 */ /* 0x001fe20000000f00 */
[----:B------:R-:W-:-:S02]  /*72f50*/  IMAD.MOV.U32 R20, RZ, RZ, R11 ;  /* 0x000000ffff147224 */ /* 0x000fc400078e000b */
[----:B------:R-:W4:Y:S02]  /*72f60*/  LDL.LU.64 R10, [R1+0x3428] ;  /* 0x00342800010a7983 */ /* 0x000f240000300a00 */
[C---:B----4-:R-:W-:Y:S01]  /*72f70*/  HMMA.16816.F32 R12, R4.reuse, R10, R12 ;  /* 0x0000000a040c723c */ /* 0x050fe2000000180c */
[----:B-1----:R-:W-:Y:S02]  /*72f80*/  MOV R23, R10 ;  /* 0x0000000a00177202 */ /* 0x002fe40000000f00 */
[----:B------:R-:W-:Y:S02]  /*72f90*/  MOV R29, R11 ;  /* 0x0000000b001d7202 */ /* 0x000fe40000000f00 */
[----:B------:R-:W0:Y:S11]  /*72fa0*/  LDSM.16.M88.4 R8, [R3+0x32080] ;  /* 0x032080000308783b */ /* 0x000e360000000200 */
[----:B------:R-:W-:Y:S07]  /*72fb0*/  @!UPT UIADD3 URZ, URZ, URZ, URZ ;  /* 0x0000003f3f3ff290 */ /* 0x000fee000fffe03f */
[----:B------:R-:W-:Y:S01]  /*72fc0*/  STL.64 [R1+0xb70], R12 ;  /* 0x000b700c01007387 */ /* 0x000fe20000100a00 */
[----:B------:R1:W-:Y:S03]  /*72fd0*/  STL.64 [R1+0xb78], R14 ;  /* 0x000b780e01007387 */ /* 0x0003e60000100a00 */
[----:B-1----:R-:W2:Y:S04]  /*72fe0*/  LDL.LU.64 R14, [R1+0x3420] ;  /* 0x00342000010e7983 */ /* 0x002ea80000300a00 */
[----:B0-----:R0:W-:Y:S01]  /*72ff0*/  STL.64 [R1+0x31e0], R10 ;  /* 0x0031e00a01007387 */ /* 0x0011e20000100a00 */
[----:B------:R1:W-:Y:S03]  /*73000*/  STL.64 [R1+0x31d8], R8 ;  /* 0x0031d80801007387 */ /* 0x0003e60000100a00 */
[----:B0-----:R-:W4:Y:S04]  /*73010*/  LDL R10, [R1+0x8] ;  /* 0x00000800010a7983 */ /* 0x001f280000100800 */
[----:B------:R-:W4:Y:S01]  /*73020*/  LDL R11, [R1+0xc] ;  /* 0x00000c00010b7983 */ /* 0x000f220000100800 */
[C---:B--2---:R-:W-:Y:S01]  /*73030*/  HMMA.16816.F32 R24, R4.reuse, R14, R24 ;  /* 0x0000000e0418723c */ /* 0x044fe20000001818 */
[----:B------:R-:W-:Y:S01]  /*73040*/  MOV R28, R14 ;  /* 0x0000000e001c7202 */ /* 0x000fe20000000f00 */
[----:B------:R-:W-:Y:S01]  /*73050*/  IMAD.MOV.U32 R22, RZ, RZ, R15 ;  /* 0x000000ffff167224 */ /* 0x000fe200078e000f */
[----:B----4-:R0:W-:Y:S01]  /*73060*/  STL.64 [R1+0x33c8], R10 ;  /* 0x0033c80a01007387 */ /* 0x0101e20000100a00 */
[----:B-1----:R-:W2:Y:S02]  /*73070*/  LDL.LU R8, [R1+0x480] ;  /* 0x0004800001087983 */ /* 0x002ea40000300800 */
[----:B------:R-:W2:Y:S01]  /*73080*/  LDL.LU R9, [R1+0x484] ;  /* 0x0004840001097983 */ /* 0x000ea20000300800 */
[----:B0-----:R-:W2:Y:S01]  /*73090*/  LDL.LU R10, [R1+0x488] ;  /* 0x00048800010a7983 */ /* 0x001ea20000300800 */
[----:B------:R-:W2:Y:S11]  /*730a0*/  LDL.LU R11, [R1+0x48c] ;  /* 0x00048c00010b7983 */ /* 0x000eb60000300800 */
[----:B------:R-:W-:Y:S04]  /*730b0*/  @!UPT UIADD3 URZ, URZ, URZ, URZ ;  /* 0x0000003f3f3ff290 */ /* 0x000fe8000fffe03f */
[----:B------:R-:W-:Y:S02]  /*730c0*/  STL.64 [R1+0xb60], R24 ;  /* 0x000b601801007387 */ /* 0x000fe40000100a00 */
[----:B------:R0:W-:Y:S02]  /*730d0*/  STL.64 [R1+0xb68], R26 ;  /* 0x000b681a01007387 */ /* 0x0001e40000100a00 */
[----:B0-----:R-:W4:Y:S01]  /*730e0*/  LDL.LU.64 R26, [R1+0x3418] ;  /* 0x00341800011a7983 */ /* 0x001f220000300a00 */
[----:B------:R-:W4:Y:S02]  /*730f0*/  LDL.LU.64 R24, [R1+0x3410] ;  /* 0x0034100001187983 */ /* 0x000f240000300a00 */
        /* <DEDUP_REMOVED lines=10> */
[C---:B----4-:R-:W-:Y:S11]  /*731a0*/  HMMA.16816.F32 R12, R4.reuse, R26, R12 ;  /* 0x0000001a040c723c */ /* 0x050ff6000000180c */
[----:B------:R-:W-:Y:S11]  /*731b0*/  @!UPT UIADD3 URZ, URZ, URZ, URZ ;  /* 0x0000003f3f3ff290 */ /* 0x000ff6000fffe03f */
[----:B------:R-:W-:Y:S01]  /*731c0*/  @!UPT UIADD3 URZ, URZ, URZ, URZ ;  /* 0x0000003f3f3ff290 */ /* 0x000fe2000fffe03f */
[----:B------:R0:W-:Y:S01]  /*731d0*/  STL.64 [R1+0xbc0], R12 ;  /* 0x000bc00c01007387 */ /* 0x0001e20000100a00 */
[----:B------:R1:W-:Y:S01]  /*731e0*/  STL.64 [R1+0xbc8], R14 ;  /* 0x000bc80e01007387 */ /* 0x0003e20000100a00 */
[----:B0-----:R-:W-:Y:S02]  /*731f0*/  MOV R12, R26 ;  /* 0x0000001a000c7202 */ /* 0x001fe40000000f00 */
[----:B-1----:R-:W4:Y:S01]  /*73200*/  LDL.LU R14, [R1+0x33e8] ;  /* 0x0033e800010e7983 */ /* 0x002f220000300800 */
[----:B------:R-:W-:Y:S02]  /*73210*/  IMAD.MOV.U32 R13, RZ, RZ, R27 ;  /* 0x000000ffff0d7224 */ /* 0x000fe400078e001b */
[----:B------:R-:W3:Y:S02]  /*73220*/  LDL.LU.64 R26, [R1+0x33e0] ;  /* 0x0033e000011a7983 */ /* 0x000ee40000300a00 */
[C---:B---3--:R-:W-:Y:S11]  /*73230*/  HMMA.16816.F32 R16, R4.reuse, R26, R16 ;  /* 0x0000001a0410723c */ /* 0x048ff60000001810 */
[----:B------:R-:W-:Y:S11]  /*73240*/  @!UPT UIADD3 URZ, URZ, URZ, URZ ;  /* 0x0000003f3f3ff290 */ /* 0x000ff6000fffe03f */
[----:B------:R-:W-:Y:S01]  /*73250*/  @!UPT UIADD3 URZ, URZ, URZ, URZ ;  /* 0x0000003f3f3ff290 */ /* 0x000fe2000fffe03f */
[----:B------:R-:W-:Y:S01]  /*73260*/  STL.64 [R1+0xbd0], R16 ;  /* 0x000bd01001007387 */ /* 0x000fe20000100a00 */
[----:B------:R0:W-:Y:S03]  /*73270*/  STL.64 [R1+0xbd8], R18 ;  /* 0x000bd81201007387 */ /* 0x0001e60000100a00 */
[----:B0-----:R-:W2:Y:S01]  /*73280*/  LDL.LU.64 R18, [R1+0x33d8] ;  /* 0x0033d80001127983 */ /* 0x001ea20000300a00 */
[----:B------:R-:W-:Y:S02]  /*73290*/  MOV R15, R26 ;  /* 0x0000001a000f7202 */ /* 0x000fe40000000f00 */
[----:B------:R-:W3:Y:S01]  /*732a0*/  LDL.LU R26, [R1+0x33d0] ;  /* 0x0033d000011a7983 */ /* 0x000ee20000300800 */
[----:B------:R-:W-:Y:S01]  /*732b0*/  MOV R24, R27 ;  /* 0x0000001b00187202 */ /* 0x000fe20000000f00 */
        /* <DEDUP_REMOVED lines=19> */
[----:B--2---:R-:W-:Y:S01]  /*733f0*/  STL.64 [R1+0x31f0], R10 ;  /* 0x0031f00a01007387 */ /* 0x004fe20000100a00 */
[----:B------:R0:W-:Y:S03]  /*73400*/  STL.64 [R1+0x31e8], R8 ;  /* 0x0031e80801007387 */ /* 0x0001e60000100a00 */
[----:B0-----:R-:W2:Y:S01]  /*73410*/  LDL.LU R8, [R1+0x370] ;  /* 0x0003700001087983 */ /* 0x001ea20000300800 */
[----:B------:R-:W2:Y:S02]  /*73420*/  LDL.LU R9, [R1+0x374] ;  /* 0x0003740001097983 */ /* 0x000ea40000300800 */
[----:B------:R-:W2:Y:S01]  /*73430*/  LDL.LU R10, [R1+0x378] ;  /* 0x00037800010a7983 */ /* 0x000ea20000300800 */
[----:B---3--:R-:W-:-:S02]  /*73440*/  MOV R11, R26 ;  /* 0x0000001a000b7202 */ /* 0x008fc40000000f00 */
[----:B------:R-:W3:Y:S04]  /*73450*/  LDL.LU R26, [R1+0x33a0] ;  /* 0x0033a000011a7983 */ /* 0x000ee80000300800 */
[----:B--2---:R0:W-:Y:S01]  /*73460*/  STL.64 [R1+0x3200], R10 ;  /* 0x0032000a01007387 */ /* 0x0041e20000100a00 */
[----:B------:R-:W-:Y:S03]  /*73470*/  STL.64 [R1+0x31f8], R8 ;  /* 0x0031f80801007387 */ /* 0x000fe60000100a00 */
[----:B0-----:R-:W2:Y:S04]  /*73480*/  LDL.LU.64 R10, [R1+0x8] ;  /* 0x00000800010a7983 */ /* 0x001ea80000300a00 */
[----:B--2---:R0:W-:Y:S02]  /*73490*/  STL.64 [R1+0x3218], R10 ;  /* 0x0032180a01007387 */ /* 0x0041e40000100a00 */
[----:B0-----:R-:W-:-:S02]  /*734a0*/  MOV R10, R27 ;  /* 0x0000001b000a7202 */ /* 0x001fc40000000f00 */
[----:B------:R-:W-:Y:S01]  /*734b0*/  MOV R11, R25 ;  /* 0x00000019000b7202 */ /* 0x000fe20000000f00 */
[----:B------:R-:W3:Y:S01]  /*734c0*/  LDL.LU R27, [R1+0x339c] ;  /* 0x00339c00011b7983 */ /* 0x000ee20000300800 */
[----:B------:R-:W2:Y:S03]  /*734d0*/  LDL.LU R25, [R1+0x3398] ;  /* 0x0033980001197983 */ /* 0x000ea60000300800 */
[----:B------:R0:W-:Y:S01]  /*734e0*/  STL.64 [R1+0x3230], R10 ;  /* 0x0032300a01007387 */ /* 0x0001e20000100a00 */
[----:B------:R-:W3:Y:S02]  /*734f0*/  LDL.LU R8, [R1+0x460] ;  /* 0x0004600001087983 */ /* 0x000ee40000300800 */
[----:B------:R-:W3:Y:S01]  /*73500*/  LDL.LU R9, [R1+0x464] ;  /* 0x0004640001097983 */ /* 0x000ee20000300800 */
[----:B0-----:R-:W3:Y:S01]  /*73510*/  LDL.LU R10, [R1+0x468] ;  /* 0x00046800010a7983 */ /* 0x001ee20000300800 */
[----:B------:R-:W3:Y:S02]  /*73520*/  LDL.LU R11, [R1+0x46c] ;  /* 0x00046c00010b7983 */ /* 0x000ee40000300800 */
[----:B---3--:R-:W-:Y:S11]  /*73530*/  HMMA.16816.F32 R8, R4, R26, R8 ;  /* 0x0000001a0408723c */ /* 0x008ff60000001808 */
[----:B------:R-:W-:Y:S11]  /*73540*/  @!UPT UIADD3 URZ, URZ, URZ, URZ ;  /* 0x0000003f3f3ff290 */ /* 0x000ff6000fffe03f */
[----:B------:R-:W-:Y:S01]  /*73550*/  @!UPT UIADD3 URZ, URZ, URZ, URZ ;  /* 0x0000003f3f3ff290 */ /* 0x000fe2000fffe03f */
[----:B------:R-:W-:Y:S01]  /*73560*/  STL.64 [R1+0xc00], R8 ;  /* 0x000c000801007387 */ /* 0x000fe20000100a00 */
[----:B------:R0:W-:Y:S02]  /*73570*/  STL.64 [R1+0xc08], R10 ;  /* 0x000c080a01007387 */ /* 0x0001e40000100a00 */
[----:B0-----:R-:W-:Y:S01]  /*73580*/  IMAD.MOV.U32 R10, RZ, RZ, R15 ;  /* 0x000000ffff0a7224 */ /* 0x001fe200078e000f */
[----:B------:R-:W-:Y:S01]  /*73590*/  MOV R11, R24 ;  /* 0x00000018000b7202 */ /* 0x000fe20000000f00 */
[----:B------:R-:W3:Y:S04]  /*735a0*/  LDL.LU R15, [R1+0x3394] ;  /* 0x00339400010f7983 */ /* 0x000ee80000300800 */
[----:B------:R-:W-:Y:S01]  /*735b0*/  STL.64 [R1+0x3248], R10 ;  /* 0x0032480a01007387 */ /* 0x000fe20000100a00 */
[----:B------:R-:W-:Y:S02]  /*735c0*/  STL.64 [R1+0x3210], R26 ;  /* 0x0032101a01007387 */ /* 0x000fe40000100a00 */
[----:B--2---:R0:W-:Y:S02]  /*735d0*/  STL [R1+0x3208], R25 ;  /* 0x0032081901007387 */ /* 0x0041e40000100800 */
[----:B------:R-:W2:Y:S01]  /*735e0*/  LDL.LU R24, [R1+0x380] ;  /* 0x0003800001187983 */ /* 0x000ea20000300800 */
[----:B0-----:R-:W2:Y:S01]  /*735f0*/  LDL.LU R25, [R1+0x384] ;  /* 0x0003840001197983 */ /* 0x001ea20000300800 */
[----:B------:R-:W2:Y:S02]  /*73600*/  LDL.LU R26, [R1+0x388] ;  /* 0x00038800011a7983 */ /* 0x000ea40000300800 */
[----:B------:R-:W2:Y:S01]  /*73610*/  LDL.LU R27, [R1+0x38c] ;  /* 0x00038c00011b7983 */ /* 0x000ea20000300800 */
[----:B------:R-:W-:-:S02]  /*73620*/  MOV R10, R12 ;  /* 0x0000000c000a7202 */ /* 0x000fc40000000f00 */
[----:B------:R-:W-:Y:S01]  /*73630*/  MOV R11, R13 ;  /* 0x0000000d000b7202 */ /* 0x000fe20000000f00 */
[----:B------:R-:W3:Y:S01]  /*73640*/  LDL.LU R12, [R1+0x3390] ;  /* 0x00339000010c7983 */ /* 0x000ee20000300800 */
[----:B------:R-:W3:Y:S03]  /*73650*/  LDL.LU R13, [R1+0x338c] ;  /* 0x00338c00010d7983 */ /* 0x000ee60000300800 */
[----:B------:R0:W-:Y:S02]  /*73660*/  STL.64 [R1+0x3260], R10 ;  /* 0x0032600a01007387 */ /* 0x0001e40000100a00 */
[----:B0-----:R-:W-:Y:S01]  /*73670*/  IMAD.MOV.U32 R10, RZ, RZ, R0 ;  /* 0x000000ffff0a7224 */ /* 0x001fe200078e0000 */
[----:B------:R-:W-:Y:S01]  /*73680*/  MOV R11, R2 ;  /* 0x00000002000b7202 */ /* 0x000fe20000000f00 */
[----:B------:R-:W3:Y:S01]  /*73690*/  LDL.LU R0, [R1+0x3388] ;  /* 0x0033880001007983 */ /* 0x000ee20000300800 */
[----:B------:R-:W3:Y:S03]  /*736a0*/  LDL.LU R2, [R1+0x3384] ;  /* 0x0033840001027983 */ /* 0x000ee60000300800 */
        /* <DEDUP_REMOVED lines=19> */
[----:B------:R-:W-:Y:S01]  /*737e0*/  MOV R11, R29 ;  /* 0x0000001d000b7202 */ /* 0x000fe20000000f00 */
[----:B------:R-:W3:Y:S04]  /*737f0*/  LDL.LU R23, [R1+0x3378] ;  /* 0x0033780001177983 */ /* 0x000ee80000300800 */
[----:B------:R-:W-:Y:S04]  /*73800*/  STL.64 [R1+0x32a8], R10 ;  /* 0x0032a80a01007387 */ /* 0x000fe80000100a00 */
[----:B--2---:R-:W-:Y:S01]  /*73810*/  STL.64 [R1+0x3258], R26 ;  /* 0x0032581a01007387 */ /* 0x004fe20000100a00 */
[----:B------:R0:W-:Y:S03]  /*73820*/  STL.64 [R1+0x3250], R24 ;  /* 0x0032501801007387 */ /* 0x0001e60000100a00 */
[----:B0-----:R-:W2:Y:S01]  /*73830*/  LDL.LU R24, [R1+0x3b0] ;  /* 0x0003b00001187983 */ /* 0x001ea20000300800 */
[----:B------:R-:W2:Y:S02]  /*73840*/  LDL.LU R25, [R1+0x3b4] ;  /* 0x0003b40001197983 */ /* 0x000ea40000300800 */
[----:B------:R-:W-:Y:S01]  /*73850*/  IMAD.MOV.U32 R10, RZ, RZ, R21 ;  /* 0x000000ffff0a7224 */ /* 0x000fe200078e0015 */
[----:B------:R-:W-:-:S02]  /*73860*/  MOV R11, R20 ;  /* 0x00000014000b7202 */ /* 0x000fc40000000f00 */
[----:B---3--:R-:W-:Y:S02]  /*73870*/  MOV R26, R22 ;  /* 0x00000016001a7202 */ /* 0x008fe40000000f00 */
[----:B------:R-:W-:Y:S01]  /*73880*/  MOV R27, R23 ;  /* 0x00000017001b7202 */ /* 0x000fe20000000f00 */
[----:B------:R-:W3:Y:S01]  /*73890*/  LDL.LU R22, [R1+0x3374] ;  /* 0x0033740001167983 */ /* 0x000ee20000300800 */
[----:B------:R-:W3:Y:S02]  /*738a0*/  LDL.LU R23, [R1+0x3370] ;  /* 0x0033700001177983 */ /* 0x000ee40000300800 */
[----:B------:R-:W-:Y:S01]  /*738b0*/  STL.64 [R1+0x32c0], R10 ;  /* 0x0032c00a01007387 */ /* 0x000fe20000100a00 */
[----:B------:R-:W-:Y:S04]  /*738c0*/  STL.64 [R1+0x3270], R26 ;  /* 0x0032701a01007387 */ /* 0x000fe80000100a00 */
[----:B--2---:R0:W-:Y:S04]  /*738d0*/  STL.64 [R1+0x3268], R24 ;  /* 0x0032681801007387 */ /* 0x0041e80000100a00 */
        /* <DEDUP_REMOVED lines=10> */
[----:B------:R-:W2:Y:S01]  /*73980*/  LDL.LU R25, [R1+0x3d4] ;  /* 0x0003d40001197983 */ /* 0x000ea20000300800 */
[----:B------:R-:W-:-:S02]  /*73990*/  MOV R10, R17 ;  /* 0x00000011000a7202 */ /* 0x000fc40000000f00 */
[----:B------:R-:W-:Y:S01]  /*739a0*/  MOV R11, R16 ;  /* 0x00000010000b7202 */ /* 0x000fe20000000f00 */
[----:B---3--:R-:W-:Y:S01]  /*739b0*/  IMAD.MOV.U32 R26, RZ, RZ, R23 ;  /* 0x000000ffff1a7224 */ /* 0x008fe200078e0017 */
[----:B------:R-:W-:Y:S01]  /*739c0*/  MOV R27, R22 ;  /* 0x00000016001b7202 */ /* 0x000fe20000000f00 */
[----:B------:R-:W3:Y:S01]  /*739d0*/  LDL.LU R23, [R1+0x336c] ;  /* 0x00336c0001177983 */ /* 0x000ee20000300800 */
[----:B------:R-:W3:Y:S02]  /*739e0*/  LDL.LU R22, [R1+0x3368] ;  /* 0x0033680001167983 */ /* 0x000ee40000300800 */
[----:B------:R0:W-:Y:S02]  /*739f0*/  STL.64 [R1+0x32f0], R10 ;  /* 0x0032f00a01007387 */ /* 0x0001e40000100a00 */
[----:B0-----:R-:W-:Y:S01]  /*73a00*/  IMAD.MOV.U32 R10, RZ, RZ, R15 ;  /* 0x000000ffff0a7224 */ /* 0x001fe200078e000f */
[----:B----4-:R-:W-:-:S05]  /*73a10*/  MOV R11, R14 ;  /* 0x0000000e000b7202 */ /* 0x010fca0000000f00 */
[----:B------:R-:W-:Y:S01]  /*73a20*/  STL.64 [R1+0x3308], R10 ;  /* 0x0033080a01007387 */ /* 0x000fe20000100a00 */
[----:B------:R-:W-:Y:S03]  /*73a30*/  STL.64 [R1+0x32a0], R26 ;  /* 0x0032a01a01007387 */ /* 0x000fe60000100a00 */
[----:B--2---:R0:W-:Y:S04]  /*73a40*/  STL.64 [R1+0x3298], R24 ;  /* 0x0032981801007387 */ /* 0x0041e80000100a00 */
[----:B0-----:R-:W2:Y:S01]  /*73a50*/  LDL.LU R24, [R1+0x3e0] ;  /* 0x0003e00001187983 */ /* 0x001ea20000300800 */
[----:B------:R-:W2:Y:S02]  /*73a60*/  LDL.LU R25, [R1+0x3e4] ;  /* 0x0003e40001197983 */ /* 0x000ea40000300800 */
[----:B------:R-:W4:Y:S02]  /*73a70*/  LDL.LU R26, [R1+0x3e8] ;  /* 0x0003e800011a7983 */ /* 0x000f240000300800 */
[----:B------:R-:W4:Y:S01]  /*73a80*/  LDL.LU R27, [R1+0x3ec] ;  /* 0x0003ec00011b7983 */ /* 0x000f220000300800 */
[----:B------:R-:W-:-:S02]  /*73a90*/  MOV R10, R13 ;  /* 0x0000000d000a7202 */ /* 0x000fc40000000f00 */
[----:B------:R-:W-:-:S05]  /*73aa0*/  MOV R11, R12 ;  /* 0x0000000c000b7202 */ /* 0x000fca0000000f00 */
[----:B------:R-:W-:Y:S04]  /*73ab0*/  STL.64 [R1+0x3320], R10 ;  /* 0x0033200a01007387 */ /* 0x000fe80000100a00 */
[----:B----4-:R-:W-:Y:S01]  /*73ac0*/  STL.64 [R1+0x32b8], R26 ;  /* 0x0032b81a01007387 */ /* 0x010fe20000100a00 */
[----:B--2---:R0:W-:Y:S03]  /*73ad0*/  STL.64 [R1+0x32b0], R24 ;  /* 0x0032b01801007387 */ /* 0x0041e60000100a00 */
[----:B0-----:R-:W2:Y:S01]  /*73ae0*/  LDL.LU R24, [R1+0x3f0] ;  /* 0x0003f00001187983 */ /* 0x001ea20000300800 */
[----:B------:R-:W2:Y:S02]  /*73af0*/  LDL.LU R25, [R1+0x3f4] ;  /* 0x0003f40001197983 */ /* 0x000ea40000300800 */
[----:B---3--:R-:W-:Y:S01]  /*73b00*/  IMAD.MOV.U32 R26, RZ, RZ, R22 ;  /* 0x000000ffff1a7224 */ /* 0x008fe200078e0016 */
[----:B------:R-:W-:Y:S01]  /*73b10*/  MOV R27, R23 ;  /* 0x00000017001b7202 */ /* 0x000fe20000000f00 */
[----:B------:R-:W3:Y:S01]  /*73b20*/  LDL.LU R22, [R1+0x3364] ;  /* 0x0033640001167983 */ /* 0x000ee20000300800 */
[----:B------:R-:W4:Y:S02]  /*73b30*/  LDL.LU R23, [R1+0x3360] ;  /* 0x0033600001177983 */ /* 0x000f240000300800 */
[----:B------:R-:W3:Y:S02]  /*73b40*/  LDL.LU R16, [R1+0x2e0] ;  /* 0x0002e00001107983 */ /* 0x000ee40000300800 */
[----:B------:R-:W3:Y:S01]  /*73b50*/  LDL.LU R17, [R1+0x2e4] ;  /* 0x0002e40001117983 */ /* 0x000ee20000300800 */
[----:B------:R-:W3:Y:S01]  /*73b60*/  LDL.LU R18, [R1+0x2e8] ;  /* 0x0002e80001127983 */ /* 0x000ee20000300800 */
[----:B------:R-:W3:Y:S02]  /*73b70*/  LDL.LU R19, [R1+0x2ec] ;  /* 0x0002ec0001137983 */ /* 0x000ee40000300800 */
[----:B------:R-:W3:Y:S02]  /*73b80*/  LDL.LU R12, [R1+0x450] ;  /* 0x00045000010c7983 */ /* 0x000ee40000300800 */
[----:B------:R-:W3:Y:S01]  /*73b90*/  LDL.LU R13, [R1+0x454] ;  /* 0x00045400010d7983 */ /* 0x000ee20000300800 */
[----:B------:R-:W3:Y:S01]  /*73ba0*/  LDL.LU R14, [R1+0x458] ;  /* 0x00045800010e7983 */ /* 0x000ee20000300800 */
[----:B------:R-:W3:Y:S02]  /*73bb0*/  LDL.LU R15, [R1+0x45c] ;  /* 0x00045c00010f7983 */ /* 0x000ee40000300800 */
[----:B------:R-:W-:Y:S01]  /*73bc0*/  STL.64 [R1+0x32d0], R26 ;  /* 0x0032d01a01007387 */ /* 0x000fe20000100a00 */
        /* <DEDUP_REMOVED lines=9> */
[----:B----4-:R-:W-:Y:S01]  /*73c60*/  IMAD.MOV.U32 R26, RZ, RZ, R23 ;  /* 0x000000ffff1a7224 */ /* 0x010fe200078e0017 */
[----:B---3--:R-:W-:Y:S01]  /*73c70*/  MOV R27, R22 ;  /* 0x00000016001b7202 */ /* 0x008fe20000000f00 */
[----:B------:R-:W3:Y:S01]  /*73c80*/  LDL.LU R23, [R1+0x335c] ;  /* 0x00335c0001177983 */ /* 0x000ee20000300800 */
[----:B------:R-:W4:Y:S03]  /*73c90*/  LDL.LU R22, [R1+0x3358] ;  /* 0x0033580001167983 */ /* 0x000f260000300800 */
[----:B------:R-:W-:Y:S04]  /*73ca0*/  STL.64 [R1+0x3300], R26 ;  /* 0x0033001a01007387 */ /* 0x000fe80000100a00 */
[----:B--2---:R0:W-:Y:S04]  /*73cb0*/  STL.64 [R1+0x32f8], R24 ;  /* 0x0032f81801007387 */ /* 0x0041e80000100a00 */
[----:B0-----:R-:W2:Y:S01]  /*73cc0*/  LDL.LU R24, [R1+0x420] ;  /* 0x0004200001187983 */ /* 0x001ea20000300800 */
[----:B------:R-:W2:Y:S02]  /*73cd0*/  LDL.LU R25, [R1+0x424] ;  /* 0x0004240001197983 */ /* 0x000ea40000300800 */
[----:B------:R-:W2:Y:S02]  /*73ce0*/  LDL.LU R26, [R1+0x428] ;  /* 0x00042800011a7983 */ /* 0x000ea40000300800 */
[----:B------:R-:W2:Y:S02]  /*73cf0*/  LDL.LU R27, [R1+0x42c] ;  /* 0x00042c00011b7983 */ /* 0x000ea40000300800 */
[----:B--2---:R4:W-:Y:S01]  /*73d00*/  STL.64 [R1+0x3318], R26 ;  /* 0x0033181a01007387 */ /* 0x0049e20000100a00 */
[----:B------:R0:W-:Y:S01]  /*73d10*/  STL.64 [R1+0x3310], R24 ;  /* 0x0033101801007387 */ /* 0x0001e20000100a00 */
[----:B----4-:R-:W-:-:S02]  /*73d20*/  MOV R26, R22 ;  /* 0x00000016001a7202 */ /* 0x010fc40000000f00 */
[----:B0-----:R-:W2:Y:S01]  /*73d30*/  LDL.LU R24, [R1+0x430] ;  /* 0x0004300001187983 */ /* 0x001ea20000300800 */
[----:B------:R-:W2:Y:S02]  /*73d40*/  LDL.LU R25, [R1+0x434] ;  /* 0x0004340001197983 */ /* 0x000ea40000300800 */
[----:B------:R-:W4:Y:S01]  /*73d50*/  LDL.LU R22, [R1+0x3354] ;  /* 0x0033540001167983 */ /* 0x000f220000300800 */
[----:B---3--:R-:W-:Y:S02]  /*73d60*/  MOV R27, R23 ;  /* 0x00000017001b7202 */ /* 0x008fe40000000f00 */
[----:B------:R-:W4:Y:S03]  /*73d70*/  LDL.LU R23, [R1+0x3350] ;  /* 0x0033500001177983 */ /* 0x000f260000300800 */
[----:B------:R-:W-:Y:S01]  /*73d80*/  STL.64 [R1+0x3330], R26 ;  /* 0x0033301a01007387 */ /* 0x000fe20000100a00 */
[C---:B----4-:R-:W-:Y:S01]  /*73d90*/  HMMA.16816.F32 R12, R4.reuse, R22, R12 ;  /* 0x00000016040c723c */ /* 0x050fe2000000180c */
[----:B--2---:R0:W-:Y:S04]  /*73da0*/  STL.64 [R1+0x3328], R24 ;  /* 0x0033281801007387 */ /* 0x0041e80000100a00 */
        /* <DEDUP_REMOVED lines=8> */
[----:B------:R-:W-:Y:S02]  /*73e30*/  MOV R10, R2 ;  /* 0x00000002000a7202 */ /* 0x000fe40000000f00 */
[----:B------:R-:W-:Y:S01]  /*73e40*/  MOV R11, R0 ;  /* 0x00000000000b7202 */ /* 0x000fe20000000f00 */
[----:B---3--:R-:W-:Y:S01]  /*73e50*/  HMMA.16816.F32 R4, R4, R14, R16 ;  /* 0x0000000e0404723c */ /* 0x008fe20000001810 */
[----:B------:R-:W2:Y:S01]  /*73e60*/  LDL.LU.64 R18, [R1+0x3340] ;  /* 0x0033400001127983 */ /* 0x000ea20000300a00 */
[----:B------:R-:W2:Y:S11]  /*73e70*/  LDL.LU.64 R16, [R1+0x3338] ;  /* 0x0033380001107983 */ /* 0x000eb60000300a00 */
[----:B------:R-:W-:Y:S10]  /*73e80*/  @!UPT UIADD3 URZ, URZ, URZ, URZ ;  /* 0x0000003f3f3ff290 */ /* 0x000ff4000fffe03f */
[----:B------:R-:W-:Y:S01]  /*73e90*/  STL.64 [R1+0xc10], R4 ;  /* 0x000c100401007387 */ /* 0x000fe20000100a00 */
[----:B------:R-:W-:Y:S02]  /*73ea0*/  STL.64 [R1+0xc18], R6 ;  /* 0x000c180601007387 */ /* 0x000fe40000100a00 */
[----:B------:R-:W0:Y:S02]  /*73eb0*/  LDSM.16.M88.4 R4, [R3+0x33080] ;  /* 0x033080000304783b */ /* 0x000e240000000200 */
[----:B0-----:R-:W-:Y:S02]  /*73ec0*/  STL.64 [R1+0x3060], R6 ;  /* 0x0030600601007387 */ /* 0x001fe40000100a00 */
[----:B------:R0:W-:Y:S02]  /*73ed0*/  STL.64 [R1+0x3058], R4 ;  /* 0x0030580401007387 */ /* 0x0001e40000100a00 */
[----:B0-----:R-:W3:Y:S01]  /*73ee0*/  LDL.LU R4, [R1+0x2c0] ;  /* 0x0002c00001047983 */ /* 0x001ee20000300800 */
[----:B------:R-:W3:Y:S02]  /*73ef0*/  LDL.LU R5, [R1+0x2c4] ;  /* 0x0002c40001057983 */ /* 0x000ee40000300800 */
[----:B------:R-:W3:Y:S02]  /*73f00*/  LDL.LU R6, [R1+0x2c8] ;  /* 0x0002c80001067983 */ /* 0x000ee40000300800 */
        /* <DEDUP_REMOVED lines=85> */
[C---:B--2---:R-:W-:Y:S01]  /*74460*/  HMMA.16816.F32 R24, R16.reuse, R10, R24 ;  /* 0x0000000a1018723c */ /* 0x044fe20000001818 */
[----:B------:R-:W-:Y:S11]  /*74470*/  MOV R21, R11 ;  /* 0x0000000b00157202 */ /* 0x000ff60000000f00 */
[----:B------:R-:W-:Y:S11]  /*74480*/  @!UPT UIADD3 URZ, URZ, URZ, URZ ;  /* 0x0000003f3f3ff290 */ /* 0x000ff6000fffe03f */
[----:B------:R0:W-:Y:S01]  /*74490*/  STL.64 [R1+0x9b0], R24 ;  /* 0x0009b01801007387 */ /* 0x0001e20000100a00 */
[----:B------:R1:W-:Y:S02]  /*744a0*/  STL.64 [R1+0x9b8], R26 ;  /* 0x0009b81a01007387 */ /* 0x0003e40000100a00 */
[----:B0-----:R-:W-:Y:S01]  /*744b0*/  IMAD.MOV.U32 R24, RZ, RZ, R10 ;  /* 0x000000ffff187224 */ /* 0x001fe200078e000a */
[----:B-1----:R-:W2:Y:S01]  /*744c0*/  LDL.LU.64 R26, [R1+0x3210] ;  /* 0x00321000011a7983 */ /* 0x002ea20000300a00 */
[----:B------:R-:W4:Y:S02]  /*744d0*/  LDL.LU R25, [R1+0x3208] ;  /* 0x0032080001197983 */ /* 0x000f240000300800 */
        /* <DEDUP_REMOVED lines=9> */
[----:B------:R-:W-:Y:S02]  /*74570*/  STL [R1+0x30ec], R26 ;  /* 0x0030ec1a01007387 */ /* 0x000fe40000100800 */
[----:B------:R0:W-:Y:S01]  /*74580*/  STL [R1+0x30e8], R27 ;  /* 0x0030e81b01007387 */ /* 0x0001e20000100800 */
[----:B----4-:R-:W-:Y:S04]  /*74590*/  STL.64 [R1+0x3140], R24 ;  /* 0x0031401801007387 */ /* 0x010fe80000100a00 */
[----:B0-----:R-:W3:Y:S01]  /*745a0*/  LDL.LU.64 R26, [R1+0xc8] ;  /* 0x0000c800011a7983 */ /* 0x001ee20000300a00 */
[C---:B--2---:R-:W-:Y:S11]  /*745b0*/  HMMA.16816.F32 R8, R16.reuse, R22, R8 ;  /* 0x000000161008723c */ /* 0x044ff60000001808 */
[----:B------:R-:W-:Y:S11]  /*745c0*/  @!UPT UIADD3 URZ, URZ, URZ, URZ ;  /* 0x0000003f3f3ff290 */ /* 0x000ff6000fffe03f */
[----:B------:R-:W-:Y:S01]  /*745d0*/  @!UPT UIADD3 URZ, URZ, URZ, URZ ;  /* 0x0000003f3f3ff290 */ /* 0x000fe2000fffe03f */
[----:B------:R-:W-:Y:S01]  /*745e0*/  STL.64 [R1+0x9e0], R8 ;  /* 0x0009e00801007387 */ /* 0x000fe20000100a00 */
[----:B------:R0:W-:Y:S03]  /*745f0*/  STL.64 [R1+0x9e8], R10 ;  /* 0x0009e80a01007387 */ /* 0x0001e60000100a00 */
[----:B0-----:R-:W3:Y:S01]  /*74600*/  LDL.LU.64 R10, [R1+0x31e0] ;  /* 0x0031e000010a7983 */ /* 0x001ee20000300a00 */
[----:B------:R-:W3:Y:S02]  /*74610*/  LDL.LU.64 R8, [R1+0x31d8] ;  /* 0x0031d80001087983 */ /* 0x000ee40000300a00 */
[----:B------:R-:W-:Y:S02]  /*74620*/  STL [R1+0x30d8], R22 ;  /* 0x0030d81601007387 */ /* 0x000fe40000100800 */
[----:B------:R-:W-:Y:S01]  /*74630*/  STL [R1+0x30d4], R23 ;  /* 0x0030d41701007387 */ /* 0x000fe20000100800 */
[----:B------:R0:W-:Y:S01]  /*74640*/  STL [R1+0x31b0], R21 ;  /* 0x0031b01501007387 */ /* 0x0001e20000100800 */
[----:B------:R-:W2:Y:S03]  /*74650*/  LDL.LU R20, [R1+0x2d0] ;  /* 0x0002d00001147983 */ /* 0x000ea60000300800 */
[----:B0-----:R-:W2:Y:S01]  /*74660*/  LDL.LU R21, [R1+0x2d4] ;  /* 0x0002d40001157983 */ /* 0x001ea20000300800 */
[----:B------:R-:W2:Y:S02]  /*74670*/  LDL.LU R22, [R1+0x2d8] ;  /* 0x0002d80001167983 */ /* 0x000ea40000300800 */
[----:B------:R-:W2:Y:S02]  /*74680*/  LDL.LU R23, [R1+0x2dc] ;  /* 0x0002dc0001177983 */ /* 0x000ea40000300800 */
[----:B------:R3:W-:Y:S01]  /*74690*/  STL.64 [R1+0x31a8], R14 ;  /* 0x0031a80e01007387 */ /* 0x0007e20000100a00 */
[----:B--2---:R-:W-:Y:S08]  /*746a0*/  HMMA.16816.F32 R16, R16, R14, R20 ;  /* 0x0000000e1010723c */ /* 0x004ff00000001814 */
[----:B---3--:R-:W-:Y:S07]  /*746b0*/  HMMA.16816.F32 R12, R8, R26, R4 ;  /* 0x0000001a080c723c */ /* 0x008fee0000001804 */
[----:B------:R-:W-:-:S02]  /*746c0*/  MOV R5, R26 ;  /* 0x0000001a00057202 */ /* 0x000fc40000000f00 */
[----:B------:R-:W-:-:S06]  /*746d0*/  MOV R4, R27 ;  /* 0x0000001b00047202 */ /* 0x000fcc0000000f00 */
[----:B------:R-:W-:Y:S01]  /*746e0*/  STL.64 [R1+0x9f0], R16 ;  /* 0x0009f01001007387 */ /* 0x000fe20000100a00 */
[----:B------:R-:W-:Y:S07]  /*746f0*/  STL.64 [R1+0x9f8], R18 ;  /* 0x0009f81201007387 */ /* 0x000fee0000100a00 */
[----:B------:R-:W-:Y:S02]  /*74700*/  STL.64 [R1+0x890], R12 ;  /* 0x0008900c01007387 */ /* 0x000fe40000100a00 */
[----:B------:R-:W-:Y:S01]  /*74710*/  STL.64 [R1+0x898], R14 ;  /* 0x0008980e01007387 */ /* 0x000fe20000100a00 */
[----:B------:R-:W2:Y:S04]  /*74720*/  LDL.LU.64 R26, [R1+0x48] ;  /* 0x00004800011a7983 */ /* 0x000ea80000300a00 */
[----:B--2---:R0:W-:Y:S04]  /*74730*/  STL.64 [R1+0x3150], R26 ;  /* 0x0031501a01007387 */ /* 0x0041e80000100a00 */
[----:B0-----:R-:W2:Y:S04]  /*74740*/  LDL.LU.64 R26, [R1+0x58] ;  /* 0x00005800011a7983 */ /* 0x001ea80000300a00 */
[----:B--2---:R-:W-:Y:S01]  /*74750*/  STL.64 [R1+0x3168], R26 ;  /* 0x0031681a01007387 */ /* 0x004fe20000100a00 */
[----:B------:R-:W2:Y:S03]  /*74760*/  LDL.LU.64 R18, [R1+0x38] ;  /* 0x0000380001127983 */ /* 0x000ea60000300a00 */
[----:B--2---:R0:W-:Y:S01]  /*74770*/  STL.64 [R1+0x3148], R18 ;  /* 0x0031481201007387 */ /* 0x0041e20000100a00 */
[----:B------:R-:W2:Y:S02]  /*74780*/  LDL.LU R16, [R1+0x240] ;  /* 0x0002400001107983 */ /* 0x000ea40000300800 */
[----:B------:R-:W2:Y:S01]  /*74790*/  LDL.LU R17, [R1+0x244] ;  /* 0x0002440001117983 */ /* 0x000ea20000300800 */
[----:B0-----:R-:W3:Y:S01]  /*747a0*/  LDL.LU R18, [R1+0x248] ;  /* 0x0002480001127983 */ /* 0x001ee20000300800 */
[----:B------:R-:W3:Y:S02]  /*747b0*/  LDL.LU R19, [R1+0x24c] ;  /* 0x00024c0001137983 */ /* 0x000ee40000300800 */
        /* <DEDUP_REMOVED lines=11> */
[----:B--2---:R-:W-:Y:S03]  /*74870*/  STL.64 [R1+0x31c8], R12 ;  /* 0x0031c80c01007387 */ /* 0x004fe60000100a00 */
[----:B0-----:R-:W2:Y:S01]  /*74880*/  LDL.LU.64 R14, [R1+0xb8] ;  /* 0x0000b800010e7983 */ /* 0x001ea20000300a00 */
[----:B------:R-:W4:Y:S02]  /*74890*/  LDL.LU.64 R22, [R1+0xa8] ;  /* 0x0000a80001167983 */ /* 0x000f240000300a00 */
[----:B------:R-:W2:Y:S02]  /*748a0*/  LDL.LU.64 R26, [R1+0x68] ;  /* 0x00006800011a7983 */ /* 0x000ea40000300a00 */
[----:B--2---:R0:W-:Y:S04]  /*748b0*/  STL.64 [R1+0x3180], R26 ;  /* 0x0031801a01007387 */ /* 0x0041e80000100a00 */
[----:B0-----:R-:W2:Y:S04]  /*748c0*/  LDL.LU.64 R26, [R1+0x78] ;  /* 0x00007800011a7983 */ /* 0x001ea80000300a00 */
[----:B--2---:R0:W-:Y:S04]  /*748d0*/  STL.64 [R1+0x3198], R26 ;  /* 0x0031981a01007387 */ /* 0x0041e80000100a00 */
[----:B0-----:R-:W2:Y:S04]  /*748e0*/  LDL.LU.64 R26, [R1+0x88] ;  /* 0x00008800011a7983 */ /* 0x001ea80000300a00 */
[----:B--2---:R0:W-:Y:S04]  /*748f0*/  STL.64 [R1+0x31a0], R26 ;  /* 0x0031a01a01007387 */ /* 0x0041e80000100a00 */
[----:B0-----:R-:W2:Y:S01]  /*74900*/  LDL.LU.64 R26, [R1+0x98] ;  /* 0x00009800011a7983 */ /* 0x001ea20000300a00 */
[----:B---3--:R-:W-:Y:S02]  /*74910*/  STL.64 [R1+0x3160], R18 ;  /* 0x0031601201007387 */ /* 0x008fe40000100a00 */
[----:B------:R0:W-:Y:S02]  /*74920*/  STL.64 [R1+0x3158], R16 ;  /* 0x0031581001007387 */ /* 0x0001e40000100a00 */
[----:B0-----:R-:W3:Y:S01]  /*74930*/  LDL.LU R16, [R1+0x250] ;  /* 0x0002500001107983 */ /* 0x001ee20000300800 */
[----:B------:R-:W3:Y:S02]  /*74940*/  LDL.LU R17, [R1+0x254] ;  /* 0x0002540001117983 */ /* 0x000ee40000300800 */
[----:B------:R-:W2:Y:S02]  /*74950*/  LDL.LU R18, [R1+0x258] ;  /* 0x0002580001127983 */ /* 0x000ea40000300800 */
[----:B------:R-:W2:Y:S02]  /*74960*/  LDL.LU R19, [R1+0x25c] ;  /* 0x00025c0001137983 */ /* 0x000ea40000300800 */
[----:B--2---:R-:W-:Y:S01]  /*74970*/  STL.64 [R1+0x3178], R18 ;  /* 0x0031781201007387 */ /* 0x004fe20000100a00 */
        /* <DEDUP_REMOVED lines=11> */
[----:B------:R0:W-:Y:S01]  /*74a30*/  STL [R1+0x30e0], R4 ;  /* 0x0030e00401007387 */ /* 0x0001e20000100800 */
[----:B------:R1:W-:Y:S03]  /*74a40*/  STL [R1+0x30dc], R5 ;  /* 0x0030dc0501007387 */ /* 0x0003e60000100800 */
[----:B0-----:R-:W3:Y:S01]  /*74a50*/  LDL.LU R4, [R1+0x2b0] ;  /* 0x0002b00001047983 */ /* 0x001ee20000300800 */
[----:B-1----:R-:W3:Y:S02]  /*74a60*/  LDL.LU R5, [R1+0x2b4] ;  /* 0x0002b40001057983 */ /* 0x002ee40000300800 */
[----:B------:R-:W3:Y:S02]  /*74a70*/  LDL.LU R6, [R1+0x2b8] ;  /* 0x0002b80001067983 */ /* 0x000ee40000300800 */
[----:B------:R-:W3:Y:S02]  /*74a80*/  LDL.LU R7, [R1+0x2bc] ;  /* 0x0002bc0001077983 */ /* 0x000ee40000300800 */
[C---:B---3--:R-:W-:Y:S11]  /*74a90*/  HMMA.16816.F32 R4, R8.reuse, R14, R4 ;  /* 0x0000000e0804723c */ /* 0x048ff60000001804 */
[----:B------:R-:W-:Y:S11]  /*74aa0*/  @!UPT UIADD3 URZ, URZ, URZ, URZ ;  /* 0x0000003f3f3ff290 */ /* 0x000ff6000fffe03f */
[----:B------:R-:W-:Y:S01]  /*74ab0*/  @!UPT UIADD3 URZ, URZ, URZ, URZ ;  /* 0x0000003f3f3ff290 */ /* 0x000fe2000fffe03f */
[----:B------:R-:W-:Y:S01]  /*74ac0*/  STL.64 [R1+0x8b0], R4 ;  /* 0x0008b00401007387 */ /* 0x000fe20000100a00 */
[----:B------:R0:W-:Y:S02]  /*74ad0*/  STL.64 [R1+0x8b8], R6 ;  /* 0x0008b80601007387 */ /* 0x0001e40000100a00 */
[----:B0-----:R-:W-:Y:S01]  /*74ae0*/  IMAD.MOV.U32 R7, RZ, RZ, R14 ;  /* 0x000000ffff077224 */ /* 0x001fe200078e000e */
[----:B------:R-:W-:Y:S02]  /*74af0*/  MOV R6, R15 ;  /* 0x0000000f00067202 */ /* 0x000fe40000000f00 */
[----:B------:R-:W4:Y:S01]  /*74b00*/  LDL.LU.64 R14, [R1+0x31d0] ;  /* 0x0031d000010e7983 */ /* 0x000f220000300a00 */
[----:B------:R-:W4:Y:S02]  /*74b10*/  LDL.LU.64 R12, [R1+0x31c8] ;  /* 0x0031c800010c7983 */ /* 0x000f240000300a00 */
[----:B------:R-:W-:Y:S01]  /*74b20*/  STL [R1+0x30e4], R7 ;  /* 0x0030e40701007387 */ /* 0x000fe20000100800 */
[C---:B----4-:R-:W-:Y:S11]  /*74b30*/  HMMA.16816.F32 R12, R8.reuse, R22, R12 ;  /* 0x00000016080c723c */ /* 0x050ff6000000180c */
[----:B------:R-:W-:Y:S11]  /*74b40*/  @!UPT UIADD3 URZ, URZ, URZ, URZ ;  /* 0x0000003f3f3ff290 */ /* 0x000ff6000fffe03f */
[----:B------:R-:W-:Y:S01]  /*74b50*/  @!UPT UIADD3 URZ, URZ, URZ, URZ ;  /* 0x0000003f3f3ff290 */ /* 0x000fe2000fffe03f */
[----:B------:R-:W-:Y:S01]  /*74b60*/  STL.64 [R1+0x8c0], R12 ;  /* 0x0008c00c01007387 */ /* 0x000fe20000100a00 */
[----:B------:R0:W-:Y:S03]  /*74b70*/  STL.64 [R1+0x8c8], R14 ;  /* 0x0008c80e01007387 */ /* 0x0001e60000100a00 */
[----:B0-----:R-:W3:Y:S01]  /*74b80*/  LDL.LU.64 R14, [R1+0x31c0] ;  /* 0x0031c000010e7983 */ /* 0x001ee20000300a00 */
[----:B------:R-:W3:Y:S02]  /*74b90*/  LDL.LU.64 R12, [R1+0x31b8] ;  /* 0x0031b800010c7983 */ /* 0x000ee40000300a00 */
[----:B------:R-:W4:Y:S01]  /*74ba0*/  LDL.LU R21, [R1+0x31b0] ;  /* 0x0031b00001157983 */ /* 0x000f220000300800 */
[C---:B---3--:R-:W-:Y:S11]  /*74bb0*/  HMMA.16816.F32 R12, R8.reuse, R26, R12 ;  /* 0x0000001a080c723c */ /* 0x048ff6000000180c */
[----:B------:R-:W-:Y:S11]  /*74bc0*/  @!UPT UIADD3 URZ, URZ, URZ, URZ ;  /* 0x0000003f3f3ff290 */ /* 0x000ff6000fffe03f */
[----:B------:R-:W-:Y:S01]  /*74bd0*/  @!UPT UIADD3 URZ, URZ, URZ, URZ ;  /* 0x0000003f3f3ff290 */ /* 0x000fe2000fffe03f */
[----:B------:R-:W-:Y:S01]  /*74be0*/  STL.64 [R1+0x8e0], R12 ;  /* 0x0008e00c01007387 */ /* 0x000fe20000100a00 */
[----:B------:R0:W-:Y:S03]  /*74bf0*/  STL.64 [R1+0x8e8], R14 ;  /* 0x0008e80e01007387 */ /* 0x0001e60000100a00 */
[----:B0-----:R-:W3:Y:S01]  /*74c00*/  LDL.LU.64 R14, [R1+0x31a8] ;  /* 0x0031a800010e7983 */ /* 0x001ee20000300a00 */
[----:B------:R-:W-:Y:S01]  /*74c10*/  IMAD.MOV.U32 R13, RZ, RZ, R26 ;  /* 0x000000ffff0d7224 */ /* 0x000fe200078e001a */
[----:B------:R-:W-:Y:S02]  /*74c20*/  MOV R12, R27 ;  /* 0x0000001b000c7202 */ /* 0x000fe40000000f00 */
[----:B------:R-:W2:Y:S04]  /*74c30*/  LDL.LU.64 R26, [R1+0x31a0] ;  /* 0x0031a000011a7983 */ /* 0x000ea80000300a00 */
[----:B---3--:R-:W-:Y:S01]  /*74c40*/  STL.64 [R1+0x3070], R14 ;  /* 0x0030700e01007387 */ /* 0x008fe20000100a00 */
[----:B------:R0:W-:Y:S03]  /*74c50*/  STL.64 [R1+0x3068], R12 ;  /* 0x0030680c01007387 */ /* 0x0001e60000100a00 */
[----:B0-----:R-:W2:Y:S01]  /*74c60*/  LDL.LU R12, [R1+0x280] ;  /* 0x00028000010c7983 */ /* 0x001ea20000300800 */
[----:B------:R-:W2:Y:S02]  /*74c70*/  LDL.LU R13, [R1+0x284] ;  /* 0x00028400010d7983 */ /* 0x000ea40000300800 */
[----:B------:R-:W2:Y:S02]  /*74c80*/  LDL.LU R14, [R1+0x288] ;  /* 0x00028800010e7983 */ /* 0x000ea40000300800 */
[----:B------:R-:W2:Y:S02]  /*74c90*/  LDL.LU R15, [R1+0x28c] ;  /* 0x00028c00010f7983 */ /* 0x000ea40000300800 */
[C---:B--2---:R-:W-:Y:S11]  /*74ca0*/  HMMA.16816.F32 R12, R8.reuse, R26, R12 ;  /* 0x0000001a080c723c */ /* 0x044ff6000000180c */
[----:B------:R-:W-:Y:S11]  /*74cb0*/  @!UPT UIADD3 URZ, URZ, URZ, URZ ;  /* 0x0000003f3f3ff290 */ /* 0x000ff6000fffe03f */
[----:B------:R-:W-:Y:S01]  /*74cc0*/  @!UPT UIADD3 URZ, URZ, URZ, URZ ;  /* 0x0000003f3f3ff290 */ /* 0x000fe2000fffe03f */
[----:B------:R0:W-:Y:S01]  /*74cd0*/  STL.64 [R1+0x8f0], R12 ;  /* 0x0008f00c01007387 */ /* 0x0001e20000100a00 */
        /* <DEDUP_REMOVED lines=8> */
[----:B------:R-:W-:Y:S01]  /*74d60*/  STL.64 [R1+0x910], R16 ;  /* 0x0009101001007387 */ /* 0x000fe20000100a00 */
[----:B------:R0:W-:Y:S03]  /*74d70*/  STL.64 [R1+0x918], R18 ;  /* 0x0009181201007387 */ /* 0x0001e60000100a00 */
[----:B0-----:R-:W2:Y:S01]  /*74d80*/  LDL.LU.64 R18, [R1+0x3190] ;  /* 0x0031900001127983 */ /* 0x001ea20000300a00 */
[----:B------:R-:W2:Y:S02]  /*74d90*/  LDL.LU.64 R16, [R1+0x3188] ;  /* 0x0031880001107983 */ /* 0x000ea40000300a00 */
[----:B------:R-:W2:Y:S02]  /*74da0*/  LDL.LU.64 R26, [R1+0x3180] ;  /* 0x00318000011a7983 */ /* 0x000ea40000300a00 */
[----:B------:R-:W-:Y:S01]  /*74db0*/  STL.64 [R1+0x30f8], R14 ;  /* 0x0030f80e01007387 */ /* 0x000fe20000100a00 */
[----:B------:R0:W-:Y:S04]  /*74dc0*/  STL.64 [R1+0x30f0], R12 ;  /* 0x0030f00c01007387 */ /* 0x0001e80000100a00 */
[----:B0-----:R-:W3:Y:S01]  /*74dd0*/  LDL.LU R12, [R1+0x230] ;  /* 0x00023000010c7983 */ /* 0x001ee20000300800 */
[----:B------:R-:W3:Y:S02]  /*74de0*/  LDL.LU R13, [R1+0x234] ;  /* 0x00023400010d7983 */ /* 0x000ee40000300800 */
[----:B------:R-:W3:Y:S02]  /*74df0*/  LDL.LU R14, [R1+0x238] ;  /* 0x00023800010e7983 */ /* 0x000ee40000300800 */
[----:B------:R-:W3:Y:S01]  /*74e00*/  LDL.LU R15, [R1+0x23c] ;  /* 0x00023c00010f7983 */ /* 0x000ee20000300800 */
        /* <DEDUP_REMOVED lines=8> */
[----:B------:R-:W2:Y:S01]  /*74e90*/  LDL.LU.64 R26, [R1+0x3168] ;  /* 0x00316800011a7983 */ /* 0x000ea20000300a00 */
[----:B------:R-:W-:Y:S01]  /*74ea0*/  MOV R20, R23 ;  /* 0x0000001700147202 */ /* 0x000fe20000000f00 */
        /* <DEDUP_REMOVED lines=12> */
[----:B------:R-:W-:Y:S01]  /*74f70*/  STL.64 [R1+0x950], R16 ;  /* 0x0009501001007387 */ /* 0x000fe20000100a00 */
[----:B------:R0:W-:Y:S03]  /*74f80*/  STL.64 [R1+0x958], R18 ;  /* 0x0009581201007387 */ /* 0x0001e60000100a00 */
[----:B0-----:R-:W3:Y:S01]  /*74f90*/  LDL.LU.64 R18, [R1+0x3148] ;  /* 0x0031480001127983 */ /* 0x001ee20000300a00 */
[----:B------:R-:W-:Y:S01]  /*74fa0*/  MOV R5, R26 ;  /* 0x0000001a00057202 */ /* 0x000fe20000000f00 */
[----:B------:R-:W2:Y:S01]  /*74fb0*/  LDL.LU.64 R24, [R1+0x3140] ;  /* 0x0031400001187983 */ /* 0x000ea20000300a00 */
[----:B---3--:R-:W-:Y:S01]  /*74fc0*/  HMMA.16816.F32 R12, R8, R18, R12 ;  /* 0x00000012080c723c */ /* 0x008fe2000000180c */
[----:B------:R-:W-:Y:S01]  /*74fd0*/  IMAD.MOV.U32 R7, RZ, RZ, R18 ;  /* 0x000000ffff077224 */ /* 0x000fe200078e0012 */
[----:B------:R-:W-:Y:S11]  /*74fe0*/  MOV R4, R19 ;  /* 0x0000001300047202 */ /* 0x000ff60000000f00 */
[----:B------:R-:W-:Y:S10]  /*74ff0*/  @!UPT UIADD3 URZ, URZ, URZ, URZ ;  /* 0x0000003f3f3ff290 */ /* 0x000ff4000fffe03f */
[----:B------:R-:W-:Y:S01]  /*75000*/  STL.64 [R1+0x970], R12 ;  /* 0x0009700c01007387 */ /* 0x000fe20000100a00 */
[----:B------:R-:W-:Y:S02]  /*75010*/  STL.64 [R1+0x978], R14 ;  /* 0x0009780e01007387 */ /* 0x000fe40000100a00 */
[----:B------:R0:W-:Y:S02]  /*75020*/  STL.64 [R1+0x3108], R6 ;  /* 0x0031080601007387 */ /* 0x0001e40000100a00 */
[----:B------:R-:W-:Y:S01]  /*75030*/  STL.64 [R1+0x3100], R4 ;  /* 0x0031000401007387 */ /* 0x000fe20000100a00 */
[----:B0-----:R-:W3:Y:S04]  /*75040*/  LDL.LU.64 R6, [R1+0x18] ;  /* 0x0000180001067983 */ /* 0x001ee80000300a00 */
[----:B---3--:R0:W-:Y:S01]  /*75050*/  STL.64 [R1+0x3120], R6 ;  /* 0x0031200601007387 */ /* 0x0081e20000100a00 */
[----:B------:R-:W3:Y:S02]  /*75060*/  LDL.LU R12, [R1+0x200] ;  /* 0x00020000010c7983 */ /* 0x000ee40000300800 */
[----:B------:R-:W3:Y:S02]  /*75070*/  LDL.LU R13, [R1+0x204] ;  /* 0x00020400010d7983 */ /* 0x000ee40000300800 */
[----:B------:R-:W2:Y:S01]  /*75080*/  LDL.LU R14, [R1+0x208] ;  /* 0x00020800010e7983 */ /* 0x000ea20000300800 */
[----:B------:R-:W2:Y:S04]  /*75090*/  LDL.LU R15, [R1+0x20c] ;  /* 0x00020c00010f7983 */ /* 0x000ea80000300800 */
[----:B0-----:R-:W4:Y:S04]  /*750a0*/  LDL.LU.64 R6, [R1+0x28] ;  /* 0x0000280001067983 */ /* 0x001f280000300a00 */
        /* <DEDUP_REMOVED lines=8> */
[----:B0-----:R-:W4:Y:S01]  /*75130*/  LDL.LU R12, [R1+0x220] ;  /* 0x00022000010c7983 */ /* 0x001f220000300800 */
[----:B------:R-:W4:Y:S02]  /*75140*/  LDL.LU R13, [R1+0x224] ;  /* 0x00022400010d7983 */ /* 0x000f240000300800 */
[----:B------:R-:W4:Y:S02]  /*75150*/  LDL.LU R14, [R1+0x228] ;  /* 0x00022800010e7983 */ /* 0x000f240000300800 */
[----:B------:R-:W4:Y:S01]  /*75160*/  LDL.LU R15, [R1+0x22c] ;  /* 0x00022c00010f7983 */ /* 0x000f220000300800 */
[----:B------:R-:W2:Y:S01]  /*75170*/  LDL.LU R16, [R1+0xd0] ;  /* 0x0000d00001107983 */ /* 0x000ea20000300800 */
[----:B------:R-:W2:Y:S01]  /*75180*/  LDL.LU R17, [R1+0xd4] ;  /* 0x0000d40001117983 */ /* 0x000ea20000300800 */
[----:B------:R-:W-:-:S02]  /*75190*/  MOV R18, R25 ;  /* 0x0000001900127202 */ /* 0x000fc40000000f00 */
        /* <DEDUP_REMOVED lines=14> */
[----:B---3--:R-:W-:Y:S01]  /*75280*/  IMAD.MOV.U32 R18, RZ, RZ, R28 ;  /* 0x000000ffff127224 */ /* 0x008fe200078e001c */
[----:B------:R-:W-:-:S05]  /*75290*/  MOV R19, R25 ;  /* 0x0000001900137202 */ /* 0x000fca0000000f00 */
[----:B------:R0:W-:Y:S02]  /*752a0*/  STL.64 [R1+0x2f28], R18 ;  /* 0x002f281201007387 */ /* 0x0001e40000100a00 */
[----:B0-----:R-:W-:Y:S02]  /*752b0*/  MOV R19, R21 ;  /* 0x0000001500137202 */ /* 0x001fe40000000f00 */
[----:B------:R-:W-:Y:S01]  /*752c0*/  MOV R18, R24 ;  /* 0x0000001800127202 */ /* 0x000fe20000000f00 */
[----:B--2---:R0:W-:Y:S01]  /*752d0*/  STL.64 [R1+0x2f20], R16 ;  /* 0x002f201001007387 */ /* 0x0041e20000100a00 */
[----:B------:R-:W2:Y:S02]  /*752e0*/  LDL.LU R21, [R1+0xe9c] ;  /* 0x000e9c0001157983 */ /* 0x000ea40000300800 */
[----:B------:R-:W3:Y:S02]  /*752f0*/  LDL.LU R24, [R1+0x858] ;  /* 0x0008580001187983 */ /* 0x000ee40000300800 */
[----:B------:R-:W3:Y:S01]  /*75300*/  LDL.LU R25, [R1+0xe98] ;  /* 0x000e980001197983 */ /* 0x000ee20000300800 */
[----:B------:R-:W4:Y:S01]  /*75310*/  LDL.LU R28, [R1+0xe94] ;  /* 0x000e9400011c7983 */ /* 0x000f220000300800 */
[----:B------:R-:W-:Y:S02]  /*75320*/  STL.64 [R1+0x980], R12 ;  /* 0x0009800c01007387 */ /* 0x000fe40000100a00 */
[----:B------:R1:W-:Y:S02]  /*75330*/  STL.64 [R1+0x988], R14 ;  /* 0x0009880e01007387 */ /* 0x0003e40000100a00 */
[----:B0-----:R-:W-:Y:S01]  /*75340*/  IMAD.MOV.U32 R17, RZ, RZ, R6 ;  /* 0x000000ffff117224 */ /* 0x001fe200078e0006 */
[----:B------:R-:W-:Y:S01]  /*75350*/  MOV R16, R7 ;  /* 0x0000000700107202 */ /* 0x000fe20000000f00 */
[----:B-1----:R-:W2:Y:S01]  /*75360*/  LDL.LU.64 R14, [R1+0x3130] ;  /* 0x00313000010e7983 */ /* 0x002ea20000300a00 */
        /* <DEDUP_REMOVED lines=9> */
[----:B------:R-:W-:Y:S01]  /*75400*/  MOV R3, R22 ;  /* 0x0000001600037202 */ /* 0x000fe20000000f00 */
[----:B------:R-:W-:Y:S01]  /*75410*/  MOV R22, R27 ;  /* 0x0000001b00167202 */ /* 0x000fe20000000f00 */
[----:B------:R-:W-:Y:S02]  /*75420*/  MOV R26, R6 ;  /* 0x00000006001a7202 */ /* 0x000fe40000000f00 */
[----:B------:R-:W-:-:S02]  /*75430*/  MOV R27, R7 ;  /* 0x00000007001b7202 */ /* 0x000fc40000000f00 */
[----:B------:R-:W3:Y:S01]  /*75440*/  LDL.LU.64 R6, [R1+0x3108] ;  /* 0x0031080001067983 */ /* 0x000ee20000300a00 */
[----:B------:R-:W3:Y:S01]  /*75450*/  LDL.LU.64 R4, [R1+0x3100] ;  /* 0x0031000001047983 */ /* 0x000ee20000300a00 */
[----:B--2---:R-:W-:Y:S11]  /*75460*/  HMMA.16816.F32 R12, R8, R18, R12 ;  /* 0x00000012080c723c */ /* 0x004ff6000000180c */
[----:B------:R-:W-:Y:S11]  /*75470*/  @!UPT UIADD3 URZ, URZ, URZ, URZ ;  /* 0x0000003f3f3ff290 */ /* 0x000ff6000fffe03f */
[----:B------:R-:W-:Y:S01]  /*75480*/  @!UPT UIADD3 URZ, URZ, URZ, URZ ;  /* 0x0000003f3f3ff290 */ /* 0x000fe2000fffe03f */
[----:B------:R-:W-:Y:S01]  /*75490*/  STL.64 [R1+0x9c0], R12 ;  /* 0x0009c00c01007387 */ /* 0x000fe20000100a00 */
[----:B------:R0:W-:Y:S03]  /*754a0*/  STL.64 [R1+0x9c8], R14 ;  /* 0x0009c80e01007387 */ /* 0x0001e60000100a00 */
[----:B0-----:R-:W2:Y:S01]  /*754b0*/  LDL.LU.64 R14, [R1+0x30f8] ;  /* 0x0030f800010e7983 */ /* 0x001ea20000300a00 */
[----:B------:R-:W2:Y:S02]  /*754c0*/  LDL.LU.64 R12, [R1+0x30f0] ;  /* 0x0030f000010c7983 */ /* 0x000ea40000300a00 */
[----:B------:R0:W-:Y:S02]  /*754d0*/  STL.64 [R1+0x2f40], R18 ;  /* 0x002f401201007387 */ /* 0x0001e40000100a00 */
[----:B0-----:R-:W-:Y:S01]  /*754e0*/  IMAD.MOV.U32 R18, RZ, RZ, R26 ;  /* 0x000000ffff127224 */ /* 0x001fe200078e001a */
[----:B------:R-:W-:Y:S01]  /*754f0*/  MOV R19, R27 ;  /* 0x0000001b00137202 */ /* 0x000fe20000000f00 */
[----:B------:R-:W2:Y:S01]  /*75500*/  LDL.LU R26, [R1+0x30ec] ;  /* 0x0030ec00011a7983 */ /* 0x000ea20000300800 */
[----:B------:R-:W2:Y:S03]  /*75510*/  LDL.LU R27, [R1+0x30e8] ;  /* 0x0030e800011b7983 */ /* 0x000ea60000300800 */
[----:B------:R0:W-:Y:S02]  /*75520*/  STL.64 [R1+0x2f58], R18 ;  /* 0x002f581201007387 */ /* 0x0001e40000100a00 */
[----:B0-----:R-:W-:-:S02]  /*75530*/  MOV R18, R17 ;  /* 0x0000001100127202 */ /* 0x001fc40000000f00 */
[----:B------:R-:W-:-:S05]  /*75540*/  MOV R19, R16 ;  /* 0x0000001000137202 */ /* 0x000fca0000000f00 */
[----:B------:R0:W-:Y:S01]  /*75550*/  STL.64 [R1+0x2f70], R18 ;  /* 0x002f701201007387 */ /* 0x0001e20000100a00 */
[----:B------:R-:W2:Y:S02]  /*75560*/  LDL.LU R16, [R1+0x1f0] ;  /* 0x0001f00001107983 */ /* 0x000ea40000300800 */
[----:B------:R-:W2:Y:S01]  /*75570*/  LDL.LU R17, [R1+0x1f4] ;  /* 0x0001f40001117983 */ /* 0x000ea20000300800 */
[----:B0-----:R-:W2:Y:S01]  /*75580*/  LDL.LU R18, [R1+0x1f8] ;  /* 0x0001f80001127983 */ /* 0x001ea20000300800 */
[----:B------:R-:W2:Y:S02]  /*75590*/  LDL.LU R19, [R1+0x1fc] ;  /* 0x0001fc0001137983 */ /* 0x000ea40000300800 */
[----:B--2---:R-:W-:Y:S11]  /*755a0*/  HMMA.16816.F32 R16, R8, R26, R16 ;  /* 0x0000001a0810723c */ /* 0x004ff60000001810 */
[----:B------:R-:W-:Y:S11]  /*755b0*/  @!UPT UIADD3 URZ, URZ, URZ, URZ ;  /* 0x0000003f3f3ff290 */ /* 0x000ff6000fffe03f */
[----:B------:R-:W-:Y:S01]  /*755c0*/  @!UPT UIADD3 URZ, URZ, URZ, URZ ;  /* 0x0000003f3f3ff290 */ /* 0x000fe2000fffe03f */
[----:B------:R-:W-:Y:S01]  /*755d0*/  STL.64 [R1+0xad0], R16 ;  /* 0x000ad01001007387 */ /* 0x000fe20000100a00 */
[----:B------:R3:W-:Y:S02]  /*755e0*/  STL.64 [R1+0xad8], R18 ;  /* 0x000ad81201007387 */ /* 0x0007e40000100a00 */
[----:B---3--:R-:W-:Y:S01]  /*755f0*/  IMAD.MOV.U32 R18, RZ, RZ, R7 ;  /* 0x000000ffff127224 */ /* 0x008fe200078e0007 */
[----:B------:R-:W-:Y:S01]  /*75600*/  MOV R19, R4 ;  /* 0x0000000400137202 */ /* 0x000fe20000000f00 */
[----:B------:R-:W2:Y:S01]  /*75610*/  LDL.LU R7, [R1+0x30e4] ;  /* 0x0030e40001077983 */ /* 0x000ea20000300800 */
[----:B------:R-:W3:Y:S03]  /*75620*/  LDL.LU R4, [R1+0x30e0] ;  /* 0x0030e00001047983 */ /* 0x000ee60000300800 */
[----:B------:R-:W-:Y:S01]  /*75630*/  STL.64 [R1+0x2f88], R18 ;  /* 0x002f881201007387 */ /* 0x000fe20000100a00 */
[----:B------:R-:W-:Y:S02]  /*75640*/  STL.64 [R1+0x2f38], R26 ;  /* 0x002f381a01007387 */ /* 0x000fe40000100a00 */
[----:B------:R0:W-:Y:S02]  /*75650*/  STL.64 [R1+0x2f30], R24 ;  /* 0x002f301801007387 */ /* 0x0001e40000100a00 */
        /* <DEDUP_REMOVED lines=38> */
[----:B------:R-:W2:Y:S01]  /*758c0*/  LDL.LU R26, [R1+0x138] ;  /* 0x00013800011a7983 */ /* 0x000ea20000300800 */
[----:B------:R-:W-:Y:S01]  /*758d0*/  MOV R18, R13 ;  /* 0x0000000d00127202 */ /* 0x000fe20000000f00 */
[----:B------:R-:W-:Y:S01]  /*758e0*/  IMAD.MOV.U32 R19, RZ, RZ, R12 ;  /* 0x000000ffff137224 */ /* 0x000fe200078e000c */
[----:B---3--:R-:W-:-:S02]  /*758f0*/  MOV R27, R2 ;  /* 0x00000002001b7202 */ /* 0x008fc40000000f00 */
[----:B------:R-:W3:Y:S02]  /*75900*/  LDL.LU R2, [R1+0x30c4] ;  /* 0x0030c40001027983 */ /* 0x000ee40000300800 */
[----:B------:R-:W-:Y:S02]  /*75910*/  STL.64 [R1+0x3000], R18 ;  /* 0x0030001201007387 */ /* 0x000fe40000100a00 */
[----:B--2---:R0:W-:Y:S01]  /*75920*/  STL.64 [R1+0x2f98], R26 ;  /* 0x002f981a01007387 */ /* 0x0041e20000100a00 */
[----:B------:R1:W-:Y:S01]  /*75930*/  STL.64 [R1+0x2f90], R24 ;  /* 0x002f901801007387 */ /* 0x0003e20000100a00 */
[----:B0-----:R-:W-:Y:S02]  /*75940*/  MOV R26, R0 ;  /* 0x00000000001a7202 */ /* 0x001fe40000000f00 */
[----:B-1----:R-:W2:Y:S01]  /*75950*/  LDL.LU R24, [R1+0x140] ;  /* 0x0001400001187983 */ /* 0x002ea20000300800 */
[----:B------:R-:W2:Y:S02]  /*75960*/  LDL.LU R25, [R1+0x144] ;  /* 0x0001440001197983 */ /* 0x000ea40000300800 */
[----:B------:R-:W2:Y:S01]  /*75970*/  LDL.LU R0, [R1+0x30c0] ;  /* 0x0030c00001007983 */ /* 0x000ea20000300800 */
[----:B------:R-:W-:-:S02]  /*75980*/  MOV R27, R29 ;  /* 0x0000001d001b7202 */ /* 0x000fc40000000f00 */
[----:B------:R-:W2:Y:S01]  /*75990*/  LDL.LU R29, [R1+0x30bc] ;  /* 0x0030bc00011d7983 */ /* 0x000ea20000300800 */
[----:B------:R-:W2:Y:S02]  /*759a0*/  LDL.LU R16, [R1+0x190] ;  /* 0x0001900001107983 */ /* 0x000ea40000300800 */
[----:B------:R-:W2:Y:S02]  /*759b0*/  LDL.LU R17, [R1+0x194] ;  /* 0x0001940001117983 */ /* 0x000ea40000300800 */
[----:B------:R-:W2:Y:S01]  /*759c0*/  LDL.LU R18, [R1+0x198] ;  /* 0x0001980001127983 */ /* 0x000ea20000300800 */
[----:B------:R-:W2:Y:S04]  /*759d0*/  LDL.LU R19, [R1+0x19c] ;  /* 0x00019c0001137983 */ /* 0x000ea80000300800 */
[----:B--2---:R0:W-:Y:S01]  /*759e0*/  STL.64 [R1+0x3010], R18 ;  /* 0x0030101201007387 */ /* 0x0041e20000100a00 */
[----:B------:R-:W-:Y:S01]  /*759f0*/  STL.64 [R1+0x3008], R16 ;  /* 0x0030081001007387 */ /* 0x000fe20000100a00 */
[----:B0-----:R-:W-:Y:S01]  /*75a00*/  MOV R18, R3 ;  /* 0x0000000300127202 */ /* 0x001fe20000000f00 */
[----:B------:R-:W-:Y:S01]  /*75a10*/  IMAD.MOV.U32 R19, RZ, RZ, R20 ;  /* 0x000000ffff137224 */ /* 0x000fe200078e0014 */
[----:B------:R-:W2:Y:S04]  /*75a20*/  LDL.LU R3, [R1+0x30b8] ;  /* 0x0030b80001037983 */ /* 0x000ea80000300800 */
[----:B------:R0:W-:Y:S02]  /*75a30*/  STL.64 [R1+0x3028], R18 ;  /* 0x0030281201007387 */ /* 0x0001e40000100a00 */
[----:B0-----:R-:W-:-:S02]  /*75a40*/  MOV R18, R7 ;  /* 0x0000000700127202 */ /* 0x001fc40000000f00 */
[----:B------:R-:W-:-:S05]  /*75a50*/  MOV R19, R6 ;  /* 0x0000000600137202 */ /* 0x000fca0000000f00 */
[----:B------:R-:W-:Y:S01]  /*75a60*/  STL.64 [R1+0x3040], R18 ;  /* 0x0030401201007387 */ /* 0x000fe20000100a00 */
[----:B------:R-:W-:Y:S02]  /*75a70*/  STL.64 [R1+0x2fb0], R26 ;  /* 0x002fb01a01007387 */ /* 0x000fe40000100a00 */
[----:B------:R0:W-:Y:S02]  /*75a80*/  STL.64 [R1+0x2fa8], R24 ;  /* 0x002fa81801007387 */ /* 0x0001e40000100a00 */
[----:B0-----:R-:W2:Y:S01]  /*75a90*/  LDL.LU R24, [R1+0x150] ;  /* 0x0001500001187983 */ /* 0x001ea20000300800 */
[----:B------:R-:W2:Y:S02]  /*75aa0*/  LDL.LU R25, [R1+0x154] ;  /* 0x0001540001197983 */ /* 0x000ea40000300800 */
[----:B------:R-:W2:Y:S01]  /*75ab0*/  LDL.LU R26, [R1+0x158] ;  /* 0x00015800011a7983 */ /* 0x000ea20000300800 */
[----:B---3--:R-:W-:Y:S02]  /*75ac0*/  MOV R27, R2 ;  /* 0x00000002001b7202 */ /* 0x008fe40000000f00 */
[----:B------:R-:W3:Y:S01]  /*75ad0*/  LDL.LU R2, [R1+0x30b4] ;  /* 0x0030b40001027983 */ /* 0x000ee20000300800 */
[----:B------:R-:W-:Y:S01]  /*75ae0*/  MOV R19, R4 ;  /* 0x0000000400137202 */ /* 0x000fe20000000f00 */
[----:B------:R-:W-:-:S02]  /*75af0*/  IMAD.MOV.U32 R18, RZ, RZ, R5 ;  /* 0x000000ffff127224 */ /* 0x000fc400078e0005 */
[----:B--2---:R-:W-:Y:S01]  /*75b00*/  STL.64 [R1+0x2fc8], R26 ;  /* 0x002fc81a01007387 */ /* 0x004fe20000100a00 */
[----:B------:R0:W-:Y:S03]  /*75b10*/  STL.64 [R1+0x2fc0], R24 ;  /* 0x002fc01801007387 */ /* 0x0001e60000100a00 */
[----:B0-----:R-:W2:Y:S01]  /*75b20*/  LDL.LU R24, [R1+0x160] ;  /* 0x0001600001187983 */ /* 0x001ea20000300800 */
[----:B------:R-:W-:Y:S02]  /*75b30*/  MOV R25, R3 ;  /* 0x0000000300197202 */ /* 0x000fe40000000f00 */
[----:B------:R-:W3:Y:S01]  /*75b40*/  LDL.LU R3, [R1+0x30b0] ;  /* 0x0030b00001037983 */ /* 0x000ee20000300800 */
[----:B------:R-:W-:Y:S01]  /*75b50*/  MOV R26, R29 ;  /* 0x0000001d001a7202 */ /* 0x000fe20000000f00 */
[----:B------:R-:W-:Y:S01]  /*75b60*/  IMAD.MOV.U32 R27, RZ, RZ, R0 ;  /* 0x000000ffff1b7224 */ /* 0x000fe200078e0000 */
        /* <DEDUP_REMOVED lines=14> */
[----:B------:R-:W2:Y:S01]  /*75c50*/  LDL.LU R26, [R1+0x178] ;  /* 0x00017800011a7983 */ /* 0x000ea20000300800 */
[----:B---3--:R-:W-:-:S02]  /*75c60*/  MOV R27, R2 ;  /* 0x00000002001b7202 */ /* 0x008fc40000000f00 */
[----:B------:R-:W3:Y:S04]  /*75c70*/  LDL.LU R2, [R1+0x30a4] ;  /* 0x0030a40001027983 */ /* 0x000ee80000300800 */
[----:B--2---:R-:W-:Y:S01]  /*75c80*/  STL.64 [R1+0x2ff8], R26 ;  /* 0x002ff81a01007387 */ /* 0x004fe20000100a00 */
[----:B------:R0:W-:Y:S02]  /*75c90*/  STL.64 [R1+0x2ff0], R24 ;  /* 0x002ff01801007387 */ /* 0x0001e40000100a00 */
[----:B0-----:R-:W-:Y:S02]  /*75ca0*/  MOV R24, R0 ;  /* 0x0000000000187202 */ /* 0x001fe40000000f00 */
[----:B------:R-:W-:Y:S01]  /*75cb0*/  MOV R25, R29 ;  /* 0x0000001d00197202 */ /* 0x000fe20000000f00 */
[----:B------:R-:W2:Y:S01]  /*75cc0*/  LDL.LU R0, [R1+0x30a0] ;  /* 0x0030a00001007983 */ /* 0x000ea20000300800 */
[----:B------:R-:W2:Y:S02]  /*75cd0*/  LDL.LU R29, [R1+0x309c] ;  /* 0x00309c00011d7983 */ /* 0x000ea40000300800 */
[----:B------:R-:W-:-:S02]  /*75ce0*/  IMAD.MOV.U32 R26, RZ, RZ, R3 ;  /* 0x000000ffff1a7224 */ /* 0x000fc400078e0003 */
[----:B------:R-:W2:Y:S01]  /*75cf0*/  LDL.LU R3, [R1+0x3098] ;  /* 0x0030980001037983 */ /* 0x000ea20000300800 */
[----:B------:R-:W2:Y:S01]  /*75d00*/  LDL.LU R27, [R1+0x18c] ;  /* 0x00018c00011b7983 */ /* 0x000ea20000300800 */
[----:B------:R-:W-:Y:S02]  /*75d10*/  HMMA.16816.F32 R12, R8, R22, R12 ;  /* 0x00000016080c723c */ /* 0x000fe4000000180c */
[----:B--2---:R0:W-:Y:S01]  /*75d20*/  STL.64 [R1+0x3020], R26 ;  /* 0x0030201a01007387 */ /* 0x0041e20000100a00 */
[----:B------:R3:W-:Y:S01]  /*75d30*/  STL.64 [R1+0x3018], R24 ;  /* 0x0030181801007387 */ /* 0x0007e20000100a00 */
[----:B0-----:R-:W-:Y:S02]  /*75d40*/  MOV R26, R29 ;  /* 0x0000001d001a7202 */ /* 0x001fe40000000f00 */
[----:B---3--:R-:W-:Y:S01]  /*75d50*/  MOV R24, R2 ;  /* 0x0000000200187202 */ /* 0x008fe20000000f00 */
[----:B------:R-:W-:Y:S01]  /*75d60*/  IMAD.MOV.U32 R27, RZ, RZ, R3 ;  /* 0x000000ffff1b7224 */ /* 0x000fe200078e0003 */
[----:B------:R-:W2:Y:S01]  /*75d70*/  LDL.LU R2, [R1+0x3094] ;  /* 0x0030940001027983 */ /* 0x000ea20000300800 */
[----:B------:R-:W-:-:S02]  /*75d80*/  MOV R25, R0 ;  /* 0x0000000000197202 */ /* 0x000fc40000000f00 */
[----:B------:R-:W3:Y:S02]  /*75d90*/  LDL.LU R0, [R1+0x3090] ;  /* 0x0030900001007983 */ /* 0x000ee40000300800 */
        /* <DEDUP_REMOVED lines=9> */
[----:B------:R0:W-:Y:S02]  /*75e30*/  STL.64 [R1+0x3048], R24 ;  /* 0x0030481801007387 */ /* 0x0001e40000100a00 */
[----:B0-----:R-:W-:-:S02]  /*75e40*/  MOV R24, R3 ;  /* 0x0000000300187202 */ /* 0x001fc40000000f00 */
[----:B------:R-:W-:Y:S01]  /*75e50*/  MOV R25, R29 ;  /* 0x0000001d00197202 */ /* 0x000fe20000000f00 */
[----:B------:R-:W4:Y:S01]  /*75e60*/  LDL.LU R3, [R1+0x3084] ;  /* 0x0030840001037983 */ /* 0x000f220000300800 */
[----:B------:R-:W2:Y:S01]  /*75e70*/  LDL.LU R29, [R1+0x3080] ;  /* 0x00308000011d7983 */ /* 0x000ea20000300800 */
[----:B---3--:R-:W-:Y:S01]  /*75e80*/  MOV R26, R0 ;  /* 0x00000000001a7202 */ /* 0x008fe20000000f00 */
[----:B------:R-:W-:Y:S01]  /*75e90*/  IMAD.MOV.U32 R27, RZ, RZ, R2 ;  /* 0x000000ffff1b7224 */ /* 0x000fe200078e0002 */
[----:B------:R-:W3:Y:S01]  /*75ea0*/  LDL.LU R0, [R1+0x307c] ;  /* 0x00307c0001007983 */ /* 0x000ee20000300800 */
[----:B------:R-:W2:Y:S02]  /*75eb0*/  LDL.LU R2, [R1+0x3078] ;  /* 0x0030780001027983 */ /* 0x000ea40000300800 */
[----:B------:R-:W-:Y:S02]  /*75ec0*/  STL.64 [R1+0xb10], R12 ;  /* 0x000b100c01007387 */ /* 0x000fe40000100a00 */
[----:B------:R0:W-:Y:S02]  /*75ed0*/  STL.64 [R1+0xb18], R14 ;  /* 0x000b180e01007387 */ /* 0x0001e40000100a00 */
        /* <DEDUP_REMOVED lines=22> */
[----:B--2---:R-:W-:Y:S02]  /*76040*/  HMMA.16816.F32 R16, R4, R18, R24 ;  /* 0x000000120410723c */ /* 0x004fe40000001818 */
[----:B------:R-:W2:Y:S01]  /*76050*/  LDL.LU.64 R26, [R1+0x3020] ;  /* 0x00302000011a7983 */ /* 0x000ea20000300a00 */
[----:B------:R-:W2:Y:S11]  /*76060*/  LDL.LU.64 R24, [R1+0x3018] ;  /* 0x0030180001187983 */ /* 0x000eb60000300a00 */
[----:B------:R-:W-:Y:S09]  /*76070*/  @!UPT UIADD3 URZ, URZ, URZ, URZ ;  /* 0x0000003f3f3ff290 */ /* 0x000ff2000fffe03f */
[----:B------:R-:W-:Y:S01]  /*76080*/  STL.64 [R1+0xaa0], R16 ;  /* 0x000aa01001007387 */ /* 0x000fe20000100a00 */
[----:B------:R0:W-:Y:S03]  /*76090*/  STL.64 [R1+0xaa8], R18 ;  /* 0x000aa81201007387 */ /* 0x0001e60000100a00 */
[----:B0-----:R-:W2:Y:S01]  /*760a0*/  LDL.LU.64 R18, [R1+0x3010] ;  /* 0x0030100001127983 */ /* 0x001ea20000300a00 */
[----:B------:R-:W2:Y:S01]  /*760b0*/  LDL.LU.64 R16, [R1+0x3008] ;  /* 0x0030080001107983 */ /* 0x000ea20000300a00 */
[----:B---3--:R-:W-:Y:S02]  /*760c0*/  MOV R10, R13 ;  /* 0x0000000d000a7202 */ /* 0x008fe40000000f00 */
[----:B------:R-:W-:-:S07]  /*760d0*/  MOV R11, R12 ;  /* 0x0000000c000b7202 */ /* 0x000fce0000000f00 */
[C---:B--2---:R-:W-:Y:S01]  /*760e0*/  HMMA.16816.F32 R8, R4.reuse, R10, R16 ;  /* 0x0000000a0408723c */ /* 0x044fe20000001810 */
[----:B------:R-:W2:Y:S11]  /*760f0*/  LDL.LU.64 R18, [R1+0x3000] ;  /* 0x0030000001127983 */ /* 0x000eb60000300a00 */
[----:B------:R-:W-:Y:S11]  /*76100*/  @!UPT UIADD3 URZ, URZ, URZ, URZ ;  /* 0x0000003f3f3ff290 */ /* 0x000ff6000fffe03f */
[----:B------:R0:W-:Y:S01]  /*76110*/  STL.64 [R1+0xa90], R8 ;  /* 0x000a900801007387 */ /* 0x0001e20000100a00 */
[----:B------:R-:W-:Y:S03]  /*76120*/  STL.64 [R1+0xa98], R10 ;  /* 0x000a980a01007387 */ /* 0x000fe60000100a00 */
[----:B0-----:R-:W3:Y:S01]  /*76130*/  LDL.LU R9, [R1+0xed0] ;  /* 0x000ed00001097983 */ /* 0x001ee20000300800 */
        /* <DEDUP_REMOVED lines=14> */
[----:B------:R-:W3:Y:S02]  /*76220*/  LDL.LU R12, [R1+0xee8] ;  /* 0x000ee800010c7983 */ /* 0x000ee40000300800 */
[----:B------:R-:W3:Y:S02]  /*76230*/  LDL.LU R11, [R1+0xeec] ;  /* 0x000eec00010b7983 */ /* 0x000ee40000300800 */
[----:B------:R-:W4:Y:S01]  /*76240*/  LDL.LU R10, [R1+0xef0] ;  /* 0x000ef000010a7983 */ /* 0x000f220000300800 */
        /* <DEDUP_REMOVED lines=64> */
[----:B---3--:R-:W-:Y:S01]  /*76650*/  IADD3 R9, R9, 0x80, RZ ;  /* 0x0000008009097810 */ /* 0x008fe20007ffe0ff */
[----:B------:R-:W-:Y:S02]  /*76660*/  FFMA R12, R24, R12, R21 ;  /* 0x0000000c180c7223 */ /* 0x000fe40000000015 */
[----:B------:R-:W-:Y:S02]  /*76670*/  FFMA R11, R29, R11, R25 ;  /* 0x0000000b1d0b7223 */ /* 0x000fe40000000019 */
[----:B----4-:R-:W-:Y:S01]  /*76680*/  FFMA R10, R3, R10, R28 ;  /* 0x0000000a030a7223 */ /* 0x010fe2000000001c */
[----:B--2---:R-:W-:Y:S11]  /*76690*/  HMMA.16816.F32 R4, R4, R14, R16 ;  /* 0x0000000e0404723c */ /* 0x004ff60000001810 */
[----:B------:R-:W-:Y:S11]  /*766a0*/  @!UPT UIADD3 URZ, URZ, URZ, URZ ;  /* 0x0000003f3f3ff290 */ /* 0x000ff6000fffe03f */
[----:B------:R-:W-:Y:S01]  /*766b0*/  @!UPT UIADD3 URZ, URZ, URZ, URZ ;  /* 0x0000003f3f3ff290 */ /* 0x000fe2000fffe03f */
[----:B------:R0:W-:Y:S01]  /*766c0*/  STL.64 [R1+0xae0], R4 ;  /* 0x000ae00401007387 */ /* 0x0001e20000100a00 */
[----:B------:R-:W-:Y:S02]  /*766d0*/  STL.64 [R1+0xae8], R6 ;  /* 0x000ae80601007387 */ /* 0x000fe40000100a00 */
[----:B------:R-:W-:Y:S02]  /*766e0*/  STL [R1+0xed0], R9 ;  /* 0x000ed00901007387 */ /* 0x000fe40000100800 */
[----:B------:R-:W-:Y:S01]  /*766f0*/  STL [R1+0xee8], R12 ;  /* 0x000ee80c01007387 */ /* 0x000fe20000100800 */
[----:B------:R-:W-:Y:S04]  /*76700*/  STL [R1+0xeec], R11 ;  /* 0x000eec0b01007387 */ /* 0x000fe80000100800 */
[----:B0-----:R-:W2:Y:S01]  /*76710*/  LDL R4, [R1+0x87c] ;  /* 0x00087c0001047983 */ /* 0x001ea20000100800 */
[----:B------:R-:W-:Y:S02]  /*76720*/  STL [R1+0xef0], R10 ;  /* 0x000ef00a01007387 */ /* 0x000fe40000100800 */
[----:B------:R-:W3:Y:S01]  /*76730*/  LDL R3, [R1+0x878] ;  /* 0x0008780001037983 */ /* 0x000ee20000100800 */
[----:B--2---:R0:W-:Y:S04]  /*76740*/  STL [R1+0xe94], R4 ;  /* 0x000e940401007387 */ /* 0x0041e80000100800 */
[----:B0-----:R-:W2:Y:S01]  /*76750*/  LDL R4, [R1+0x874] ;  /* 0x0008740001047983 */ /* 0x001ea20000100800 */
[----:B---3--:R0:W-:Y:S03]  /*76760*/  STL [R1+0xe98], R3 ;  /* 0x000e980301007387 */ /* 0x0081e60000100800 */
[----:B0-----:R-:W3:Y:S04]  /*76770*/  LDL R3, [R1+0x870] ;  /* 0x0008700001037983 */ /* 0x001ee80000100800 */
[----:B--2---:R0:W-:Y:S04]  /*76780*/  STL [R1+0xe9c], R4 ;  /* 0x000e9c0401007387 */ /* 0x0041e80000100800 */
[----:B0-----:R-:W2:Y:S01]  /*76790*/  LDL R4, [R1+0x86c] ;  /* 0x00086c0001047983 */ /* 0x001ea20000100800 */
[----:B---3--:R0:W-:Y:S03]  /*767a0*/  STL [R1+0xebc], R3 ;  /* 0x000ebc0301007387 */ /* 0x0081e60000100800 */
[----:B0-----:R-:W3:Y:S04]  /*767b0*/  LDL R3, [R1+0x868] ;  /* 0x0008680001037983 */ /* 0x001ee80000100800 */
[----:B--2---:R0:W-:Y:S04]  /*767c0*/  STL [R1+0xec0], R4 ;  /* 0x000ec00401007387 */ /* 0x0041e80000100800 */
[----:B0-----:R-:W2:Y:S01]  /*767d0*/  LDL R4, [R1+0x864] ;  /* 0x0008640001047983 */ /* 0x001ea20000100800 */
[----:B---3--:R0:W-:Y:S03]  /*767e0*/  STL [R1+0xec4], R3 ;  /* 0x000ec40301007387 */ /* 0x0081e60000100800 */
[----:B0-----:R-:W3:Y:S01]  /*767f0*/  LDL R3, [R1+0x860] ;  /* 0x0008600001037983 */ /* 0x001ee20000100800 */
[----:B------:R-:W-:-:S02]  /*76800*/  ISETP.GE.AND P1, PT, R9, c[0x0][0x1d0], PT ;  /* 0x0000740009007a0c */ /* 0x000fc40003f26270 */
[----:B------:R-:W-:-:S05]  /*76810*/  MOV R8, 0x80 ;  /* 0x0000008000087802 */ /* 0x000fca0000000f00 */
[C---:B------:R-:W-:Y:S02]  /*76820*/  IMAD R0, R8.reuse, c[0x0][0x1a4], R0 ;  /* 0x0000690008007a24 */ /* 0x040fe400078e0200 */
[----:B------:R-:W-:Y:S01]  /*76830*/  IMAD R2, R8, c[0x0][0x1b4], R2 ;  /* 0x00006d0008027a24 */ /* 0x000fe200078e0202 */
[----:B--2---:R0:W-:Y:S04]  /*76840*/  STL [R1+0xec8], R4 ;  /* 0x000ec80401007387 */ /* 0x0041e80000100800 */
[----:B---3--:R0:W-:Y:S01]  /*76850*/  STL [R1+0xecc], R3 ;  /* 0x000ecc0301007387 */ /* 0x0081e20000100800 */
[----:B------:R-:W-:Y:S01]  /*76860*/  @P1 CALL.REL.NOINC `(.L_x_0) ;  /* 0x0000001000001944 */ /* 0x000fe20003c00000 */
[----:B------:R-:W-:Y:S05]  /*76870*/  BRA `(.L_x_1) ;  /* 0xfffa324000007947 */ /* 0x000fea000383ffff */
.L_x_0:
[----:B-1----:R-:W2:Y:S04]  /*76880*/  LDL.LU R9, [R1+0xef0] ;  /* 0x000ef00001097983 */ /* 0x002ea80000300800 */
[----:B------:R-:W3:Y:S04]  /*76890*/  LDL.LU R8, [R1+0xeec] ;  /* 0x000eec0001087983 */ /* 0x000ee80000300800 */
[----:B------:R-:W4:Y:S04]  /*768a0*/  LDL.LU R7, [R1+0xee8] ;  /* 0x000ee80001077983 */ /* 0x000f280000300800 */
[----:B------:R-:W5:Y:S01]  /*768b0*/  LDL.LU R0, [R1+0xed4] ;  /* 0x000ed40001007983 */ /* 0x000f620000300800 */
[----:B------:R-:W-:-:S03]  /*768c0*/  MOV R11, 0x3dc6b27f ;  /* 0x3dc6b27f000b7802 */ /* 0x000fc60000000f00 */
[----:B------:R-:W2:Y:S01]  /*768d0*/  LDL.LU R16, [R1+0xed8] ;  /* 0x000ed80001107983 */ /* 0x000ea20000300800 */
[----:B0-----:R-:W-:-:S03]  /*768e0*/  LOP3.LUT R3, R3, 0xfffffff7, RZ, 0xc0, !PT ;  /* 0xfffffff703037812 */ /* 0x001fc600078ec0ff */
[----:B------:R-:W0:Y:S04]  /*768f0*/  S2R R23, SR_TID.X ;  /* 0x0000000000177919 */ /* 0x000e280000002100 */
[----:B------:R-:W-:Y:S01]  /*76900*/  BAR.SYNC.DEFER_BLOCKING 0x0 ;  /* 0x0000000000007b1d */ /* 0x000fe20000010000 */
[C---:B-----5:R-:W-:Y:S01]  /*76910*/  FMUL R5, R0.reuse, 8388608 ;  /* 0x4b00000000057820 */ /* 0x060fe20000400000 */
[----:B------:R-:W-:-:S04]  /*76920*/  FSETP.GEU.AND P0, PT, R0, 1.175494350822287508e-38, PT ;  /* 0x008000000000780b */ /* 0x000fc80003f0e000 */
[----:B------:R-:W-:-:S04]  /*76930*/  FSEL R5, R5, R0, !P0 ;  /* 0x0000000005057208 */ /* 0x000fc80004000000 */
[----:B------:R-:W-:-:S04]  /*76940*/  IADD3 R6, R5, -0x3f3504f3, RZ ;  /* 0xc0cafb0d05067810 */ /* 0x000fc80007ffe0ff */
[----:B------:R-:W-:-:S05]  /*76950*/  LOP3.LUT R6, R6, 0xff800000, RZ, 0xc0, !PT ;  /* 0xff80000006067812 */ /* 0x000fca00078ec0ff */
[----:B------:R-:W-:-:S04]  /*76960*/  IMAD.IADD R2, R5, 0x1, -R6 ;  /* 0x0000000105027824 */ /* 0x000fc800078e0a06 */
[----:B------:R-:W-:-:S04]  /*76970*/  FADD R2, R2, -1 ;  /* 0xbf80000002027421 */ /* 0x000fc80000000000 */
[----:B------:R-:W-:-:S04]  /*76980*/  FFMA.FTZ R4, R2, R11, -0.16845393180847167969 ;  /* 0xbe2c7f3002047423 */ /* 0x000fc8000001000b */
[----:B------:R-:W-:-:S04]  /*76990*/  FFMA.FTZ R4, R2, R4, 0.1716887056827545166 ;  /* 0x3e2fcf2a02047423 */ /* 0x000fc80000010004 */
[----:B------:R-:W-:-:S04]  /*769a0*/  FFMA.FTZ R4, R2, R4, -0.17900948226451873779 ;  /* 0xbe374e4302047423 */ /* 0x000fc80000010004 */
[----:B------:R-:W-:-:S04]  /*769b0*/  FFMA.FTZ R4, R2, R4, 0.20512372255325317383 ;  /* 0x3e520bf402047423 */ /* 0x000fc80000010004 */
[----:B------:R-:W-:-:S04]  /*769c0*/  FFMA.FTZ R4, R2, R4, -0.24046532809734344482 ;  /* 0xbe763c8b02047423 */ /* 0x000fc80000010004 */
[----:B------:R-:W-:Y:S01]  /*769d0*/  FFMA.FTZ R4, R2, R4, 0.28857114911079406738 ;  /* 0x3e93bf9902047423 */ /* 0x000fe20000010004 */
[----:B--2---:R-:W-:-:S03]  /*769e0*/  MOV R13, R9 ;  /* 0x00000009000d7202 */ /* 0x004fc60000000f00 */
[C---:B------:R-:W-:Y:S01]  /*769f0*/  FFMA.FTZ R4, R2.reuse, R4, -0.36067417263984680176 ;  /* 0xbeb8aa4902047423 */ /* 0x040fe20000010004 */
[----:B------:R-:W1:Y:S03]  /*76a00*/  I2F R9, R6 ;  /* 0x0000000600097306 */ /* 0x000e660000201400 */
[----:B------:R-:W-:-:S04]  /*76a10*/  FFMA.FTZ R4, R2, R4, 0.48089820146560668945 ;  /* 0x3ef6384a02047423 */ /* 0x000fc80000010004 */
[C---:B------:R-:W-:Y:S01]  /*76a20*/  FFMA.FTZ R4, R2.reuse, R4, -0.72134751081466674805 ;  /* 0xbf38aa3b02047423 */ /* 0x040fe20000010004 */
[----:B------:R-:W-:Y:S01]  /*76a30*/  ISETP.GE.U32.AND P1, PT, R5, 0x7f800000, PT ;  /* 0x7f8000000500780c */ /* 0x000fe20003f26070 */
[----:B----4-:R-:W-:Y:S02]  /*76a40*/  IMAD.MOV.U32 R12, RZ, RZ, R7 ;  /* 0x000000ffff0c7224 */ /* 0x010fe400078e0007 */
[C---:B------:R-:W-:Y:S01]  /*76a50*/  FMUL R7, R2.reuse, R4 ;  /* 0x0000000402077220 */ /* 0x040fe20000400000 */
[----:B---3--:R-:W-:Y:S02]  /*76a60*/  MOV R14, R8 ;  /* 0x00000008000e7202 */ /* 0x008fe40000000f00 */
[----:B------:R-:W-:Y:S01]  /*76a70*/  FSEL R8, RZ, -23, P0 ;  /* 0xc1b80000ff087808 */ /* 0x000fe20000000000 */
[----:B------:R-:W-:-:S04]  /*76a80*/  FMUL R7, R2, R7 ;  /* 0x0000000702077220 */ /* 0x000fc80000400000 */
[----:B------:R-:W-:Y:S02]  /*76a90*/  FFMA.FTZ R10, R2, 1.4426950216293334961, R7 ;  /* 0x3fb8aa3b020a7823 */ /* 0x000fe40000010007 */
[----:B-1----:R-:W-:-:S04]  /*76aa0*/  FFMA.FTZ R8, R9, 1.1920928955078125e-07, R8 ;  /* 0x3400000009087823 */ /* 0x002fc80000010008 */
[----:B------:R-:W-:Y:S01]  /*76ab0*/  FADD R21, R8, R10 ;  /* 0x0000000a08157221 */ /* 0x000fe20000000000 */
[----:B------:R-:W-:Y:S01]  /*76ac0*/  @P1 MOV R8, 0x7f800000 ;  /* 0x7f80000000081802 */ /* 0x000fe20000000f00 */
[----:B------:R-:W-:Y:S04]  /*76ad0*/  STL [R1+0x3608], R16 ;  /* 0x0036081001007387 */ /* 0x000fe80000100800 */
[----:B------:R-:W-:-:S05]  /*76ae0*/  @P1 FFMA.FTZ R21, R5, R8, +INF ;  /* 0x7f80000005151423 */ /* 0x000fca0000010008 */
[----:B------:R-:W-:Y:S04]  /*76af0*/  STL [R1+0x34c0], R21 ;  /* 0x0034c01501007387 */ /* 0x000fe80000100800 */
[----:B------:R-:W2:Y:S01]  /*76b00*/  LDL.LU R15, [R1+0xedc] ;  /* 0x000edc00010f7983 */ /* 0x000ea20000300800 */
[C---:B------:R-:W-:Y:S01]  /*76b10*/  FMUL R4, R16.reuse, 8388608 ;  /* 0x4b00000010047820 */ /* 0x040fe20000400000 */
[----:B------:R-:W-:-:S04]  /*76b20*/  FSETP.GEU.AND P2, PT, R16, 1.175494350822287508e-38, PT ;  /* 0x008000001000780b */ /* 0x000fc80003f4e000 */
[----:B------:R-:W-:-:S04]  /*76b30*/  FSEL R4, R4, R16, !P2 ;  /* 0x0000001004047208 */ /* 0x000fc80005000000 */
[----:B------:R-:W-:-:S04]  /*76b40*/  IADD3 R7, R4, -0x3f3504f3, RZ ;  /* 0xc0cafb0d04077810 */ /* 0x000fc80007ffe0ff */
[----:B------:R-:W-:-:S04]  /*76b50*/  LOP3.LUT R7, R7, 0xff800000, RZ, 0xc0, !PT ;  /* 0xff80000007077812 */ /* 0x000fc800078ec0ff */
[----:B------:R-:W-:-:S05]  /*76b60*/  IADD3 R2, R4, -R7, RZ ;  /* 0x8000000704027210 */ /* 0x000fca0007ffe0ff */
[----:B------:R-:W-:-:S04]  /*76b70*/  FADD R2, R2, -1 ;  /* 0xbf80000002027421 */ /* 0x000fc80000000000 */
[----:B------:R-:W-:-:S04]  /*76b80*/  FFMA.FTZ R6, R2, R11, -0.16845393180847167969 ;  /* 0xbe2c7f3002067423 */ /* 0x000fc8000001000b */
[----:B------:R-:W-:-:S04]  /*76b90*/  FFMA.FTZ R6, R2, R6, 0.1716887056827545166 ;  /* 0x3e2fcf2a02067423 */ /* 0x000fc80000010006 */
[----:B------:R-:W-:-:S04]  /*76ba0*/  FFMA.FTZ R6, R2, R6, -0.17900948226451873779 ;  /* 0xbe374e4302067423 */ /* 0x000fc80000010006 */
[----:B------:R-:W-:Y:S01]  /*76bb0*/  FFMA.FTZ R6, R2, R6, 0.20512372255325317383 ;  /* 0x3e520bf402067423 */ /* 0x000fe20000010006 */
[----:B------:R-:W-:-:S03]  /*76bc0*/  FSETP.NEU.AND P0, PT, R5, RZ, PT ;  /* 0x000000ff0500720b */ /* 0x000fc60003f0d000 */
[----:B------:R-:W-:-:S04]  /*76bd0*/  FFMA.FTZ R6, R2, R6, -0.24046532809734344482 ;  /* 0xbe763c8b02067423 */ /* 0x000fc80000010006 */
[----:B------:R-:W-:-:S04]  /*76be0*/  FFMA.FTZ R5, R2, R6, 0.28857114911079406738 ;  /* 0x3e93bf9902057423 */ /* 0x000fc80000010006 */
[----:B------:R-:W-:-:S04]  /*76bf0*/  FFMA.FTZ R5, R2, R5, -0.36067417263984680176 ;  /* 0xbeb8aa4902057423 */ /* 0x000fc80000010005 */
[C---:B------:R-:W-:Y:S01]  /*76c00*/  FFMA.FTZ R6, R2.reuse, R5, 0.48089820146560668945 ;  /* 0x3ef6384a02067423 */ /* 0x040fe20000010005 */
[----:B------:R1:W3:Y:S03]  /*76c10*/  I2F R8, R7 ;  /* 0x0000000700087306 */ /* 0x0002e60000201400 */
[----:B------:R-:W-:Y:S01]  /*76c20*/  FFMA.FTZ R6, R2, R6, -0.72134751081466674805 ;  /* 0xbf38aa3b02067423 */ /* 0x000fe20000010006 */
[----:B------:R-:W-:-:S03]  /*76c30*/  @P0 LOP3.LUT R3, R3, 0x8, RZ, 0xfc, !PT ;  /* 0x0000000803030812 */ /* 0x000fc600078efcff */
[----:B-1----:R-:W-:Y:S01]  /*76c40*/  FMUL R7, R2, R6 ;  /* 0x0000000602077220 */ /* 0x002fe20000400000 */
[----:B------:R-:W-:-:S03]  /*76c50*/  ISETP.GE.U32.AND P0, PT, R4, 0x7f800000, PT ;  /* 0x7f8000000400780c */ /* 0x000fc60003f06070 */
[----:B------:R-:W-:-:S04]  /*76c60*/  FMUL R7, R2, R7 ;  /* 0x0000000702077220 */ /* 0x000fc80000400000 */
[----:B------:R-:W-:Y:S01]  /*76c70*/  FFMA.FTZ R9, R2, 1.4426950216293334961, R7 ;  /* 0x3fb8aa3b02097823 */ /* 0x000fe20000010007 */
[----:B------:R-:W-:-:S05]  /*76c80*/  FSEL R7, RZ, -23, P2 ;  /* 0xc1b80000ff077808 */ /* 0x000fca0001000000 */
[----:B---3--:R-:W-:-:S04]  /*76c90*/  FFMA.FTZ R8, R8, 1.1920928955078125e-07, R7 ;  /* 0x3400000008087823 */ /* 0x008fc80000010007 */
[----:B------:R-:W-:Y:S01]  /*76ca0*/  FADD R20, R8, R9 ;  /* 0x0000000908147221 */ /* 0x000fe20000000000 */
[----:B------:R-:W-:-:S05]  /*76cb0*/  @P0 MOV R8, 0x7f800000 ;  /* 0x7f80000000080802 */ /* 0x000fca0000000f00 */
[----:B------:R-:W-:Y:S01]  /*76cc0*/  @P0 FFMA.FTZ R20, R4, R8, +INF ;  /* 0x7f80000004140423 */ /* 0x000fe20000010008 */
[----:B------:R-:W-:Y:S01]  /*76cd0*/  MOV R17, R14 ;  /* 0x0000000e00117202 */ /* 0x000fe20000000f00 */
[----:B--2---:R-:W-:Y:S04]  /*76ce0*/  STL [R1+0x361c], R15 ;  /* 0x00361c0f01007387 */ /* 0x004fe80000100800 */
[----:B------:R-:W-:Y:S04]  /*76cf0*/  STL [R1+0x34c4], R20 ;  /* 0x0034c41401007387 */ /* 0x000fe80000100800 */
[----:B------:R-:W2:Y:S01]  /*76d00*/  LDL.LU R14, [R1+0xee0] ;  /* 0x000ee000010e7983 */ /* 0x000ea20000300800 */
[C---:B------:R-:W-:Y:S01]  /*76d10*/  FMUL R5, R15.reuse, 8388608 ;  /* 0x4b0000000f057820 */ /* 0x040fe20000400000 */
        /* <DEDUP_REMOVED lines=11> */
[----:B------:R-:W-:-:S04]  /*76dd0*/  FFMA.FTZ R7, R2, R7, 0.28857114911079406738 ;  /* 0x3e93bf9902077423 */ /* 0x000fc80000010007 */
[----:B------:R-:W-:-:S04]  /*76de0*/  FFMA.FTZ R7, R2, R7, -0.36067417263984680176 ;  /* 0xbeb8aa4902077423 */ /* 0x000fc80000010007 */
[C---:B------:R-:W-:Y:S01]  /*76df0*/  FFMA.FTZ R7, R2.reuse, R7, 0.48089820146560668945 ;  /* 0x3ef6384a02077423 */ /* 0x040fe20000010007 */
[----:B------:R1:W3:Y:S03]  /*76e00*/  I2F R9, R6 ;  /* 0x0000000600097306 */ /* 0x0002e60000201400 */
[----:B------:R-:W-:Y:S01]  /*76e10*/  FFMA.FTZ R7, R2, R7, -0.72134751081466674805 ;  /* 0xbf38aa3b02077423 */ /* 0x000fe20000010007 */
[----:B------:R-:W-:-:S03]  /*76e20*/  FSETP.NEU.AND P0, PT, R4, RZ, PT ;  /* 0x000000ff0400720b */ /* 0x000fc60003f0d000 */
[----:B-1----:R-:W-:-:S04]  /*76e30*/  FMUL R6, R2, R7 ;  /* 0x0000000702067220 */ /* 0x002fc80000400000 */
[----:B------:R-:W-:-:S04]  /*76e40*/  FMUL R4, R2, R6 ;  /* 0x0000000602047220 */ /* 0x000fc80000400000 */
[----:B------:R-:W-:Y:S01]  /*76e50*/  FFMA.FTZ R7, R2, 1.4426950216293334961, R4 ;  /* 0x3fb8aa3b02077823 */ /* 0x000fe20000010004 */
[----:B------:R-:W-:Y:S02]  /*76e60*/  FSEL R2, RZ, -23, P1 ;  /* 0xc1b80000ff027808 */ /* 0x000fe40000800000 */
[----:B------:R-:W-:-:S03]  /*76e70*/  ISETP.GE.U32.AND P1, PT, R5, 0x7f800000, PT ;  /* 0x7f8000000500780c */ /* 0x000fc60003f26070 */
[----:B---3--:R-:W-:-:S04]  /*76e80*/  FFMA.FTZ R2, R9, 1.1920928955078125e-07, R2 ;  /* 0x3400000009027823 */ /* 0x008fc80000010002 */
[----:B------:R-:W-:-:S06]  /*76e90*/  FADD R8, R2, R7 ;  /* 0x0000000702087221 */ /* 0x000fcc0000000000 */
[----:B------:R-:W-:-:S05]  /*76ea0*/  @P1 MOV R7, 0x7f800000 ;  /* 0x7f80000000071802 */ /* 0x000fca0000000f00 */
[----:B------:R-:W-:Y:S02]  /*76eb0*/  @P1 FFMA.FTZ R8, R5, R7, +INF ;  /* 0x7f80000005081423 */ /* 0x000fe40000010007 */
[----:B------:R-:W-:Y:S01]  /*76ec0*/  IMAD.MOV.U32 R18, RZ, RZ, R13 ;  /* 0x000000ffff127224 */ /* 0x000fe200078e000d */
[----:B--2---:R-:W-:Y:S04]  /*76ed0*/  STL [R1+0x3630], R14 ;  /* 0x0036300e01007387 */ /* 0x004fe80000100800 */
[----:B------:R1:W-:Y:S04]  /*76ee0*/  STL [R1+0x418], R8 ;  /* 0x0004180801007387 */ /* 0x0003e80000100800 */
[----:B------:R-:W2:Y:S01]  /*76ef0*/  LDL.LU R13, [R1+0xee4] ;  /* 0x000ee400010d7983 */ /* 0x000ea20000300800 */
[----:B------:R-:W-:Y:S01]  /*76f00*/  LOP3.LUT R3, R3, 0xffffffef, RZ, 0xc0, !PT ;  /* 0xffffffef03037812 */ /* 0x000fe200078ec0ff */
[----:B------:R-:W-:-:S03]  /*76f10*/  FMUL R4, R14, 8388608 ;  /* 0x4b0000000e047820 */ /* 0x000fc60000400000 */
[----:B------:R-:W-:Y:S02]  /*76f20*/  @P0 LOP3.LUT R3, R3, 0x10, RZ, 0xfc, !PT ;  /* 0x0000001003030812 */ /* 0x000fe400078efcff */
        /* <DEDUP_REMOVED lines=9> */
[----:B------:R-:W-:-:S04]  /*76fc0*/  FFMA.FTZ R7, R2, R7, 0.20512372255325317383 ;  /* 0x3e520bf402077423 */ /* 0x000fc80000010007 */
[----:B------:R-:W-:-:S04]  /*76fd0*/  FFMA.FTZ R7, R2, R7, -0.24046532809734344482 ;  /* 0xbe763c8b02077423 */ /* 0x000fc80000010007 */
[----:B------:R-:W-:-:S04]  /*76fe0*/  FFMA.FTZ R7, R2, R7, 0.28857114911079406738 ;  /* 0x3e93bf9902077423 */ /* 0x000fc80000010007 */
[----:B------:R-:W-:Y:S01]  /*76ff0*/  FFMA.FTZ R7, R2, R7, -0.36067417263984680176 ;  /* 0xbeb8aa4902077423 */ /* 0x000fe20000010007 */
[----:B------:R-:W-:-:S03]  /*77000*/  FSETP.NEU.AND P1, PT, R5, RZ, PT ;  /* 0x000000ff0500720b */ /* 0x000fc60003f2d000 */
[C---:B------:R-:W-:Y:S01]  /*77010*/  FFMA.FTZ R7, R2.reuse, R7, 0.48089820146560668945 ;  /* 0x3ef6384a02077423 */ /* 0x040fe20000010007 */
[----:B-1----:R1:W3:Y:S03]  /*77020*/  I2F R8, R6 ;  /* 0x0000000600087306 */ /* 0x0022e60000201400 */
[----:B------:R-:W-:Y:S01]  /*77030*/  FFMA.FTZ R7, R2, R7, -0.72134751081466674805 ;  /* 0xbf38aa3b02077423 */ /* 0x000fe20000010007 */
[----:B------:R-:W-:-:S03]  /*77040*/  LOP3.LUT R3, R3, 0xffffffdf, RZ, 0xc0, !PT ;  /* 0xffffffdf03037812 */ /* 0x000fc600078ec0ff */
[C---:B-1----:R-:W-:Y:S02]  /*77050*/  FMUL R6, R2.reuse, R7 ;  /* 0x0000000702067220 */ /* 0x042fe40000400000 */
[----:B------:R-:W-:Y:S02]  /*77060*/  @P1 LOP3.LUT R3, R3, 0x20, RZ, 0xfc, !PT ;  /* 0x0000002003031812 */ /* 0x000fe400078efcff */
[----:B------:R-:W-:Y:S01]  /*77070*/  FMUL R5, R2, R6 ;  /* 0x0000000602057220 */ /* 0x000fe20000400000 */
[----:B------:R-:W-:-:S03]  /*77080*/  ISETP.GE.U32.AND P1, PT, R4, 0x7f800000, PT ;  /* 0x7f8000000400780c */ /* 0x000fc60003f26070 */
[----:B------:R-:W-:Y:S01]  /*77090*/  FFMA.FTZ R6, R2, 1.4426950216293334961, R5 ;  /* 0x3fb8aa3b02067823 */ /* 0x000fe20000010005 */
[----:B------:R-:W-:-:S05]  /*770a0*/  FSEL R5, RZ, -23, P0 ;  /* 0xc1b80000ff057808 */ /* 0x000fca0000000000 */
[----:B---3--:R-:W-:-:S04]  /*770b0*/  FFMA.FTZ R5, R8, 1.1920928955078125e-07, R5 ;  /* 0x3400000008057823 */ /* 0x008fc80000010005 */
[----:B------:R-:W-:Y:S01]  /*770c0*/  FADD R7, R5, R6 ;  /* 0x0000000605077221 */ /* 0x000fe20000000000 */
[----:B------:R-:W-:-:S05]  /*770d0*/  @P1 MOV R6, 0x7f800000 ;  /* 0x7f80000000061802 */ /* 0x000fca0000000f00 */
[C---:B------:R-:W-:Y:S01]  /*770e0*/  @P1 FFMA.FTZ R7, R4.reuse, R6, +INF ;  /* 0x7f80000004071423 */ /* 0x040fe20000010006 */
[----:B------:R-:W-:Y:S02]  /*770f0*/  FSETP.NEU.AND P0, PT, R4, RZ, PT ;  /* 0x000000ff0400720b */ /* 0x000fe40003f0d000 */
[----:B------:R-:W-:Y:S02]  /*77100*/  LOP3.LUT R3, R3, 0xffffffbf, RZ, 0xc0, !PT ;  /* 0xffffffbf03037812 */ /* 0x000fe400078ec0ff */
[----:B------:R-:W-:-:S09]  /*77110*/  MOV R19, R18 ;  /* 0x0000001200137202 */ /* 0x000fd20000000f00 */
[----:B------:R-:W-:Y:S01]  /*77120*/  @P0 LOP3.LUT R3, R3, 0x40, RZ, 0xfc, !PT ;  /* 0x0000004003030812 */ /* 0x000fe200078efcff */
[C---:B------:R-:W-:Y:S01]  /*77130*/  FMUL R18, R12.reuse, 8388608 ;  /* 0x4b0000000c127820 */ /* 0x040fe20000400000 */
[----:B------:R-:W-:-:S04]  /*77140*/  FSETP.GEU.AND P1, PT, R12, 1.175494350822287508e-38, PT ;  /* 0x008000000c00780b */ /* 0x000fc80003f2e000 */
[----:B------:R-:W-:Y:S02]  /*77150*/  FSEL R18, R18, R12, !P1 ;  /* 0x0000000c12127208 */ /* 0x000fe40004800000 */
[----:B------:R-:W-:Y:S01]  /*77160*/  LOP3.LUT R3, R3, 0xffffff7f, RZ, 0xc0, !PT ;  /* 0xffffff7f03037812 */ /* 0x000fe200078ec0ff */
[C---:B--2---:R-:W-:Y:S01]  /*77170*/  FMUL R2, R13.reuse, 8388608 ;  /* 0x4b0000000d027820 */ /* 0x044fe20000400000 */
[----:B------:R-:W-:-:S04]  /*77180*/  FSETP.GEU.AND P2, PT, R13, 1.175494350822287508e-38, PT ;  /* 0x008000000d00780b */ /* 0x000fc80003f4e000 */
[----:B------:R-:W-:-:S04]  /*77190*/  FSEL R2, R2, R13, !P2 ;  /* 0x0000000d02027208 */ /* 0x000fc80005000000 */
[----:B------:R-:W-:-:S04]  /*771a0*/  IADD3 R5, R2, -0x3f3504f3, RZ ;  /* 0xc0cafb0d02057810 */ /* 0x000fc80007ffe0ff */
[----:B------:R-:W-:-:S04]  /*771b0*/  LOP3.LUT R5, R5, 0xff800000, RZ, 0xc0, !PT ;  /* 0xff80000005057812 */ /* 0x000fc800078ec0ff */
[----:B------:R1:W2:Y:S01]  /*771c0*/  I2F R6, R5 ;  /* 0x0000000500067306 */ /* 0x0002a20000201400 */
[----:B------:R-:W-:-:S05]  /*771d0*/  IADD3 R4, R2, -R5, RZ ;  /* 0x8000000502047210 */ /* 0x000fca0007ffe0ff */
[----:B------:R-:W-:Y:S01]  /*771e0*/  FADD R4, R4, -1 ;  /* 0xbf80000004047421 */ /* 0x000fe20000000000 */
[----:B-1----:R-:W-:-:S05]  /*771f0*/  FSEL R5, RZ, -23, P2 ;  /* 0xc1b80000ff057808 */ /* 0x002fca0001000000 */
[----:B--2---:R-:W-:Y:S02]  /*77200*/  FFMA.FTZ R6, R6, 1.1920928955078125e-07, R5 ;  /* 0x3400000006067823 */ /* 0x004fe40000010005 */
[----:B------:R-:W-:-:S04]  /*77210*/  FFMA.FTZ R5, R4, R11, -0.16845393180847167969 ;  /* 0xbe2c7f3004057423 */ /* 0x000fc8000001000b */
[----:B------:R-:W-:-:S04]  /*77220*/  FFMA.FTZ R5, R4, R5, 0.1716887056827545166 ;  /* 0x3e2fcf2a04057423 */ /* 0x000fc80000010005 */
[----:B------:R-:W-:-:S04]  /*77230*/  FFMA.FTZ R5, R4, R5, -0.17900948226451873779 ;  /* 0xbe374e4304057423 */ /* 0x000fc80000010005 */
[----:B------:R-:W-:-:S04]  /*77240*/  FFMA.FTZ R5, R4, R5, 0.20512372255325317383 ;  /* 0x3e520bf404057423 */ /* 0x000fc80000010005 */
[----:B------:R-:W-:-:S04]  /*77250*/  FFMA.FTZ R5, R4, R5, -0.24046532809734344482 ;  /* 0xbe763c8b04057423 */ /* 0x000fc80000010005 */
[----:B------:R-:W-:-:S04]  /*77260*/  FFMA.FTZ R5, R4, R5, 0.28857114911079406738 ;  /* 0x3e93bf9904057423 */ /* 0x000fc80000010005 */
[----:B------:R-:W-:-:S04]  /*77270*/  FFMA.FTZ R5, R4, R5, -0.36067417263984680176 ;  /* 0xbeb8aa4904057423 */ /* 0x000fc80000010005 */
[----:B------:R-:W-:-:S04]  /*77280*/  FFMA.FTZ R5, R4, R5, 0.48089820146560668945 ;  /* 0x3ef6384a04057423 */ /* 0x000fc80000010005 */
[----:B------:R-:W-:Y:S01]  /*77290*/  FFMA.FTZ R5, R4, R5, -0.72134751081466674805 ;  /* 0xbf38aa3b04057423 */ /* 0x000fe20000010005 */
[----:B------:R-:W-:-:S03]  /*772a0*/  ISETP.GE.U32.AND P0, PT, R2, 0x7f800000, PT ;  /* 0x7f8000000200780c */ /* 0x000fc60003f06070 */
[----:B------:R-:W-:-:S04]  /*772b0*/  FMUL R5, R4, R5 ;  /* 0x0000000504057220 */ /* 0x000fc80000400000 */
[----:B------:R-:W-:-:S04]  /*772c0*/  FMUL R5, R4, R5 ;  /* 0x0000000504057220 */ /* 0x000fc80000400000 */
[----:B------:R-:W-:-:S04]  /*772d0*/  FFMA.FTZ R4, R4, 1.4426950216293334961, R5 ;  /* 0x3fb8aa3b04047823 */ /* 0x000fc80000010005 */
[----:B------:R-:W-:Y:S02]  /*772e0*/  FADD R5, R6, R4 ;  /* 0x0000000406057221 */ /* 0x000fe40000000000 */
[----:B------:R-:W-:-:S04]  /*772f0*/  @P0 IMAD.MOV.U32 R4, RZ, RZ, 0x7f800000 ;  /* 0x7f800000ff040424 */ /* 0x000fc800078e00ff */
[----:B------:R-:W-:Y:S01]  /*77300*/  @P0 FFMA.FTZ R5, R2, R4, +INF ;  /* 0x7f80000002050423 */ /* 0x000fe20000010004 */
[----:B------:R-:W-:Y:S01]  /*77310*/  IADD3 R4, R18, -0x3f3504f3, RZ ;  /* 0xc0cafb0d12047810 */ /* 0x000fe20007ffe0ff */
[----:B------:R-:W-:Y:S03]  /*77320*/  STL [R1+0x3644], R13 ;  /* 0x0036440d01007387 */ /* 0x000fe60000100800 */
[----:B------:R-:W-:Y:S01]  /*77330*/  LOP3.LUT R4, R4, 0xff800000, RZ, 0xc0, !PT ;  /* 0xff80000004047812 */ /* 0x000fe200078ec0ff */
[----:B------:R-:W-:Y:S04]  /*77340*/  STL [R1+0x42c], R7 ;  /* 0x00042c0701007387 */ /* 0x000fe80000100800 */
[----:B------:R-:W-:Y:S04]  /*77350*/  STL [R1+0x3658], R12 ;  /* 0x0036580c01007387 */ /* 0x000fe80000100800 */
[----:B------:R1:W-:Y:S01]  /*77360*/  STL [R1+0x428], R5 ;  /* 0x0004280501007387 */ /* 0x0003e20000100800 */
[----:B------:R-:W-:Y:S01]  /*77370*/  FSETP.NEU.AND P0, PT, R2, RZ, PT ;  /* 0x000000ff0200720b */ /* 0x000fe20003f0d000 */
[----:B-1----:R1:W2:Y:S01]  /*77380*/  I2F R5, R4 ;  /* 0x0000000400057306 */ /* 0x0022a20000201400 */
        /* <DEDUP_REMOVED lines=11> */
[----:B------:R-:W-:Y:S01]  /*77440*/  FFMA.FTZ R4, R2, R4, 0.48089820146560668945 ;  /* 0x3ef6384a02047423 */ /* 0x000fe20000010004 */
[----:B------:R-:W-:-:S03]  /*77450*/  @P0 LOP3.LUT R3, R3, 0x80, RZ, 0xfc, !PT ;  /* 0x0000008003030812 */ /* 0x000fc600078efcff */
[----:B------:R-:W-:Y:S01]  /*77460*/  FFMA.FTZ R4, R2, R4, -0.72134751081466674805 ;  /* 0xbf38aa3b02047423 */ /* 0x000fe20000010004 */
[----:B------:R-:W-:-:S03]  /*77470*/  ISETP.GE.U32.AND P0, PT, R18, 0x7f800000, PT ;  /* 0x7f8000001200780c */ /* 0x000fc60003f06070 */
[----:B------:R-:W-:-:S04]  /*77480*/  FMUL R4, R2, R4 ;  /* 0x0000000402047220 */ /* 0x000fc80000400000 */
[----:B------:R-:W-:-:S04]  /*77490*/  FMUL R4, R2, R4 ;  /* 0x0000000402047220 */ /* 0x000fc80000400000 */
[----:B------:R-:W-:Y:S01]  /*774a0*/  FFMA.FTZ R2, R2, 1.4426950216293334961, R4 ;  /* 0x3fb8aa3b02027823 */ /* 0x000fe20000010004 */
[----:B------:R-:W-:-:S03]  /*774b0*/  MOV R7, R17 ;  /* 0x0000001100077202 */ /* 0x000fc60000000f00 */
[----:B------:R-:W-:Y:S01]  /*774c0*/  FADD R6, R5, R2 ;  /* 0x0000000205067221 */ /* 0x000fe20000000000 */
[----:B------:R-:W-:Y:S01]  /*774d0*/  @P0 MOV R2, 0x7f800000 ;  /* 0x7f80000000020802 */ /* 0x000fe20000000f00 */
[----:B------:R-:W-:-:S04]  /*774e0*/  FMUL R17, R7, 8388608 ;  /* 0x4b00000007117820 */ /* 0x000fc80000400000 */
[----:B------:R-:W-:Y:S01]  /*774f0*/  @P0 FFMA.FTZ R6, R18, R2, +INF ;  /* 0x7f80000012060423 */ /* 0x000fe20000010002 */
[----:B------:R-:W-:-:S04]  /*77500*/  FSETP.GEU.AND P0, PT, R7, 1.175494350822287508e-38, PT ;  /* 0x008000000700780b */ /* 0x000fc80003f0e000 */
[----:B------:R-:W-:-:S04]  /*77510*/  FSEL R17, R17, R7, !P0 ;  /* 0x0000000711117208 */ /* 0x000fc80004000000 */
[----:B------:R-:W-:-:S04]  /*77520*/  IADD3 R2, R17, -0x3f3504f3, RZ ;  /* 0xc0cafb0d11027810 */ /* 0x000fc80007ffe0ff */
[----:B------:R-:W-:-:S04]  /*77530*/  LOP3.LUT R2, R2, 0xff800000, RZ, 0xc0, !PT ;  /* 0xff80000002027812 */ /* 0x000fc800078ec0ff */
[----:B------:R1:W2:Y:S01]  /*77540*/  I2F R5, R2 ;  /* 0x0000000200057306 */ /* 0x0002a20000201400 */
[----:B------:R-:W-:Y:S01]  /*77550*/  FSEL R4, RZ, -23, P0 ;  /* 0xc1b80000ff047808 */ /* 0x000fe20000000000 */
[----:B-1----:R-:W-:-:S04]  /*77560*/  IMAD.IADD R2, R17, 0x1, -R2 ;  /* 0x0000000111027824 */ /* 0x002fc800078e0a02 */
[----:B------:R-:W-:Y:S02]  /*77570*/  FADD R2, R2, -1 ;  /* 0xbf80000002027421 */ /* 0x000fe40000000000 */
        /* <DEDUP_REMOVED lines=13> */
[----:B------:R-:W-:Y:S01]  /*77650*/  FFMA.FTZ R2, R2, 1.4426950216293334961, R4 ;  /* 0x3fb8aa3b02027823 */ /* 0x000fe20000010004 */
[----:B------:R1:W-:Y:S03]  /*77660*/  STL [R1+0x424], R6 ;  /* 0x0004240601007387 */ /* 0x0003e60000100800 */
[----:B------:R-:W-:Y:S01]  /*77670*/  FADD R8, R5, R2 ;  /* 0x0000000205087221 */ /* 0x000fe20000000000 */
[----:B------:R-:W-:Y:S02]  /*77680*/  @P0 MOV R2, 0x7f800000 ;  /* 0x7f80000000020802 */ /* 0x000fe40000000f00 */
[----:B-1----:R-:W-:-:S03]  /*77690*/  MOV R6, R19 ;  /* 0x0000001300067202 */ /* 0x002fc60000000f00 */
[----:B------:R-:W-:Y:S01]  /*776a0*/  @P0 FFMA.FTZ R8, R17, R2, +INF ;  /* 0x7f80000011080423 */ /* 0x000fe20000010002 */
[C---:B------:R-:W-:Y:S01]  /*776b0*/  FSETP.GEU.AND P0, PT, R6.reuse, 1.175494350822287508e-38, PT ;  /* 0x008000000600780b */ /* 0x040fe20003f0e000 */
[----:B------:R-:W-:Y:S01]  /*776c0*/  FMUL R2, R6, 8388608 ;  /* 0x4b00000006027820 */ /* 0x000fe20000400000 */
[----:B------:R1:W-:Y:S04]  /*776d0*/  STL [R1+0x366c], R7 ;  /* 0x00366c0701007387 */ /* 0x0003e80000100800 */
[----:B-1----:R-:W-:-:S04]  /*776e0*/  FSEL R7, R2, R6, !P0 ;  /* 0x0000000602077208 */ /* 0x002fc80004000000 */
[----:B------:R-:W-:-:S04]  /*776f0*/  IADD3 R2, R7, -0x3f3504f3, RZ ;  /* 0xc0cafb0d07027810 */ /* 0x000fc80007ffe0ff */
[----:B------:R-:W-:-:S04]  /*77700*/  LOP3.LUT R2, R2, 0xff800000, RZ, 0xc0, !PT ;  /* 0xff80000002027812 */ /* 0x000fc800078ec0ff */
[----:B------:R1:W2:Y:S01]  /*77710*/  I2F R4, R2 ;  /* 0x0000000200047306 */ /* 0x0002a20000201400 */
[----:B------:R-:W-:Y:S02]  /*77720*/  FSEL R5, RZ, -23, P0 ;  /* 0xc1b80000ff057808 */ /* 0x000fe40000000000 */
[----:B-1----:R-:W-:-:S05]  /*77730*/  IADD3 R2, R7, -R2, RZ ;  /* 0x8000000207027210 */ /* 0x002fca0007ffe0ff */
        /* <DEDUP_REMOVED lines=8> */
[----:B------:R-:W-:Y:S01]  /*777c0*/  FFMA.FTZ R4, R2, R4, -0.36067417263984680176 ;  /* 0xbeb8aa4902047423 */ /* 0x000fe20000010004 */
[----:B------:R-:W-:-:S03]  /*777d0*/  FSETP.GT.AND P2, PT, |R0|, 8.50705917302346158658e+37, PT ;  /* 0x7e8000000000780b */ /* 0x000fc60003f44200 */
[----:B------:R-:W-:Y:S01]  /*777e0*/  FFMA.FTZ R4, R2, R4, 0.48089820146560668945 ;  /* 0x3ef6384a02047423 */ /* 0x000fe20000010004 */
[----:B------:R-:W-:-:S03]  /*777f0*/  FSETP.GEU.AND P0, PT, |R0|, 1.175494350822287508e-38, PT ;  /* 0x008000000000780b */ /* 0x000fc60003f0e200 */
[----:B------:R-:W-:-:S04]  /*77800*/  FFMA.FTZ R4, R2, R4, -0.72134751081466674805 ;  /* 0xbf38aa3b02047423 */ /* 0x000fc80000010004 */
[----:B------:R-:W-:-:S04]  /*77810*/  FMUL R4, R2, R4 ;  /* 0x0000000402047220 */ /* 0x000fc80000400000 */
[----:B------:R-:W-:Y:S02]  /*77820*/  FMUL R4, R2, R4 ;  /* 0x0000000402047220 */ /* 0x000fe40000400000 */
[----:B------:R-:W-:Y:S02]  /*77830*/  @P2 FMUL R0, R0, 0.25 ;  /* 0x3e80000000002820 */ /* 0x000fe40000400000 */
[----:B------:R-:W-:Y:S02]  /*77840*/  FFMA.FTZ R2, R2, 1.4426950216293334961, R4 ;  /* 0x3fb8aa3b02027823 */ /* 0x000fe40000010004 */
[----:B------:R-:W-:Y:S02]  /*77850*/  @!P0 FMUL R0, R0, 16777216 ;  /* 0x4b80000000008820 */ /* 0x000fe40000400000 */
[----:B------:R-:W-:Y:S01]  /*77860*/  FADD R2, R5, R2 ;  /* 0x0000000205027221 */ /* 0x000fe20000000000 */
[----:B------:R-:W-:Y:S01]  /*77870*/  STL [R1+0x420], R8 ;  /* 0x0004200801007387 */ /* 0x000fe20000100800 */
[----:B------:R1:W2:Y:S03]  /*77880*/  MUFU.RCP R22, R0 ;  /* 0x0000000000167308 */ /* 0x0002a60000001000 */
[----:B------:R-:W-:Y:S04]  /*77890*/  STL [R1+0x3b8], R7 ;  /* 0x0003b80701007387 */ /* 0x000fe80000100800 */
[----:B------:R3:W-:Y:S04]  /*778a0*/  STL [R1+0x41c], R2 ;  /* 0x00041c0201007387 */ /* 0x0007e80000100800 */
[----:B-1----:R-:W4:Y:S04]  /*778b0*/  LDL.LU R0, [R1+0xb30] ;  /* 0x000b300001007983 */ /* 0x002f280000300800 */
[----:B---3--:R-:W3:Y:S04]  /*778c0*/  LDL.LU R2, [R1+0xb40] ;  /* 0x000b400001027983 */ /* 0x008ee80000300800 */
[----:B--2---:R-:W-:Y:S04]  /*778d0*/  STL [R1+0x37c], R22 ;  /* 0x00037c1601007387 */ /* 0x004fe80000100800 */
[----:B------:R-:W1:Y:S01]  /*778e0*/  S2R R7, SR_TID.X ;  /* 0x0000000000077919 */ /* 0x000e620000002100 */
[----:B----4-:R-:W-:-:S02]  /*778f0*/  @P2 FMUL R0, R0, 0.25 ;  /* 0x3e80000000002820 */ /* 0x010fc40000400000 */
[----:B---3--:R-:W-:Y:S02]  /*77900*/  @P2 FMUL R2, R2, 0.25 ;  /* 0x3e80000002022820 */ /* 0x008fe40000400000 */
[----:B------:R-:W-:Y:S02]  /*77910*/  @!P0 FMUL R0, R0, 16777216 ;  /* 0x4b80000000008820 */ /* 0x000fe40000400000 */
[----:B------:R-:W-:Y:S02]  /*77920*/  @!P0 FMUL R2, R2, 16777216 ;  /* 0x4b80000002028820 */ /* 0x000fe40000400000 */
[C---:B------:R-:W-:Y:S02]  /*77930*/  FMUL R0, R22.reuse, R0 ;  /* 0x0000000016007220 */ /* 0x040fe40000400000 */
[----:B------:R-:W-:-:S05]  /*77940*/  FMUL R8, R22, R2 ;  /* 0x0000000216087220 */ /* 0x000fca0000400000 */
[----:B------:R-:W-:-:S05]  /*77950*/  F2FP.PACK_AB R8, R0, R8 ;  /* 0x000000080008723e */ /* 0x000fca00000000ff */
[----:B------:R2:W-:Y:S04]  /*77960*/  STL [R1+0x34c8], R8 ;  /* 0x0034c80801007387 */ /* 0x0005e80000100800 */
[----:B------:R-:W3:Y:S04]  /*77970*/  LDL.LU R0, [R1+0xb50] ;  /* 0x000b500001007983 */ /* 0x000ee80000300800 */
[----:B------:R-:W4:Y:S04]  /*77980*/  LDL.LU R2, [R1+0xb60] ;  /* 0x000b600001027983 */ /* 0x000f280000300800 */
[----:B------:R-:W5:Y:S04]  /*77990*/  LDL.LU R4, [R1+0xb70] ;  /* 0x000b700001047983 */ /* 0x000f680000300800 */
[----:B------:R-:W5:Y:S04]  /*779a0*/  LDL.LU R5, [R1+0xb80] ;  /* 0x000b800001057983 */ /* 0x000f680000300800 */
[----:B------:R-:W5:Y:S04]  /*779b0*/  LDL.LU R9, [R1+0xb90] ;  /* 0x000b900001097983 */ /* 0x000f680000300800 */
[----:B------:R-:W5:Y:S01]  /*779c0*/  LDL.LU R10, [R1+0xba0] ;  /* 0x000ba000010a7983 */ /* 0x000f620000300800 */
[----:B-1----:R-:W-:-:S02]  /*779d0*/  SHF.L.U32 R28, R7, 0x6, RZ ;  /* 0x00000006071c7819 */ /* 0x002fc400000006ff */
[----:B--2---:R-:W-:Y:S02]  /*779e0*/  LOP3.LUT R8, R7, 0x18, RZ, 0xc0, !PT ;  /* 0x0000001807087812 */ /* 0x004fe400078ec0ff */
[----:B------:R-:W-:-:S04]  /*779f0*/  LOP3.LUT R28, R28, 0x1800, RZ, 0xc0, !PT ;  /* 0x000018001c1c7812 */ /* 0x000fc800078ec0ff */
[----:B------:R-:W-:Y:S02]  /*77a00*/  LEA R28, R8, R28, 0xa ;  /* 0x0000001c081c7211 */ /* 0x000fe400078e50ff */
[----:B------:R-:W1:Y:S01]  /*77a10*/  S2R R8, SR_CTAID.Y ;  /* 0x0000000000087919 */ /* 0x000e620000002600 */
[----:B------:R-:W-:-:S04]  /*77a20*/  LOP3.LUT R3, R3, 0xfffffffd, RZ, 0xc0, !PT ;  /* 0xfffffffd03037812 */ /* 0x000fc800078ec0ff */
[----:B------:R-:W-:Y:S02]  /*77a30*/  @P2 LOP3.LUT R3, R3, 0x2, RZ, 0xfc, !PT ;  /* 0x0000000203032812 */ /* 0x000fe400078efcff */
[----:B0-----:R-:W-:Y:S02]  /*77a40*/  SHF.L.U32 R12, R23, 0x2, RZ ;  /* 0x00000002170c7819 */ /* 0x001fe400000006ff */
[----:B------:R-:W-:Y:S02]  /*77a50*/  FSETP.NEU.AND P1, PT, R18, RZ, PT ;  /* 0x000000ff1200720b */ /* 0x000fe40003f2d000 */
[----:B------:R-:W-:-:S04]  /*77a60*/  LOP3.LUT R3, R3, 0xfffffbff, RZ, 0xc0, !PT ;  /* 0xfffffbff03037812 */ /* 0x000fc800078ec0ff */
[----:B------:R-:W-:-:S04]  /*77a70*/  @P0 LOP3.LUT R3, R3, 0x400, RZ, 0xfc, !PT ;  /* 0x0000040003030812 */ /* 0x000fc800078efcff */
[----:B------:R-:W-:-:S04]  /*77a80*/  LOP3.LUT R3, R3, 0xfffffeff, RZ, 0xc0, !PT ;  /* 0xfffffeff03037812 */ /* 0x000fc800078ec0ff */
[----:B------:R-:W-:-:S04]  /*77a90*/  @P1 LOP3.LUT R3, R3, 0x100, RZ, 0xfc, !PT ;  /* 0x0000010003031812 */ /* 0x000fc800078efcff */
[----:B------:R-:W-:Y:S01]  /*77aa0*/  LOP3.LUT R3, R3, 0xfffffdff, RZ, 0xc0, !PT ;  /* 0xfffffdff03037812 */ /* 0x000fe200078ec0ff */
[----:B------:R-:W-:Y:S01]  /*77ab0*/  STL [R1+0x34cc], R22 ;  /* 0x0034cc1601007387 */ /* 0x000fe20000100800 */
[----:B---3--:R-:W-:Y:S02]  /*77ac0*/  @P2 FMUL R0, R0, 0.25 ;  /* 0x3e80000000002820 */ /* 0x008fe40000400000 */
[----:B----4-:R-:W-:Y:S02]  /*77ad0*/  @P2 FMUL R2, R2, 0.25 ;  /* 0x3e80000002022820 */ /* 0x010fe40000400000 */
[----:B------:R-:W-:Y:S02]  /*77ae0*/  @!P0 FMUL R0, R0, 16777216 ;  /* 0x4b80000000008820 */ /* 0x000fe40000400000 */
[----:B------:R-:W-:Y:S02]  /*77af0*/  @!P0 FMUL R2, R2, 16777216 ;  /* 0x4b80000002028820 */ /* 0x000fe40000400000 */
[----:B-----5:R-:W-:-:S02]  /*77b00*/  @P2 FMUL R4, R4, 0.25 ;  /* 0x3e80000004042820 */ /* 0x020fc40000400000 */
[----:B------:R-:W-:Y:S02]  /*77b10*/  FMUL R19, R22, R2 ;  /* 0x0000000216137220 */ /* 0x000fe40000400000 */
[----:B------:R-:W-:Y:S02]  /*77b20*/  @P2 FMUL R9, R9, 0.25 ;  /* 0x3e80000009092820 */ /* 0x000fe40000400000 */
[----:B------:R-:W-:-:S04]  /*77b30*/  @P2 FMUL R10, R10, 0.25 ;  /* 0x3e8000000a0a2820 */ /* 0x000fc80000400000 */
[----:B------:R-:W-:Y:S02]  /*77b40*/  @!P0 FMUL R10, R10, 16777216 ;  /* 0x4b8000000a0a8820 */ /* 0x000fe40000400000 */
[----:B------:R-:W-:Y:S02]  /*77b50*/  @!P0 FMUL R4, R4, 16777216 ;  /* 0x4b80000004048820 */ /* 0x000fe40000400000 */
[----:B------:R-:W-:Y:S02]  /*77b60*/  @!P0 FMUL R9, R9, 16777216 ;  /* 0x4b80000009098820 */ /* 0x000fe40000400000 */
[C---:B------:R-:W-:Y:S02]  /*77b70*/  FMUL R2, R22.reuse, R10 ;  /* 0x0000000a16027220 */ /* 0x040fe40000400000 */
[C---:B------:R-:W-:Y:S02]  /*77b80*/  FMUL R0, R22.reuse, R0 ;  /* 0x0000000016007220 */ /* 0x040fe40000400000 */
[----:B------:R-:W-:-:S02]  /*77b90*/  FMUL R10, R22, R9 ;  /* 0x00000009160a7220 */ /* 0x000fc40000400000 */
[----:B------:R-:W-:Y:S01]  /*77ba0*/  FMUL R11, R22, R4 ;  /* 0x00000004160b7220 */ /* 0x000fe20000400000 */
[----:B------:R-:W-:Y:S01]  /*77bb0*/  F2FP.PACK_AB R9, R2, R0 ;  /* 0x000000000209723e */ /* 0x000fe200000000ff */
[----:B-1----:R-:W-:Y:S01]  /*77bc0*/  IMAD R4, R8, c[0x0][0x1c0], RZ ;  /* 0x0000700008047a24 */ /* 0x002fe200078e02ff */
[C---:B------:R-:W-:Y:S01]  /*77bd0*/  LOP3.LUT R8, R7.reuse, 0x3f, RZ, 0xc0, !PT ;  /* 0x0000003f07087812 */ /* 0x040fe200078ec0ff */
[----:B------:R-:W-:Y:S02]  /*77be0*/  IMAD.SHL.U32 R0, R7, 0x20, RZ ;  /* 0x0000002007007824 */ /* 0x000fe400078e00ff */
[----:B------:R-:W0:Y:S01]  /*77bf0*/  S2R R7, SR_CTAID.X ;  /* 0x0000000000077919 */ /* 0x000e220000002500 */
[----:B------:R-:W-:Y:S02]  /*77c00*/  @P2 FMUL R5, R5, 0.25 ;  /* 0x3e80000005052820 */ /* 0x000fe40000400000 */
[----:B------:R-:W-:Y:S02]  /*77c10*/  LOP3.LUT R0, R0, 0x60, RZ, 0xc0, !PT ;  /* 0x0000006000007812 */ /* 0x000fe400078ec0ff */
[----:B------:R-:W-:-:S02]  /*77c20*/  @!P0 FMUL R5, R5, 16777216 ;  /* 0x4b80000005058820 */ /* 0x000fc40000400000 */
[----:B------:R-:W-:Y:S02]  /*77c30*/  LOP3.LUT R0, R0, 0x70, R12, 0x78, !PT ;  /* 0x0000007000007812 */ /* 0x000fe400078e780c */
[----:B------:R-:W-:Y:S01]  /*77c40*/  FSETP.NEU.AND P0, PT, R17, RZ, PT ;  /* 0x000000ff1100720b */ /* 0x000fe20003f0d000 */
[----:B------:R-:W-:Y:S02]  /*77c50*/  FMUL R5, R22, R5 ;  /* 0x0000000516057220 */ /* 0x000fe40000400000 */
[----:B------:R-:W-:-:S03]  /*77c60*/  IMAD.IADD R28, R0, 0x1, R28 ;  /* 0x00000001001c7824 */ /* 0x000fc600078e021c */
[----:B------:R-:W-:Y:S02]  /*77c70*/  F2FP.PACK_AB R10, R5, R10 ;  /* 0x0000000a050a723e */ /* 0x000fe400000000ff */
[----:B0-----:R-:W-:-:S05]  /*77c80*/  LEA R7, R7, R8, 0x6 ;  /* 0x0000000807077211 */ /* 0x001fca00078e30ff */
[----:B------:R-:W-:Y:S01]  /*77c90*/  IMAD R0, R7, c[0x0][0x1c4], RZ ;  /* 0x0000710007007a24 */ /* 0x000fe200078e02ff */
[C---:B------:R-:W-:Y:S01]  /*77ca0*/  SHF.L.U32 R5, R4.reuse, 0x1, RZ ;  /* 0x0000000104057819 */ /* 0x040fe200000006ff */
[----:B------:R-:W-:-:S03]  /*77cb0*/  IMAD.HI R4, R4, 0x2, RZ ;  /* 0x0000000204047827 */ /* 0x000fc600078e02ff */
[C---:B------:R-:W-:Y:S01]  /*77cc0*/  SHF.L.U32 R2, R0.reuse, 0x1, RZ ;  /* 0x0000000100027819 */ /* 0x040fe200000006ff */
[----:B------:R-:W-:Y:S01]  /*77cd0*/  IMAD.HI R0, R0, 0x2, RZ ;  /* 0x0000000200007827 */ /* 0x000fe200078e02ff */
[----:B------:R-:W-:Y:S02]  /*77ce0*/  F2FP.PACK_AB R11, R19, R11 ;  /* 0x0000000b130b723e */ /* 0x000fe400000000ff */
[----:B------:R-:W-:Y:S01]  /*77cf0*/  IADD3 R2, P1, P2, R2, c[0x0][0x178], R5 ;  /* 0x00005e0002027a10 */ /* 0x000fe20007a3e005 */
[----:B------:R-:W-:Y:S01]  /*77d00*/  STL [R1+0x34d0], R9 ;  /* 0x0034d00901007387 */ /* 0x000fe20000100800 */
[----:B------:R-:W-:Y:S02]  /*77d10*/  @P0 LOP3.LUT R3, R3, 0x200, RZ, 0xfc, !PT ;  /* 0x0000020003030812 */ /* 0x000fe400078efcff */
[----:B------:R-:W-:Y:S01]  /*77d20*/  IADD3.X R0, R0, c[0x0][0x17c], R4, P1, P2 ;  /* 0x00005f0000007a10 */ /* 0x000fe20000fe4404 */
[----:B------:R-:W-:Y:S04]  /*77d30*/  STL [R1+0x34d4], R10 ;  /* 0x0034d40a01007387 */ /* 0x000fe80000100800 */
[----:B------:R-:W-:Y:S04]  /*77d40*/  STL [R1+0x34d8], R11 ;  /* 0x0034d80b01007387 */ /* 0x000fe80000100800 */
[----:B------:R-:W-:Y:S04]  /*77d50*/  STL [R1+0x34dc], R28 ;  /* 0x0034dc1c01007387 */ /* 0x000fe80000100800 */
[----:B------:R-:W-:Y:S04]  /*77d60*/  STL [R1+0x3670], R3 ;  /* 0x0036700301007387 */ /* 0x000fe80000100800 */
[----:B------:R0:W-:Y:S04]  /*77d70*/  STL [R1+0x3388], R2 ;  /* 0x0033880201007387 */ /* 0x0001e80000100800 */
[----:B------:R-:W-:Y:S04]  /*77d80*/  STL [R1+0x3380], R0 ;  /* 0x0033800001007387 */ /* 0x000fe80000100800 */
[----:B------:R-:W2:Y:S04]  /*77d90*/  LDL.LU R8, [R1+0xac8] ;  /* 0x000ac80001087983 */ /* 0x000ea80000300800 */
[----:B--2---:R1:W-:Y:S04]  /*77da0*/  STL [R1+0x3674], R8 ;  /* 0x0036740801007387 */ /* 0x0043e80000100800 */
[----:B0-----:R-:W2:Y:S04]  /*77db0*/  LDL.LU R2, [R1+0xacc] ;  /* 0x000acc0001027983 */ /* 0x001ea80000300800 */
[----:B--2---:R0:W-:Y:S04]  /*77dc0*/  STL [R1+0x3678], R2 ;  /* 0x0036780201007387 */ /* 0x0041e80000100800 */
[----:B------:R-:W2:Y:S04]  /*77dd0*/  LDL.LU R4, [R1+0xab8] ;  /* 0x000ab80001047983 */ /* 0x000ea80000300800 */
[----:B--2---:R2:W-:Y:S04]  /*77de0*/  STL [R1+0x367c], R4 ;  /* 0x00367c0401007387 */ /* 0x0045e80000100800 */
[----:B------:R-:W3:Y:S04]  /*77df0*/  LDL.LU R5, [R1+0xabc] ;  /* 0x000abc0001057983 */ /* 0x000ee80000300800 */
[----:B---3--:R3:W-:Y:S04]  /*77e00*/  STL [R1+0x3680], R5 ;  /* 0x0036800501007387 */ /* 0x0087e80000100800 */
[----:B------:R-:W4:Y:S04]  /*77e10*/  LDL.LU R9, [R1+0xaa8] ;  /* 0x000aa80001097983 */ /* 0x000f280000300800 */
[----:B------:R-:W5:Y:S04]  /*77e20*/  LDL.LU R10, [R1+0xaac] ;  /* 0x000aac00010a7983 */ /* 0x000f680000300800 */
        /* <DEDUP_REMOVED lines=21> */
[----:B-1----:R-:W5:Y:S04]  /*77f80*/  LDL.LU R8, [R1+0xb0c] ;  /* 0x000b0c0001087983 */ /* 0x002f680000300800 */
[----:B0-----:R-:W5:Y:S04]  /*77f90*/  LDL.LU R2, [R1+0xaf8] ;  /* 0x000af80001027983 */ /* 0x001f680000300800 */
[----:B------:R-:W5:Y:S04]  /*77fa0*/  LDL.LU R0, [R1+0xafc] ;  /* 0x000afc0001007983 */ /* 0x000f680000300800 */
[----:B--2---:R-:W2:Y:S04]  /*77fb0*/  LDL.LU R4, [R1+0xae8] ;  /* 0x000ae80001047983 */ /* 0x004ea80000300800 */
[----:B---3--:R-:W3:Y:S01]  /*77fc0*/  LDL.LU R5, [R1+0xaec] ;  /* 0x000aec0001057983 */ /* 0x008ee20000300800 */
[----:B------:R-:W-:-:S13]  /*77fd0*/  FSETP.GT.AND P1, PT, |R6|, 8.50705917302346158658e+37, PT ;  /* 0x7e8000000600780b */ /* 0x000fda0003f24200 */
[----:B----4-:R-:W-:Y:S02]  /*77fe0*/  @P1 FMUL R3, R3, 0.25 ;  /* 0x3e80000003031820 */ /* 0x010fe40000400000 */
[----:B-----5:R-:W-:Y:S02]  /*77ff0*/  @P1 FMUL R8, R8, 0.25 ;  /* 0x3e80000008081820 */ /* 0x020fe40000400000 */
[----:B------:R-:W-:Y:S02]  /*78000*/  @P1 FMUL R2, R2, 0.25 ;  /* 0x3e80000002021820 */ /* 0x000fe40000400000 */
[----:B------:R-:W-:Y:S02]  /*78010*/  @P1 FMUL R0, R0, 0.25 ;  /* 0x3e80000000001820 */ /* 0x000fe40000400000 */
[----:B--2---:R-:W-:Y:S02]  /*78020*/  @P1 FMUL R4, R4, 0.25 ;  /* 0x3e80000004041820 */ /* 0x004fe40000400000 */
[----:B---3--:R-:W-:-:S05]  /*78030*/  @P1 FMUL R5, R5, 0.25 ;  /* 0x3e80000005051820 */ /* 0x008fca0000400000 */
[----:B------:R0:W-:Y:S04]  /*78040*/  STL [R1+0x2fc], R5 ;  /* 0x0002fc0501007387 */ /* 0x0001e80000100800 */
[----:B0-----:R-:W2:Y:S04]  /*78050*/  LDL.LU R5, [R1+0x3680] ;  /* 0x0036800001057983 */ /* 0x001ea80000300800 */
[----:B------:R0:W-:Y:S04]  /*78060*/  STL [R1+0x300], R4 ;  /* 0x0003000401007387 */ /* 0x0001e80000100800 */
[----:B0-----:R-:W3:Y:S04]  /*78070*/  LDL.LU R4, [R1+0x367c] ;  /* 0x00367c0001047983 */ /* 0x001ee80000300800 */
[----:B------:R-:W-:Y:S04]  /*78080*/  STL [R1+0x35d0], R0 ;  /* 0x0035d00001007387 */ /* 0x000fe80000100800 */
[----:B------:R0:W-:Y:S04]  /*78090*/  STL [R1+0x308], R2 ;  /* 0x0003080201007387 */ /* 0x0001e80000100800 */
[----:B0-----:R-:W4:Y:S04]  /*780a0*/  LDL.LU R2, [R1+0x3678] ;  /* 0x0036780001027983 */ /* 0x001f280000300800 */
[----:B------:R0:W-:Y:S04]  /*780b0*/  STL [R1+0x30c], R8 ;  /* 0x00030c0801007387 */ /* 0x0001e80000100800 */
[----:B0-----:R-:W5:Y:S04]  /*780c0*/  LDL.LU R8, [R1+0x3674] ;  /* 0x0036740001087983 */ /* 0x001f680000300800 */
[----:B------:R0:W-:Y:S04]  /*780d0*/  STL [R1+0x310], R3 ;  /* 0x0003100301007387 */ /* 0x0001e80000100800 */
[----:B0-----:R-:W5:Y:S01]  /*780e0*/  LDL.LU R3, [R1+0x3670] ;  /* 0x0036700001037983 */ /* 0x001f620000300800 */
[----:B------:R-:W-:-:S02]  /*780f0*/  @P1 FMUL R7, R7, 0.25 ;  /* 0x3e80000007071820 */ /* 0x000fc40000400000 */
[----:B------:R-:W-:Y:S02]  /*78100*/  @P1 FMUL R29, R29, 0.25 ;  /* 0x3e8000001d1d1820 */ /* 0x000fe40000400000 */
[----:B------:R-:W-:Y:S01]  /*78110*/  @P1 FMUL R28, R28, 0.25 ;  /* 0x3e8000001c1c1820 */ /* 0x000fe20000400000 */
[----:B------:R0:W-:Y:S01]  /*78120*/  STL [R1+0x314], R7 ;  /* 0x0003140701007387 */ /* 0x0001e20000100800 */
[----:B------:R-:W-:Y:S02]  /*78130*/  @P1 FMUL R27, R27, 0.25 ;  /* 0x3e8000001b1b1820 */ /* 0x000fe40000400000 */
[----:B------:R-:W-:Y:S02]  /*78140*/  @P1 FMUL R26, R26, 0.25 ;  /* 0x3e8000001a1a1820 */ /* 0x000fe40000400000 */
[----:B------:R-:W-:Y:S02]  /*78150*/  @P1 FMUL R25, R25, 0.25 ;  /* 0x3e80000019191820 */ /* 0x000fe40000400000 */
[----:B------:R-:W-:Y:S01]  /*78160*/  @P1 FMUL R24, R24, 0.25 ;  /* 0x3e80000018181820 */ /* 0x000fe20000400000 */
[----:B0-----:R-:W5:Y:S01]  /*78170*/  LDL.LU R7, [R1+0x366c] ;  /* 0x00366c0001077983 */ /* 0x001f620000300800 */
[----:B------:R-:W-:-:S03]  /*78180*/  @P1 FMUL R23, R23, 0.25 ;  /* 0x3e80000017171820 */ /* 0x000fc60000400000 */
[----:B------:R-:W-:Y:S01]  /*78190*/  STL [R1+0x318], R29 ;  /* 0x0003181d01007387 */ /* 0x000fe20000100800 */
        /* <DEDUP_REMOVED lines=8> */
[----:B------:R-:W-:Y:S01]  /*78220*/  @P1 FMUL R18, R18, 0.25 ;  /* 0x3e80000012121820 */ /* 0x000fe20000400000 */
[----:B------:R-:W-:Y:S02]  /*78230*/  FSETP.GEU.AND P0, PT, |R6|, 1.175494350822287508e-38, PT ;  /* 0x008000000600780b */ /* 0x000fe40003f0e200 */
        /* <DEDUP_REMOVED lines=18> */
[----:B------:R-:W-:Y:S04]  /*78360*/  STL [R1+0x350], R15 ;  /* 0x0003500f01007387 */ /* 0x000fe80000100800 */
[----:B------:R-:W-:Y:S04]  /*78370*/  STL [R1+0x354], R14 ;  /* 0x0003540e01007387 */ /* 0x000fe80000100800 */
[----:B------:R-:W-:Y:S04]  /*78380*/  STL [R1+0x358], R13 ;  /* 0x0003580d01007387 */ /* 0x000fe80000100800 */
[----:B------:R-:W-:Y:S01]  /*78390*/  STL [R1+0x35c], R12 ;  /* 0x00035c0c01007387 */ /* 0x000fe20000100800 */
[----:B------:R-:W-:-:S03]  /*783a0*/  @P1 FMUL R6, R6, 0.25 ;  /* 0x3e80000006061820 */ /* 0x000fc60000400000 */
[----:B------:R-:W-:Y:S04]  /*783b0*/  STL [R1+0x360], R11 ;  /* 0x0003600b01007387 */ /* 0x000fe80000100800 */
[----:B------:R-:W-:Y:S04]  /*783c0*/  STL [R1+0x364], R10 ;  /* 0x0003640a01007387 */ /* 0x000fe80000100800 */
[----:B------:R-:W-:Y:S01]  /*783d0*/  STL [R1+0x368], R9 ;  /* 0x0003680901007387 */ /* 0x000fe20000100800 */
[----:B--2---:R-:W-:-:S05]  /*783e0*/  @P1 FMUL R5, R5, 0.25 ;  /* 0x3e80000005051820 */ /* 0x004fca0000400000 */
[----:B------:R-:W-:Y:S01]  /*783f0*/  STL [R1+0x36c], R5 ;  /* 0x00036c0501007387 */ /* 0x000fe20000100800 */
[----:B---3--:R-:W-:-:S05]  /*78400*/  @P1 FMUL R4, R4, 0.25 ;  /* 0x3e80000004041820 */ /* 0x008fca0000400000 */
[----:B------:R-:W-:Y:S01]  /*78410*/  STL [R1+0x370], R4 ;  /* 0x0003700401007387 */ /* 0x000fe20000100800 */
[----:B----4-:R-:W-:-:S05]  /*78420*/  @P1 FMUL R2, R2, 0.25 ;  /* 0x3e80000002021820 */ /* 0x010fca0000400000 */
[----:B------:R-:W-:Y:S01]  /*78430*/  STL [R1+0x374], R2 ;  /* 0x0003740201007387 */ /* 0x000fe20000100800 */
[----:B-----5:R-:W-:-:S05]  /*78440*/  @P1 FMUL R8, R8, 0.25 ;  /* 0x3e80000008081820 */ /* 0x020fca0000400000 */
[----:B------:R-:W-:Y:S01]  /*78450*/  STL [R1+0x378], R8 ;  /* 0x0003780801007387 */ /* 0x000fe20000100800 */
[----:B------:R-:W-:-:S04]  /*78460*/  LOP3.LUT R3, R3, 0xfffff7ff, RZ, 0xc0, !PT ;  /* 0xfffff7ff03037812 */ /* 0x000fc800078ec0ff */
[----:B------:R-:W-:-:S05]  /*78470*/  @P0 LOP3.LUT R3, R3, 0x800, RZ, 0xfc, !PT ;  /* 0x0000080003030812 */ /* 0x000fca00078efcff */
[----:B------:R0:W-:Y:S04]  /*78480*/  STL [R1+0x35d4], R3 ;  /* 0x0035d40301007387 */ /* 0x0001e80000100800 */
[----:B------:R1:W-:Y:S04]  /*78490*/  STL [R1+0x35ac], R6 ;  /* 0x0035ac0601007387 */ /* 0x0003e80000100800 */
[----:B------:R-:W2:Y:S04]  /*784a0*/  LDL.LU R0, [R1+0xac0] ;  /* 0x000ac00001007983 */ /* 0x000ea80000300800 */
[----:B--2---:R2:W-:Y:S04]  /*784b0*/  STL [R1+0x365c], R0 ;  /* 0x00365c0001007387 */ /* 0x0045e80000100800 */
[----:B0-----:R-:W3:Y:S04]  /*784c0*/  LDL.LU R3, [R1+0xac4] ;  /* 0x000ac40001037983 */ /* 0x001ee80000300800 */
[----:B---3--:R0:W-:Y:S04]  /*784d0*/  STL [R1+0x3660], R3 ;  /* 0x0036600301007387 */ /* 0x0081e80000100800 */
[----:B------:R-:W3:Y:S04]  /*784e0*/  LDL.LU R4, [R1+0xab0] ;  /* 0x000ab00001047983 */ /* 0x000ee80000300800 */
[----:B---3--:R3:W-:Y:S04]  /*784f0*/  STL [R1+0x3664], R4 ;  /* 0x0036640401007387 */ /* 0x0087e80000100800 */
[----:B-1----:R-:W4:Y:S04]  /*78500*/  LDL.LU R6, [R1+0xab4] ;  /* 0x000ab40001067983 */ /* 0x002f280000300800 */
[----:B----4-:R1:W-:Y:S04]  /*78510*/  STL [R1+0x3668], R6 ;  /* 0x0036680601007387 */ /* 0x0103e80000100800 */
        /* <DEDUP_REMOVED lines=23> */
[----:B--2---:R-:W2:Y:S04]  /*78690*/  LDL.LU R0, [R1+0xb04] ;  /* 0x000b040001007983 */ /* 0x004ea80000300800 */
[----:B0-----:R-:W4:Y:S04]  /*786a0*/  LDL.LU R3, [R1+0xaf0] ;  /* 0x000af00001037983 */ /* 0x001f280000300800 */
[----:B------:R-:W5:Y:S04]  /*786b0*/  LDL.LU R2, [R1+0xaf4] ;  /* 0x000af40001027983 */ /* 0x000f680000300800 */
[----:B---3--:R-:W3:Y:S04]  /*786c0*/  LDL.LU R4, [R1+0xae0] ;  /* 0x000ae00001047983 */ /* 0x008ee80000300800 */
[----:B-1----:R-:W3:Y:S01]  /*786d0*/  LDL.LU R6, [R1+0xae4] ;  /* 0x000ae40001067983 */ /* 0x002ee20000300800 */
[----:B------:R-:W-:-:S13]  /*786e0*/  FSETP.GT.AND P2, PT, |R7|, 8.50705917302346158658e+37, PT ;  /* 0x7e8000000700780b */ /* 0x000fda0003f44200 */
[----:B--2---:R-:W-:Y:S02]  /*786f0*/  @P2 FMUL R0, R0, 0.25 ;  /* 0x3e80000000002820 */ /* 0x004fe40000400000 */
[----:B----4-:R-:W-:Y:S02]  /*78700*/  @P2 FMUL R3, R3, 0.25 ;  /* 0x3e80000003032820 */ /* 0x010fe40000400000 */
[----:B-----5:R-:W-:Y:S02]  /*78710*/  @P2 FMUL R2, R2, 0.25 ;  /* 0x3e80000002022820 */ /* 0x020fe40000400000 */
[----:B---3--:R-:W-:Y:S02]  /*78720*/  @P2 FMUL R4, R4, 0.25 ;  /* 0x3e80000004042820 */ /* 0x008fe40000400000 */
[----:B------:R-:W-:-:S05]  /*78730*/  @P2 FMUL R6, R6, 0.25 ;  /* 0x3e80000006062820 */ /* 0x000fca0000400000 */
        /* <DEDUP_REMOVED lines=50> */
[----:B------:R-:W-:Y:S01]  /*78a60*/  STL [R1+0x2d0], R15 ;  /* 0x0002d00f01007387 */ /* 0x000fe20000100800 */
[----:B------:R-:W-:-:S03]  /*78a70*/  FSETP.GEU.AND P1, PT, |R7|, 1.175494350822287508e-38, PT ;  /* 0x008000000700780b */ /* 0x000fc60003f2e200 */
[----:B------:R-:W-:Y:S01]  /*78a80*/  STL [R1+0x2d4], R14 ;  /* 0x0002d40e01007387 */ /* 0x000fe20000100800 */
[----:B------:R-:W-:-:S03]  /*78a90*/  @P2 FMUL R7, R7, 0.25 ;  /* 0x3e80000007072820 */ /* 0x000fc60000400000 */
[----:B------:R-:W-:Y:S04]  /*78aa0*/  STL [R1+0x2d8], R13 ;  /* 0x0002d80d01007387 */ /* 0x000fe80000100800 */
[----:B------:R-:W-:Y:S04]  /*78ab0*/  STL [R1+0x2dc], R11 ;  /* 0x0002dc0b01007387 */ /* 0x000fe80000100800 */
        /* <DEDUP_REMOVED lines=8> */
[----:B------:R-:W-:Y:S04]  /*78b40*/  STL [R1+0x2f4], R3 ;  /* 0x0002f40301007387 */ /* 0x000fe80000100800 */
[----:B------:R-:W-:Y:S01]  /*78b50*/  STL [R1+0x3590], R7 ;  /* 0x0035900701007387 */ /* 0x000fe20000100800 */
[----:B-----5:R-:W-:-:S05]  /*78b60*/  @P2 FMUL R0, R0, 0.25 ;  /* 0x3e80000000002820 */ /* 0x020fca0000400000 */
[----:B------:R0:W-:Y:S04]  /*78b70*/  STL [R1+0x2f8], R0 ;  /* 0x0002f80001007387 */ /* 0x0001e80000100800 */
[----:B0-----:R-:W2:Y:S04]  /*78b80*/  LDL.LU R0, [R1+0x898] ;  /* 0x0008980001007983 */ /* 0x001ea80000300800 */
[----:B--2---:R0:W-:Y:S04]  /*78b90*/  STL [R1+0x3648], R0 ;  /* 0x0036480001007387 */ /* 0x0041e80000100800 */
[----:B------:R-:W2:Y:S04]  /*78ba0*/  LDL.LU R2, [R1+0x89c] ;  /* 0x00089c0001027983 */ /* 0x000ea80000300800 */
        /* <DEDUP_REMOVED lines=29> */
[----:B0-----:R-:W4:Y:S04]  /*78d80*/  LDL.LU R0, [R1+0xb18] ;  /* 0x000b180001007983 */ /* 0x001f280000300800 */
[----:B-1----:R-:W5:Y:S04]  /*78d90*/  LDL.LU R2, [R1+0xb1c] ;  /* 0x000b1c0001027983 */ /* 0x002f680000300800 */
[----:B--2---:R-:W2:Y:S04]  /*78da0*/  LDL.LU R3, [R1+0xb28] ;  /* 0x000b280001037983 */ /* 0x004ea80000300800 */
[----:B---3--:R-:W3:Y:S01]  /*78db0*/  LDL.LU R4, [R1+0xb2c] ;  /* 0x000b2c0001047983 */ /* 0x008ee20000300800 */
[----:B------:R-:W-:-:S13]  /*78dc0*/  FSETP.GT.AND P3, PT, |R12|, 8.50705917302346158658e+37, PT ;  /* 0x7e8000000c00780b */ /* 0x000fda0003f64200 */
[----:B----4-:R-:W-:Y:S02]  /*78dd0*/  @P3 FMUL R0, R0, 0.25 ;  /* 0x3e80000000003820 */ /* 0x010fe40000400000 */
[----:B-----5:R-:W-:Y:S02]  /*78de0*/  @P3 FMUL R2, R2, 0.25 ;  /* 0x3e80000002023820 */ /* 0x020fe40000400000 */
[----:B--2---:R-:W-:Y:S02]  /*78df0*/  @P3 FMUL R3, R3, 0.25 ;  /* 0x3e80000003033820 */ /* 0x004fe40000400000 */
[----:B---3--:R-:W-:-:S05]  /*78e00*/  @P3 FMUL R4, R4, 0.25 ;  /* 0x3e80000004043820 */ /* 0x008fca0000400000 */
[----:B------:R0:W-:Y:S04]  /*78e10*/  STL [R1+0x1fc], R4 ;  /* 0x0001fc0401007387 */ /* 0x0001e80000100800 */
[----:B0-----:R-:W2:Y:S04]  /*78e20*/  LDL.LU R4, [R1+0x3654] ;  /* 0x0036540001047983 */ /* 0x001ea80000300800 */
[----:B------:R0:W-:Y:S04]  /*78e30*/  STL [R1+0x200], R3 ;  /* 0x0002000301007387 */ /* 0x0001e80000100800 */
[----:B0-----:R-:W3:Y:S04]  /*78e40*/  LDL.LU R3, [R1+0x3650] ;  /* 0x0036500001037983 */ /* 0x001ee80000300800 */
        /* <DEDUP_REMOVED lines=83> */
[----:B--2---:R-:W-:Y:S04]  /*79380*/  STL [R1+0x1cc], R24 ;  /* 0x0001cc1801007387 */ /* 0x004fe80000100800 */
        /* <DEDUP_REMOVED lines=13> */
[----:B0-----:R-:W2:Y:S04]  /*79460*/  LDL.LU R0, [R1+0xb10] ;  /* 0x000b100001007983 */ /* 0x001ea80000300800 */
[----:B-1----:R-:W4:Y:S04]  /*79470*/  LDL.LU R2, [R1+0xb14] ;  /* 0x000b140001027983 */ /* 0x002f280000300800 */
[----:B------:R-:W5:Y:S04]  /*79480*/  LDL.LU R3, [R1+0xb20] ;  /* 0x000b200001037983 */ /* 0x000f680000300800 */
[----:B---3--:R-:W3:Y:S01]  /*79490*/  LDL.LU R5, [R1+0xb24] ;  /* 0x000b240001057983 */ /* 0x008ee20000300800 */
[----:B------:R-:W-:-:S13]  /*794a0*/  FSETP.GT.AND P4, PT, |R13|, 8.50705917302346158658e+37, PT ;  /* 0x7e8000000d00780b */ /* 0x000fda0003f84200 */
[----:B--2---:R-:W-:Y:S02]  /*794b0*/  @P4 FMUL R0, R0, 0.25 ;  /* 0x3e80000000004820 */ /* 0x004fe40000400000 */
[----:B----4-:R-:W-:Y:S02]  /*794c0*/  @P4 FMUL R2, R2, 0.25 ;  /* 0x3e80000002024820 */ /* 0x010fe40000400000 */
[----:B-----5:R-:W-:Y:S02]  /*794d0*/  @P4 FMUL R3, R3, 0.25 ;  /* 0x3e80000003034820 */ /* 0x020fe40000400000 */
        /* <DEDUP_REMOVED lines=27> */
[----:B------:R0:W-:Y:S01]  /*79690*/  STL [R1+0x358c], R12 ;  /* 0x00358c0c01007387 */ /* 0x0001e20000100800 */
[----:B------:R-:W-:-:S03]  /*796a0*/  @P4 FMUL R18, R18, 0.25 ;  /* 0x3e80000012124820 */ /* 0x000fc60000400000 */
[----:B------:R-:W-:Y:S01]  /*796b0*/  STL [R1+0x19c], R26 ;  /* 0x00019c1a01007387 */ /* 0x000fe20000100800 */
[----:B------:R-:W-:-:S03]  /*796c0*/  @P4 FMUL R17, R17, 0.25 ;  /* 0x3e80000011114820 */ /* 0x000fc60000400000 */
[----:B------:R-:W-:Y:S01]  /*796d0*/  STL [R1+0x1a0], R25 ;  /* 0x0001a01901007387 */ /* 0x000fe20000100800 */
[----:B------:R-:W-:-:S03]  /*796e0*/  @P4 FMUL R16, R16, 0.25 ;  /* 0x3e80000010104820 */ /* 0x000fc60000400000 */
[----:B------:R-:W-:Y:S01]  /*796f0*/  STL [R1+0x1a4], R23 ;  /* 0x0001a41701007387 */ /* 0x000fe20000100800 */
[----:B0-----:R-:W-:-:S03]  /*79700*/  IMAD.MOV.U32 R12, RZ, RZ, R24 ;  /* 0x000000ffff0c7224 */ /* 0x001fc600078e0018 */
        /* <DEDUP_REMOVED lines=20> */
[----:B------:R-:W-:Y:S01]  /*79850*/  @P4 STL [R1+0x1cc], R12 ;  /* 0x0001cc0c01004387 */ /* 0x000fe20000100800 */
        /* <DEDUP_REMOVED lines=115> */
[----:B------:R0:W-:Y:S04]  /*79f90*/  STL [R1+0x44], R6 ;  /* 0x0000440601007387 */ /* 0x0001e80000100800 */
[----:B------:R-:W-:Y:S01]  /*79fa0*/  STL [R1+0x40], R5 ;  /* 0x0000400501007387 */ /* 0x000fe20000100800 */
[----:B--2---:R-:W-:-:S05]  /*79fb0*/  @P5 FMUL R4, R4, 0.25 ;  /* 0x3e80000004045820 */ /* 0x004fca0000400000 */
[----:B------:R-:W-:Y:S01]  /*79fc0*/  STL [R1+0x3c], R4 ;  /* 0x00003c0401007387 */ /* 0x000fe20000100800 */
[----:B---3--:R-:W-:-:S05]  /*79fd0*/  @P5 FMUL R3, R3, 0.25 ;  /* 0x3e80000003035820 */ /* 0x008fca0000400000 */
[----:B------:R-:W-:Y:S01]  /*79fe0*/  STL [R1+0x38], R3 ;  /* 0x0000380301007387 */ /* 0x000fe20000100800 */
[----:B----4-:R-:W-:-:S05]  /*79ff0*/  @P5 FMUL R2, R2, 0.25 ;  /* 0x3e80000002025820 */ /* 0x010fca0000400000 */
[----:B------:R1:W-:Y:S04]  /*7a000*/  STL [R1+0x34], R2 ;  /* 0x0000340201007387 */ /* 0x0003e80000100800 */
[----:B------:R-:W-:Y:S01]  /*7a010*/  STL [R1+0x3550], R14 ;  /* 0x0035500e01007387 */ /* 0x000fe20000100800 */
[----:B-----5:R-:W-:-:S05]  /*7a020*/  @P5 FMUL R0, R0, 0.25 ;  /* 0x3e80000000005820 */ /* 0x020fca0000400000 */
[----:B------:R2:W-:Y:S04]  /*7a030*/  STL [R1+0x30], R0 ;  /* 0x0000300001007387 */ /* 0x0005e80000100800 */
[----:B0-----:R-:W3:Y:S04]  /*7a040*/  LDL.LU R6, [R1+0x7c0] ;  /* 0x0007c00001067983 */ /* 0x001ee80000300800 */
[----:B---3--:R-:W-:Y:S04]  /*7a050*/  STL [R1+0x3614], R6 ;  /* 0x0036140601007387 */ /* 0x008fe80000100800 */
[----:B-1----:R-:W3:Y:S04]  /*7a060*/  LDL.LU R2, [R1+0x7c4] ;  /* 0x0007c40001027983 */ /* 0x002ee80000300800 */
[----:B---3--:R-:W-:Y:S04]  /*7a070*/  STL [R1+0x3618], R2 ;  /* 0x0036180201007387 */ /* 0x008fe80000100800 */
[----:B------:R-:W3:Y:S04]  /*7a080*/  LDL.LU R7, [R1+0x7d0] ;  /* 0x0007d00001077983 */ /* 0x000ee80000300800 */
[----:B------:R-:W4:Y:S04]  /*7a090*/  LDL.LU R8, [R1+0x7d4] ;  /* 0x0007d40001087983 */ /* 0x000f280000300800 */
[----:B--2---:R-:W2:Y:S04]  /*7a0a0*/  LDL.LU R0, [R1+0x7e0] ;  /* 0x0007e00001007983 */ /* 0x004ea80000300800 */
[----:B------:R-:W5:Y:S04]  /*7a0b0*/  LDL.LU R9, [R1+0x7e4] ;  /* 0x0007e40001097983 */ /* 0x000f680000300800 */
[----:B--2---:R0:W-:Y:S04]  /*7a0c0*/  STL [R1+0xf8], R0 ;  /* 0x0000f80001007387 */ /* 0x0041e80000100800 */
[----:B0-----:R-:W2:Y:S04]  /*7a0d0*/  LDL.LU R0, [R1+0x800] ;  /* 0x0008000001007983 */ /* 0x001ea80000300800 */
[----:B------:R-:W3:Y:S04]  /*7a0e0*/  LDL.LU R10, [R1+0x804] ;  /* 0x00080400010a7983 */ /* 0x000ee80000300800 */
[----:B--2---:R0:W-:Y:S04]  /*7a0f0*/  STL [R1+0x100], R0 ;  /* 0x0001000001007387 */ /* 0x0041e80000100800 */
[----:B------:R-:W2:Y:S04]  /*7a100*/  LDL.LU R11, [R1+0x810] ;  /* 0x00081000010b7983 */ /* 0x000ea80000300800 */
[----:B------:R-:W3:Y:S04]  /*7a110*/  LDL.LU R3, [R1+0x814] ;  /* 0x0008140001037983 */ /* 0x000ee80000300800 */
[----:B------:R-:W4:Y:S04]  /*7a120*/  LDL.LU R12, [R1+0x820] ;  /* 0x00082000010c7983 */ /* 0x000f280000300800 */
[----:B0-----:R-:W5:Y:S04]  /*7a130*/  LDL.LU R0, [R1+0x824] ;  /* 0x0008240001007983 */ /* 0x001f680000300800 */
        /* <DEDUP_REMOVED lines=19> */
[----:B------:R-:W5:Y:S01]  /*7a270*/  LDL.LU R2, [R1+0x9f4] ;  /* 0x0009f40001027983 */ /* 0x000f620000300800 */
[----:B------:R-:W-:-:S13]  /*7a280*/  FSETP.GT.AND P6, PT, |R15|, 8.50705917302346158658e+37, PT ;  /* 0x7e8000000f00780b */ /* 0x000fda0003fc4200 */
[----:B--2---:R-:W-:Y:S02]  /*7a290*/  @P6 FMUL R11, R11, 0.25 ;  /* 0x3e8000000b0b6820 */ /* 0x004fe40000400000 */
[----:B---3--:R-:W-:Y:S02]  /*7a2a0*/  @P6 FMUL R3, R3, 0.25 ;  /* 0x3e80000003036820 */ /* 0x008fe40000400000 */
[----:B----4-:R-:W-:Y:S02]  /*7a2b0*/  @P6 FMUL R12, R12, 0.25 ;  /* 0x3e8000000c0c6820 */ /* 0x010fe40000400000 */
[----:B-----5:R-:W-:Y:S02]  /*7a2c0*/  @P6 FMUL R0, R0, 0.25 ;  /* 0x3e80000000006820 */ /* 0x020fe40000400000 */
[----:B------:R-:W-:Y:S02]  /*7a2d0*/  @P6 FMUL R14, R14, 0.25 ;  /* 0x3e8000000e0e6820 */ /* 0x000fe40000400000 */
[----:B------:R-:W-:-:S02]  /*7a2e0*/  @P6 FMUL R17, R17, 0.25 ;  /* 0x3e80000011116820 */ /* 0x000fc40000400000 */
[----:B------:R-:W-:Y:S02]  /*7a2f0*/  @P6 FMUL R18, R18, 0.25 ;  /* 0x3e80000012126820 */ /* 0x000fe40000400000 */
[----:B------:R-:W-:Y:S02]  /*7a300*/  @P6 FMUL R19, R19, 0.25 ;  /* 0x3e80000013136820 */ /* 0x000fe40000400000 */
[----:B------:R-:W-:Y:S02]  /*7a310*/  @P6 FMUL R13, R13, 0.25 ;  /* 0x3e8000000d0d6820 */ /* 0x000fe40000400000 */
[----:B------:R-:W-:Y:S02]  /*7a320*/  @P6 FMUL R20, R20, 0.25 ;  /* 0x3e80000014146820 */ /* 0x000fe40000400000 */
        /* <DEDUP_REMOVED lines=13> */
[----:B------:R-:W-:-:S05]  /*7a400*/  @P6 FMUL R2, R2, 0.25 ;  /* 0x3e80000002026820 */ /* 0x000fca0000400000 */
[----:B------:R0:W-:Y:S04]  /*7a410*/  STL [R1+0x164], R2 ;  /* 0x0001640201007387 */ /* 0x0001e80000100800 */
[----:B0-----:R-:W2:Y:S04]  /*7a420*/  LDL.LU R2, [R1+0x3618] ;  /* 0x0036180001027983 */ /* 0x001ea80000300800 */
[----:B------:R0:W-:Y:S04]  /*7a430*/  STL [R1+0x160], R6 ;  /* 0x0001600601007387 */ /* 0x0001e80000100800 */
[----:B0-----:R-:W3:Y:S04]  /*7a440*/  LDL.LU R6, [R1+0x3614] ;  /* 0x0036140001067983 */ /* 0x001ee80000300800 */
[----:B------:R0:W-:Y:S04]  /*7a450*/  STL [R1+0x15c], R4 ;  /* 0x00015c0401007387 */ /* 0x0001e80000100800 */
[----:B0-----:R-:W4:Y:S04]  /*7a460*/  LDL.LU R4, [R1+0x3610] ;  /* 0x0036100001047983 */ /* 0x001f280000300800 */
[----:B------:R0:W-:Y:S04]  /*7a470*/  STL [R1+0x158], R5 ;  /* 0x0001580501007387 */ /* 0x0001e80000100800 */
[----:B0-----:R-:W5:Y:S04]  /*7a480*/  LDL.LU R5, [R1+0x360c] ;  /* 0x00360c0001057983 */ /* 0x001f680000300800 */
[----:B------:R0:W-:Y:S04]  /*7a490*/  STL [R1+0x154], R16 ;  /* 0x0001541001007387 */ /* 0x0001e80000100800 */
[----:B0-----:R-:W4:Y:S04]  /*7a4a0*/  LDL.LU R16, [R1+0x3608] ;  /* 0x0036080001107983 */ /* 0x001f280000300800 */
[----:B------:R-:W-:Y:S04]  /*7a4b0*/  STL [R1+0x150], R29 ;  /* 0x0001501d01007387 */ /* 0x000fe80000100800 */
        /* <DEDUP_REMOVED lines=18> */
[----:B0-----:R-:W4:Y:S04]  /*7a5e0*/  LDL R0, [R1+0x100] ;  /* 0x0001000001007983 */ /* 0x001f280000100800 */
[----:B------:R-:W-:Y:S04]  /*7a5f0*/  STL [R1+0x108], R11 ;  /* 0x0001080b01007387 */ /* 0x000fe80000100800 */
[----:B------:R-:W-:Y:S04]  /*7a600*/  STL [R1+0x10c], R3 ;  /* 0x00010c0301007387 */ /* 0x000fe80000100800 */
[----:B------:R0:W-:Y:S04]  /*7a610*/  STL [R1+0x35dc], R3 ;  /* 0x0035dc0301007387 */ /* 0x0001e80000100800 */
[----:B0-----:R-:W5:Y:S01]  /*7a620*/  LDL R3, [R1+0xf8] ;  /* 0x0000f80001037983 */ /* 0x001f620000100800 */
[----:B------:R-:W-:-:S02]  /*7a630*/  @P6 FMUL R10, R10, 0.25 ;  /* 0x3e8000000a0a6820 */ /* 0x000fc40000400000 */
[----:B------:R-:W-:Y:S02]  /*7a640*/  @P6 FMUL R9, R9, 0.25 ;  /* 0x3e80000009096820 */ /* 0x000fe40000400000 */
[----:B------:R-:W-:Y:S01]  /*7a650*/  @P6 FMUL R8, R8, 0.25 ;  /* 0x3e80000008086820 */ /* 0x000fe20000400000 */
[----:B------:R-:W-:Y:S01]  /*7a660*/  STL [R1+0x104], R10 ;  /* 0x0001040a01007387 */ /* 0x000fe20000100800 */
[----:B------:R-:W-:Y:S01]  /*7a670*/  @P6 FMUL R7, R7, 0.25 ;  /* 0x3e80000007076820 */ /* 0x000fe20000400000 */
[C---:B------:R-:W-:Y:S01]  /*7a680*/  FSETP.GEU.AND P5, PT, |R15|.reuse, 1.175494350822287508e-38, PT ;  /* 0x008000000f00780b */ /* 0x040fe20003fae200 */
[----:B------:R-:W-:Y:S02]  /*7a690*/  @P6 FMUL R15, R15, 0.25 ;  /* 0x3e8000000f0f6820 */ /* 0x000fe40000400000 */
[----:B--2---:R-:W-:Y:S02]  /*7a6a0*/  @P6 FMUL R2, R2, 0.25 ;  /* 0x3e80000002026820 */ /* 0x004fe40000400000 */
[----:B---3--:R-:W-:-:S02]  /*7a6b0*/  @P6 FMUL R6, R6, 0.25 ;  /* 0x3e80000006066820 */ /* 0x008fc40000400000 */
[----:B----4-:R-:W-:-:S05]  /*7a6c0*/  @P6 FMUL R0, R0, 0.25 ;  /* 0x3e80000000006820 */ /* 0x010fca0000400000 */
[----:B------:R-:W-:Y:S04]  /*7a6d0*/  @P6 STL [R1+0x100], R0 ;  /* 0x0001000001006387 */ /* 0x000fe80000100800 */
[----:B------:R-:W-:Y:S04]  /*7a6e0*/  STL [R1+0xfc], R9 ;  /* 0x0000fc0901007387 */ /* 0x000fe80000100800 */
[----:B------:R-:W-:Y:S04]  /*7a6f0*/  STL [R1+0x35e0], R0 ;  /* 0x0035e00001007387 */ /* 0x000fe80000100800 */
[----:B------:R-:W-:Y:S01]  /*7a700*/  STL [R1+0xf4], R8 ;  /* 0x0000f40801007387 */ /* 0x000fe20000100800 */
[----:B-----5:R-:W-:-:S05]  /*7a710*/  @P6 FMUL R3, R3, 0.25 ;  /* 0x3e80000003036820 */ /* 0x020fca0000400000 */
[----:B------:R-:W-:Y:S04]  /*7a720*/  @P6 STL [R1+0xf8], R3 ;  /* 0x0000f80301006387 */ /* 0x000fe80000100800 */
[----:B------:R-:W-:Y:S04]  /*7a730*/  STL [R1+0x35e4], R3 ;  /* 0x0035e40301007387 */ /* 0x000fe80000100800 */
[----:B------:R0:W-:Y:S04]  /*7a740*/  STL [R1+0xf0], R7 ;  /* 0x0000f00701007387 */ /* 0x0001e80000100800 */
[----:B------:R-:W-:Y:S04]  /*7a750*/  STL [R1+0xec], R2 ;  /* 0x0000ec0201007387 */ /* 0x000fe80000100800 */
[----:B------:R-:W-:Y:S04]  /*7a760*/  STL [R1+0xe8], R6 ;  /* 0x0000e80601007387 */ /* 0x000fe80000100800 */
[----:B------:R1:W-:Y:S04]  /*7a770*/  STL [R1+0x3508], R15 ;  /* 0x0035080f01007387 */ /* 0x0003e80000100800 */
[----:B------:R-:W2:Y:S04]  /*7a780*/  LDL.LU R17, [R1+0xb48] ;  /* 0x000b480001117983 */ /* 0x000ea80000300800 */
[----:B--2---:R-:W-:Y:S04]  /*7a790*/  STL [R1+0x35e8], R17 ;  /* 0x0035e81101007387 */ /* 0x004fe80000100800 */
[----:B------:R-:W2:Y:S04]  /*7a7a0*/  LDL.LU R18, [R1+0xb4c] ;  /* 0x000b4c0001127983 */ /* 0x000ea80000300800 */
[----:B--2---:R-:W-:Y:S04]  /*7a7b0*/  STL [R1+0x35ec], R18 ;  /* 0x0035ec1201007387 */ /* 0x004fe80000100800 */
[----:B------:R-:W2:Y:S04]  /*7a7c0*/  LDL.LU R19, [R1+0xb38] ;  /* 0x000b380001137983 */ /* 0x000ea80000300800 */
[----:B--2---:R-:W-:Y:S04]  /*7a7d0*/  STL [R1+0x35f0], R19 ;  /* 0x0035f01301007387 */ /* 0x004fe80000100800 */
[----:B------:R-:W2:Y:S04]  /*7a7e0*/  LDL.LU R23, [R1+0xb3c] ;  /* 0x000b3c0001177983 */ /* 0x000ea80000300800 */
[----:B--2---:R2:W-:Y:S04]  /*7a7f0*/  STL [R1+0x35f4], R23 ;  /* 0x0035f41701007387 */ /* 0x0045e80000100800 */
[----:B------:R-:W3:Y:S04]  /*7a800*/  LDL.LU R24, [R1+0xb58] ;  /* 0x000b580001187983 */ /* 0x000ee80000300800 */
[----:B---3--:R3:W-:Y:S04]  /*7a810*/  STL [R1+0x35f8], R24 ;  /* 0x0035f81801007387 */ /* 0x0087e80000100800 */
[----:B------:R-:W4:Y:S04]  /*7a820*/  LDL.LU R25, [R1+0xb5c] ;  /* 0x000b5c0001197983 */ /* 0x000f280000300800 */
[----:B----4-:R4:W-:Y:S04]  /*7a830*/  STL [R1+0x35fc], R25 ;  /* 0x0035fc1901007387 */ /* 0x0109e80000100800 */
[----:B------:R-:W5:Y:S04]  /*7a840*/  LDL.LU R26, [R1+0xba8] ;  /* 0x000ba800011a7983 */ /* 0x000f680000300800 */
[----:B-----5:R5:W-:Y:S04]  /*7a850*/  STL [R1+0x3600], R26 ;  /* 0x0036001a01007387 */ /* 0x020be80000100800 */
[----:B------:R-:W2:Y:S01]  /*7a860*/  LDL.LU R27, [R1+0xbac] ;  /* 0x000bac00011b7983 */ /* 0x000ea20000300800 */
[----:B0-----:R-:W-:-:S02]  /*7a870*/  MOV R7, R5 ;  /* 0x0000000500077202 */ /* 0x001fc40000000f00 */
[----:B------:R-:W-:Y:S02]  /*7a880*/  MOV R13, R4 ;  /* 0x00000004000d7202 */ /* 0x000fe40000000f00 */
[----:B-1----:R-:W-:Y:S01]  /*7a890*/  MOV R15, R2 ;  /* 0x00000002000f7202 */ /* 0x002fe20000000f00 */
[----:B--2---:R0:W-:Y:S04]  /*7a8a0*/  STL [R1+0x3604], R27 ;  /* 0x0036041b01007387 */ /* 0x0041e80000100800 */
        /* <DEDUP_REMOVED lines=12> */
[----:B---3--:R-:W3:Y:S04]  /*7a970*/  LDL.LU R24, [R1+0xbd8] ;  /* 0x000bd80001187983 */ /* 0x008ee80000300800 */
[----:B----4-:R-:W4:Y:S04]  /*7a980*/  LDL.LU R25, [R1+0xbdc] ;  /* 0x000bdc0001197983 */ /* 0x010f280000300800 */
[----:B------:R-:W4:Y:S04]  /*7a990*/  LDL.LU R19, [R1+0xbe8] ;  /* 0x000be80001137983 */ /* 0x000f280000300800 */
[----:B------:R-:W4:Y:S04]  /*7a9a0*/  LDL.LU R18, [R1+0xbec] ;  /* 0x000bec0001127983 */ /* 0x000f280000300800 */
[----:B------:R-:W4:Y:S04]  /*7a9b0*/  LDL.LU R17, [R1+0xbf8] ;  /* 0x000bf80001117983 */ /* 0x000f280000300800 */
[----:B------:R-:W4:Y:S04]  /*7a9c0*/  LDL.LU R2, [R1+0xbfc] ;  /* 0x000bfc0001027983 */ /* 0x000f280000300800 */
[----:B------:R-:W4:Y:S04]  /*7a9d0*/  LDL.LU R6, [R1+0xc08] ;  /* 0x000c080001067983 */ /* 0x000f280000300800 */
[----:B------:R-:W4:Y:S04]  /*7a9e0*/  LDL.LU R0, [R1+0xc0c] ;  /* 0x000c0c0001007983 */ /* 0x000f280000300800 */
[----:B-----5:R-:W5:Y:S04]  /*7a9f0*/  LDL.LU R26, [R1+0xc28] ;  /* 0x000c2800011a7983 */ /* 0x020f680000300800 */
[----:B0-----:R-:W5:Y:S04]  /*7aa00*/  LDL.LU R27, [R1+0xc2c] ;  /* 0x000c2c00011b7983 */ /* 0x001f680000300800 */
[----:B------:R-:W5:Y:S04]  /*7aa10*/  LDL.LU R14, [R1+0xc18] ;  /* 0x000c1800010e7983 */ /* 0x000f680000300800 */
[----:B------:R-:W5:Y:S01]  /*7aa20*/  LDL.LU R3, [R1+0xc1c] ;  /* 0x000c1c0001037983 */ /* 0x000f620000300800 */
[----:B------:R-:W-:-:S03]  /*7aa30*/  FSETP.GT.AND P0, PT, |R16|, 8.50705917302346158658e+37, PT ;  /* 0x7e8000001000780b */ /* 0x000fc60003f04200 */
[----:B------:R-:W5:Y:S10]  /*7aa40*/  LDL R12, [R1+0x2cc] ;  /* 0x0002cc00010c7983 */ /* 0x000f740000100800 */
[----:B--2---:R-:W-:-:S02]  /*7aa50*/  @P0 FMUL R9, R9, 0.25 ;  /* 0x3e80000009090820 */ /* 0x004fc40000400000 */
[----:B------:R-:W-:Y:S02]  /*7aa60*/  @P0 FMUL R10, R10, 0.25 ;  /* 0x3e8000000a0a0820 */ /* 0x000fe40000400000 */
[----:B------:R-:W-:Y:S02]  /*7aa70*/  @P0 FMUL R11, R11, 0.25 ;  /* 0x3e8000000b0b0820 */ /* 0x000fe40000400000 */
[----:B------:R-:W-:Y:S02]  /*7aa80*/  @P0 FMUL R28, R28, 0.25 ;  /* 0x3e8000001c1c0820 */ /* 0x000fe40000400000 */
[----:B------:R-:W-:Y:S02]  /*7aa90*/  @P0 FMUL R23, R23, 0.25 ;  /* 0x3e80000017170820 */ /* 0x000fe40000400000 */
[----:B---3--:R-:W-:Y:S02]  /*7aaa0*/  @P0 FMUL R24, R24, 0.25 ;  /* 0x3e80000018180820 */ /* 0x008fe40000400000 */
[----:B----4-:R-:W-:-:S02]  /*7aab0*/  @P0 FMUL R25, R25, 0.25 ;  /* 0x3e80000019190820 */ /* 0x010fc40000400000 */
[----:B------:R-:W-:Y:S02]  /*7aac0*/  @P0 FMUL R18, R18, 0.25 ;  /* 0x3e80000012120820 */ /* 0x000fe40000400000 */
[----:B------:R-:W-:Y:S02]  /*7aad0*/  @P0 FMUL R17, R17, 0.25 ;  /* 0x3e80000011110820 */ /* 0x000fe40000400000 */
[----:B------:R-:W-:Y:S02]  /*7aae0*/  @P0 FMUL R6, R6, 0.25 ;  /* 0x3e80000006060820 */ /* 0x000fe40000400000 */
[----:B-----5:R-:W-:Y:S02]  /*7aaf0*/  @P0 FMUL R26, R26, 0.25 ;  /* 0x3e8000001a1a0820 */ /* 0x020fe40000400000 */
[----:B------:R-:W-:Y:S02]  /*7ab00*/  @P0 FMUL R27, R27, 0.25 ;  /* 0x3e8000001b1b0820 */ /* 0x000fe40000400000 */
[----:B------:R-:W-:-:S03]  /*7ab10*/  @P0 FMUL R14, R14, 0.25 ;  /* 0x3e8000000e0e0820 */ /* 0x000fc60000400000 */
[----:B------:R0:W-:Y:S01]  /*7ab20*/  STL [R1+0xdc], R27 ;  /* 0x0000dc1b01007387 */ /* 0x0001e20000100800 */
[----:B------:R-:W-:Y:S02]  /*7ab30*/  @P0 FMUL R3, R3, 0.25 ;  /* 0x3e80000003030820 */ /* 0x000fe40000400000 */
[----:B------:R-:W-:Y:S01]  /*7ab40*/  @P0 FMUL R0, R0, 0.25 ;  /* 0x3e80000000000820 */ /* 0x000fe20000400000 */
[----:B0-----:R-:W2:Y:S04]  /*7ab50*/  LDL.LU R27, [R1+0x3604] ;  /* 0x00360400011b7983 */ /* 0x001ea80000300800 */
[----:B------:R0:W-:Y:S01]  /*7ab60*/  STL [R1+0xd8], R26 ;  /* 0x0000d81a01007387 */ /* 0x0001e20000100800 */
[----:B------:R-:W-:-:S03]  /*7ab70*/  @P0 FMUL R2, R2, 0.25 ;  /* 0x3e80000002020820 */ /* 0x000fc60000400000 */
[----:B0-----:R-:W3:Y:S04]  /*7ab80*/  LDL.LU R26, [R1+0x3600] ;  /* 0x00360000011a7983 */ /* 0x001ee80000300800 */
[----:B------:R-:W-:Y:S04]  /*7ab90*/  STL [R1+0xe4], R3 ;  /* 0x0000e40301007387 */ /* 0x000fe80000100800 */
[----:B------:R-:W-:Y:S04]  /*7aba0*/  STL [R1+0xe0], R14 ;  /* 0x0000e00e01007387 */ /* 0x000fe80000100800 */
[----:B------:R0:W-:Y:S04]  /*7abb0*/  STL [R1+0x3554], R14 ;  /* 0x0035540e01007387 */ /* 0x0001e80000100800 */
[----:B0-----:R-:W4:Y:S04]  /*7abc0*/  LDL R14, [R1+0xf0] ;  /* 0x0000f000010e7983 */ /* 0x001f280000100800 */
[----:B------:R-:W-:Y:S04]  /*7abd0*/  STL [R1+0xd4], R0 ;  /* 0x0000d40001007387 */ /* 0x000fe80000100800 */
[----:B------:R-:W-:Y:S04]  /*7abe0*/  STL [R1+0xd0], R6 ;  /* 0x0000d00601007387 */ /* 0x000fe80000100800 */
[----:B------:R0:W-:Y:S01]  /*7abf0*/  STL [R1+0x35c0], R6 ;  /* 0x0035c00601007387 */ /* 0x0001e20000100800 */
[----:B------:R-:W-:-:S03]  /*7ac00*/  @P0 FMUL R19, R19, 0.25 ;  /* 0x3e80000013130820 */ /* 0x000fc60000400000 */
[----:B0-----:R-:W5:Y:S04]  /*7ac10*/  LDL R6, [R1+0x31c] ;  /* 0x00031c0001067983 */ /* 0x001f680000100800 */
[----:B------:R-:W-:Y:S04]  /*7ac20*/  STL [R1+0xc8], R17 ;  /* 0x0000c81101007387 */ /* 0x000fe80000100800 */
[----:B------:R-:W-:Y:S04]  /*7ac30*/  STL [R1+0xc4], R18 ;  /* 0x0000c41201007387 */ /* 0x000fe80000100800 */
[----:B------:R-:W-:Y:S04]  /*7ac40*/  STL [R1+0xcc], R2 ;  /* 0x0000cc0201007387 */ /* 0x000fe80000100800 */
[----:B------:R0:W-:Y:S04]  /*7ac50*/  STL [R1+0x35c4], R2 ;  /* 0x0035c40201007387 */ /* 0x0001e80000100800 */
[----:B0-----:R-:W2:Y:S04]  /*7ac60*/  LDL R2, [R1+0x320] ;  /* 0x0003200001027983 */ /* 0x001ea80000100800 */
[----:B------:R0:W-:Y:S04]  /*7ac70*/  STL [R1+0xbc], R25 ;  /* 0x0000bc1901007387 */ /* 0x0001e80000100800 */
[----:B0-----:R-:W2:Y:S04]  /*7ac80*/  LDL.LU R25, [R1+0x35fc] ;  /* 0x0035fc0001197983 */ /* 0x001ea80000300800 */
[----:B------:R0:W-:Y:S04]  /*7ac90*/  STL [R1+0xb8], R24 ;  /* 0x0000b81801007387 */ /* 0x0001e80000100800 */
[----:B0-----:R-:W2:Y:S04]  /*7aca0*/  LDL.LU R24, [R1+0x35f8] ;  /* 0x0035f80001187983 */ /* 0x001ea80000300800 */
[----:B------:R0:W-:Y:S04]  /*7acb0*/  STL [R1+0xb4], R23 ;  /* 0x0000b41701007387 */ /* 0x0001e80000100800 */
[----:B0-----:R-:W2:Y:S04]  /*7acc0*/  LDL.LU R23, [R1+0x35f4] ;  /* 0x0035f40001177983 */ /* 0x001ea80000300800 */
[----:B------:R-:W-:Y:S04]  /*7acd0*/  STL [R1+0xc0], R19 ;  /* 0x0000c01301007387 */ /* 0x000fe80000100800 */
[----:B------:R0:W-:Y:S01]  /*7ace0*/  STL [R1+0x34e0], R28 ;  /* 0x0034e01c01007387 */ /* 0x0001e20000100800 */
[----:B------:R-:W-:-:S02]  /*7acf0*/  @P0 FMUL R22, R22, 0.25 ;  /* 0x3e80000016160820 */ /* 0x000fc40000400000 */
[----:B0-----:R-:W-:Y:S02]  /*7ad00*/  IMAD.MOV.U32 R28, RZ, RZ, R19 ;  /* 0x000000ffff1c7224 */ /* 0x001fe400078e0013 */
[----:B------:R-:W2:Y:S04]  /*7ad10*/  LDL.LU R19, [R1+0x35f0] ;  /* 0x0035f00001137983 */ /* 0x000ea80000300800 */
[----:B------:R0:W-:Y:S02]  /*7ad20*/  STL [R1+0x34e4], R11 ;  /* 0x0034e40b01007387 */ /* 0x0001e40000100800 */
[----:B0-----:R-:W-:Y:S02]  /*7ad30*/  MOV R11, R18 ;  /* 0x00000012000b7202 */ /* 0x001fe40000000f00 */
[----:B------:R-:W2:Y:S04]  /*7ad40*/  LDL.LU R18, [R1+0x35ec] ;  /* 0x0035ec0001127983 */ /* 0x000ea80000300800 */
[----:B------:R0:W-:Y:S02]  /*7ad50*/  STL [R1+0x34e8], R10 ;  /* 0x0034e80a01007387 */ /* 0x0001e40000100800 */
[----:B0-----:R-:W-:-:S02]  /*7ad60*/  MOV R10, R17 ;  /* 0x00000011000a7202 */ /* 0x001fc40000000f00 */
[----:B------:R-:W2:Y:S04]  /*7ad70*/  LDL.LU R17, [R1+0x35e8] ;  /* 0x0035e80001117983 */ /* 0x000ea80000300800 */
[----:B------:R0:W-:Y:S02]  /*7ad80*/  STL [R1+0x34ec], R9 ;  /* 0x0034ec0901007387 */ /* 0x0001e40000100800 */
[----:B0-----:R-:W-:Y:S02]  /*7ad90*/  MOV R9, R3 ;  /* 0x0000000300097202 */ /* 0x001fe40000000f00 */
[----:B------:R-:W2:Y:S04]  /*7ada0*/  LDL.LU R3, [R1+0x35e4] ;  /* 0x0035e40001037983 */ /* 0x000ea80000300800 */
[----:B------:R0:W-:Y:S02]  /*7adb0*/  STL [R1+0x34f0], R22 ;  /* 0x0034f01601007387 */ /* 0x0001e40000100800 */
[----:B0-----:R-:W-:-:S02]  /*7adc0*/  IMAD.MOV.U32 R22, RZ, RZ, R0 ;  /* 0x000000ffff167224 */ /* 0x001fc400078e0000 */
[----:B------:R-:W3:Y:S01]  /*7add0*/  LDL.LU R0, [R1+0x35e0] ;  /* 0x0035e00001007983 */ /* 0x000ee20000300800 */
[----:B------:R-:W-:Y:S02]  /*7ade0*/  @P0 FMUL R8, R8, 0.25 ;  /* 0x3e80000008080820 */ /* 0x000fe40000400000 */
[----:B------:R-:W-:Y:S02]  /*7adf0*/  @P0 FMUL R4, R4, 0.25 ;  /* 0x3e80000004040820 */ /* 0x000fe40000400000 */
[----:B------:R-:W-:Y:S01]  /*7ae00*/  @P0 FMUL R5, R5, 0.25 ;  /* 0x3e80000005050820 */ /* 0x000fe20000400000 */
[----:B------:R0:W-:Y:S01]  /*7ae10*/  STL [R1+0x34f4], R8 ;  /* 0x0034f40801007387 */ /* 0x0001e20000100800 */
[----:B------:R-:W-:-:S03]  /*7ae20*/  @P0 FMUL R20, R20, 0.25 ;  /* 0x3e80000014140820 */ /* 0x000fc60000400000 */
[----:B0-----:R-:W4:Y:S04]  /*7ae30*/  LDL R8, [R1+0xf4] ;  /* 0x0000f40001087983 */ /* 0x001f280000100800 */
[----:B------:R2:W-:Y:S02]  /*7ae40*/  STL [R1+0x34f8], R4 ;  /* 0x0034f80401007387 */ /* 0x0005e40000100800 */
[----:B--2---:R-:W-:Y:S02]  /*7ae50*/  MOV R4, R3 ;  /* 0x0000000300047202 */ /* 0x004fe40000000f00 */
[----:B------:R-:W2:Y:S04]  /*7ae60*/  LDL.LU R3, [R1+0x35dc] ;  /* 0x0035dc0001037983 */ /* 0x000ea80000300800 */
[----:B------:R0:W-:Y:S04]  /*7ae70*/  STL [R1+0x34fc], R5 ;  /* 0x0034fc0501007387 */ /* 0x0001e80000100800 */
[----:B0-----:R-:W4:Y:S04]  /*7ae80*/  LDL R5, [R1+0xfc] ;  /* 0x0000fc0001057983 */ /* 0x001f280000100800 */
[----:B------:R3:W-:Y:S02]  /*7ae90*/  STL [R1+0x3500], R20 ;  /* 0x0035001401007387 */ /* 0x0007e40000100800 */
[----:B---3--:R-:W-:-:S02]  /*7aea0*/  MOV R20, R0 ;  /* 0x0000000000147202 */ /* 0x008fc40000000f00 */
[----:B------:R-:W3:Y:S01]  /*7aeb0*/  LDL.LU R0, [R1+0x35d8] ;  /* 0x0035d80001007983 */ /* 0x000ee20000300800 */
[----:B------:R-:W-:Y:S02]  /*7aec0*/  @P0 FMUL R21, R21, 0.25 ;  /* 0x3e80000015150820 */ /* 0x000fe40000400000 */
[----:B------:R-:W-:Y:S02]  /*7aed0*/  @P0 FMUL R29, R29, 0.25 ;  /* 0x3e8000001d1d0820 */ /* 0x000fe40000400000 */
[----:B------:R-:W-:Y:S01]  /*7aee0*/  @P0 FMUL R27, R27, 0.25 ;  /* 0x3e8000001b1b0820 */ /* 0x000fe20000400000 */
[----:B------:R0:W-:Y:S01]  /*7aef0*/  STL [R1+0x3504], R21 ;  /* 0x0035041501007387 */ /* 0x0001e20000100800 */
[----:B------:R-:W-:Y:S02]  /*7af00*/  @P0 FMUL R26, R26, 0.25 ;  /* 0x3e8000001a1a0820 */ /* 0x000fe40000400000 */
[----:B------:R-:W-:Y:S01]  /*7af10*/  @P0 FMUL R25, R25, 0.25 ;  /* 0x3e80000019190820 */ /* 0x000fe20000400000 */
[----:B0-----:R-:W4:Y:S04]  /*7af20*/  LDL R21, [R1+0x104] ;  /* 0x0001040001157983 */ /* 0x001f280000100800 */
[----:B------:R0:W-:Y:S01]  /*7af30*/  STL [R1+0x350c], R29 ;  /* 0x00350c1d01007387 */ /* 0x0001e20000100800 */
[----:B------:R-:W-:-:S02]  /*7af40*/  @P0 FMUL R24, R24, 0.25 ;  /* 0x3e80000018180820 */ /* 0x000fc40000400000 */
[----:B------:R-:W-:Y:S01]  /*7af50*/  @P0 FMUL R23, R23, 0.25 ;  /* 0x3e80000017170820 */ /* 0x000fe20000400000 */
[----:B0-----:R-:W4:Y:S04]  /*7af60*/  LDL R29, [R1+0x108] ;  /* 0x00010800011d7983 */ /* 0x001f280000100800 */
[----:B------:R2:W-:Y:S01]  /*7af70*/  STL [R1+0x3510], R27 ;  /* 0x0035101b01007387 */ /* 0x0005e20000100800 */
[----:B------:R-:W-:Y:S02]  /*7af80*/  @P0 FMUL R19, R19, 0.25 ;  /* 0x3e80000013130820 */ /* 0x000fe40000400000 */
[----:B------:R-:W-:Y:S01]  /*7af90*/  @P0 FMUL R18, R18, 0.25 ;  /* 0x3e80000012120820 */ /* 0x000fe20000400000 */
[----:B------:R-:W-:Y:S01]  /*7afa0*/  FSETP.GEU.AND P6, PT, |R16|, 1.175494350822287508e-38, PT ;  /* 0x008000001000780b */ /* 0x000fe20003fce200 */
[----:B------:R-:W-:-:S02]  /*7afb0*/  @P0 FMUL R17, R17, 0.25 ;  /* 0x3e80000011110820 */ /* 0x000fc40000400000 */
[----:B------:R-:W-:Y:S01]  /*7afc0*/  @P0 FMUL R16, R16, 0.25 ;  /* 0x3e80000010100820 */ /* 0x000fe20000400000 */
[----:B--2---:R-:W-:Y:S02]  /*7afd0*/  MOV R27, R3 ;  /* 0x00000003001b7202 */ /* 0x004fe40000000f00 */
[----:B------:R-:W2:Y:S04]  /*7afe0*/  LDL.LU R3, [R1+0x35d4] ;  /* 0x0035d40001037983 */ /* 0x000ea80000300800 */
[----:B------:R3:W-:Y:S02]  /*7aff0*/  STL [R1+0x3514], R26 ;  /* 0x0035141a01007387 */ /* 0x0007e40000100800 */
[----:B---3--:R-:W-:Y:S02]  /*7b000*/  IMAD.MOV.U32 R26, RZ, RZ, R0 ;  /* 0x000000ffff1a7224 */ /* 0x008fe400078e0000 */
[----:B------:R-:W3:Y:S04]  /*7b010*/  LDL.LU R0, [R1+0x35d0] ;  /* 0x0035d00001007983 */ /* 0x000ee80000300800 */
[----:B------:R0:W-:Y:S04]  /*7b020*/  STL [R1+0x3518], R25 ;  /* 0x0035181901007387 */ /* 0x0001e80000100800 */
[----:B0-----:R-:W4:Y:S04]  /*7b030*/  LDL R25, [R1+0x318] ;  /* 0x0003180001197983 */ /* 0x001f280000100800 */
[----:B------:R0:W-:Y:S04]  /*7b040*/  STL [R1+0x351c], R24 ;  /* 0x00351c1801007387 */ /* 0x0001e80000100800 */
[----:B0-----:R-:W5:Y:S04]  /*7b050*/  LDL R24, [R1+0x314] ;  /* 0x0003140001187983 */ /* 0x001f680000100800 */
        /* <DEDUP_REMOVED lines=9> */
[----:B0-----:R-:W5:Y:S01]  /*7b0f0*/  LDL R16, [R1+0x2fc] ;  /* 0x0002fc0001107983 */ /* 0x001f620000100800 */
[----:B--2---:R-:W-:-:S03]  /*7b100*/  LOP3.LUT P0, RZ, R3, 0x800, RZ, 0xc0, !PT ;  /* 0x0000080003ff7812 */ /* 0x004fc6000780c0ff */
[----:B------:R-:W-:Y:S10]  /*7b110*/  STL [R1+0x35b4], R3 ;  /* 0x0035b40301007387 */ /* 0x000ff40000100800 */
[----:B---3--:R-:W-:-:S02]  /*7b120*/  @!P0 FMUL R0, R0, 16777216 ;  /* 0x4b80000000008820 */ /* 0x008fc40000400000 */
[----:B----4-:R-:W-:Y:S02]  /*7b130*/  @!P0 FMUL R25, R25, 16777216 ;  /* 0x4b80000019198820 */ /* 0x010fe40000400000 */
[----:B-----5:R-:W-:Y:S02]  /*7b140*/  @!P0 FMUL R24, R24, 16777216 ;  /* 0x4b80000018188820 */ /* 0x020fe40000400000 */
[----:B------:R-:W-:Y:S02]  /*7b150*/  @!P0 FMUL R23, R23, 16777216 ;  /* 0x4b80000017178820 */ /* 0x000fe40000400000 */
[----:B------:R-:W-:Y:S02]  /*7b160*/  @!P0 FMUL R19, R19, 16777216 ;  /* 0x4b80000013138820 */ /* 0x000fe40000400000 */
[----:B------:R-:W-:Y:S02]  /*7b170*/  @!P0 FMUL R18, R18, 16777216 ;  /* 0x4b80000012128820 */ /* 0x000fe40000400000 */
[----:B------:R-:W-:-:S02]  /*7b180*/  @!P0 FMUL R17, R17, 16777216 ;  /* 0x4b80000011118820 */ /* 0x000fc40000400000 */
[----:B------:R-:W-:-:S05]  /*7b190*/  @!P0 FMUL R16, R16, 16777216 ;  /* 0x4b80000010108820 */ /* 0x000fca0000400000 */
[----:B------:R-:W-:Y:S04]  /*7b1a0*/  @!P0 STL [R1+0x2fc], R16 ;  /* 0x0002fc1001008387 */ /* 0x000fe80000100800 */
[----:B------:R-:W-:Y:S04]  /*7b1b0*/  @!P0 STL [R1+0x300], R17 ;  /* 0x0003001101008387 */ /* 0x000fe80000100800 */
[----:B------:R-:W-:Y:S04]  /*7b1c0*/  STL [R1+0x3534], R0 ;  /* 0x0035340001007387 */ /* 0x000fe80000100800 */
[----:B------:R-:W-:Y:S04]  /*7b1d0*/  @!P0 STL [R1+0x308], R18 ;  /* 0x0003081201008387 */ /* 0x000fe80000100800 */
[----:B------:R-:W-:Y:S04]  /*7b1e0*/  @!P0 STL [R1+0x30c], R19 ;  /* 0x00030c1301008387 */ /* 0x000fe80000100800 */
[----:B------:R-:W-:Y:S04]  /*7b1f0*/  @!P0 STL [R1+0x310], R23 ;  /* 0x0003101701008387 */ /* 0x000fe80000100800 */
[----:B------:R-:W-:Y:S04]  /*7b200*/  @!P0 STL [R1+0x314], R24 ;  /* 0x0003141801008387 */ /* 0x000fe80000100800 */
[----:B------:R-:W-:Y:S04]  /*7b210*/  @!P0 STL [R1+0x318], R25 ;  /* 0x0003181901008387 */ /* 0x000fe80000100800 */
[----:B------:R0:W-:Y:S02]  /*7b220*/  STL [R1+0x35c8], R13 ;  /* 0x0035c80d01007387 */ /* 0x0001e40000100800 */
[----:B0-----:R-:W-:-:S05]  /*7b230*/  MOV R13, R2 ;  /* 0x00000002000d7202 */ /* 0x001fca0000000f00 */
[----:B------:R0:W-:Y:S04]  /*7b240*/  STL [R1+0x35cc], R13 ;  /* 0x0035cc0d01007387 */ /* 0x0001e80000100800 */
[----:B------:R-:W2:Y:S04]  /*7b250*/  LDL R2, [R1+0x324] ;  /* 0x0003240001027983 */ /* 0x000ea80000100800 */
[----:B------:R-:W3:Y:S01]  /*7b260*/  LDL R0, [R1+0x32c] ;  /* 0x00032c0001007983 */ /* 0x000ee20000100800 */
[----:B0-----:R-:W-:-:S03]  /*7b270*/  MOV R13, R6 ;  /* 0x00000006000d7202 */ /* 0x001fc60000000f00 */
[----:B------:R-:W4:Y:S02]  /*7b280*/  LDL R6, [R1+0x328] ;  /* 0x0003280001067983 */ /* 0x000f240000100800 */
[----:B------:R-:W-:Y:S02]  /*7b290*/  @!P0 FMUL R13, R13, 16777216 ;  /* 0x4b8000000d0d8820 */ /* 0x000fe40000400000 */
[----:B------:R-:W5:Y:S04]  /*7b2a0*/  LDL R3, [R1+0x330] ;  /* 0x0003300001037983 */ /* 0x000f680000100800 */
[----:B------:R-:W3:Y:S04]  /*7b2b0*/  LDL R16, [R1+0x334] ;  /* 0x0003340001107983 */ /* 0x000ee80000100800 */
[----:B------:R-:W3:Y:S04]  /*7b2c0*/  LDL R17, [R1+0x338] ;  /* 0x0003380001117983 */ /* 0x000ee80000100800 */
[----:B------:R-:W3:Y:S04]  /*7b2d0*/  LDL R18, [R1+0x33c] ;  /* 0x00033c0001127983 */ /* 0x000ee80000100800 */
[----:B------:R-:W3:Y:S04]  /*7b2e0*/  LDL R19, [R1+0x340] ;  /* 0x0003400001137983 */ /* 0x000ee80000100800 */
[----:B------:R-:W3:Y:S04]  /*7b2f0*/  LDL R23, [R1+0x344] ;  /* 0x0003440001177983 */ /* 0x000ee80000100800 */
[----:B------:R-:W3:Y:S04]  /*7b300*/  LDL R24, [R1+0x348] ;  /* 0x0003480001187983 */ /* 0x000ee80000100800 */
[----:B------:R-:W3:Y:S04]  /*7b310*/  LDL R25, [R1+0x34c] ;  /* 0x00034c0001197983 */ /* 0x000ee80000100800 */
[----:B------:R0:W-:Y:S04]  /*7b320*/  @!P0 STL [R1+0x31c], R13 ;  /* 0x00031c0d01008387 */ /* 0x0001e80000100800 */
[----:B0-----:R-:W3:Y:S01]  /*7b330*/  LDL.LU R13, [R1+0x35cc] ;  /* 0x0035cc00010d7983 */ /* 0x001ee20000300800 */
[----:B--2---:R-:W-:-:S02]  /*7b340*/  @!P0 FMUL R2, R2, 16777216 ;  /* 0x4b80000002028820 */ /* 0x004fc40000400000 */
[----:B----4-:R-:W-:Y:S02]  /*7b350*/  @!P0 FMUL R6, R6, 16777216 ;  /* 0x4b80000006068820 */ /* 0x010fe40000400000 */
[----:B---3--:R-:W-:-:S05]  /*7b360*/  @!P0 FMUL R13, R13, 16777216 ;  /* 0x4b8000000d0d8820 */ /* 0x008fca0000400000 */
[----:B------:R0:W-:Y:S04]  /*7b370*/  @!P0 STL [R1+0x320], R13 ;  /* 0x0003200d01008387 */ /* 0x0001e80000100800 */
[----:B0-----:R-:W2:Y:S04]  /*7b380*/  LDL.LU R13, [R1+0x35c8] ;  /* 0x0035c800010d7983 */ /* 0x001ea80000300800 */
[----:B------:R0:W-:Y:S04]  /*7b390*/  @!P0 STL [R1+0x324], R2 ;  /* 0x0003240201008387 */ /* 0x0001e80000100800 */
[----:B0-----:R-:W3:Y:S04]  /*7b3a0*/  LDL.LU R2, [R1+0x35c4] ;  /* 0x0035c40001027983 */ /* 0x001ee80000300800 */
[----:B------:R0:W-:Y:S04]  /*7b3b0*/  @!P0 STL [R1+0x328], R6 ;  /* 0x0003280601008387 */ /* 0x0001e80000100800 */
[----:B0-----:R-:W4:Y:S01]  /*7b3c0*/  LDL.LU R6, [R1+0x35c0] ;  /* 0x0035c00001067983 */ /* 0x001f220000300800 */
[----:B------:R-:W-:-:S02]  /*7b3d0*/  @!P0 FMUL R0, R0, 16777216 ;  /* 0x4b80000000008820 */ /* 0x000fc40000400000 */
[----:B-----5:R-:W-:Y:S02]  /*7b3e0*/  @!P0 FMUL R3, R3, 16777216 ;  /* 0x4b80000003038820 */ /* 0x020fe40000400000 */
[----:B------:R-:W-:Y:S02]  /*7b3f0*/  @!P0 FMUL R16, R16, 16777216 ;  /* 0x4b80000010108820 */ /* 0x000fe40000400000 */
[----:B------:R-:W-:Y:S01]  /*7b400*/  @!P0 FMUL R17, R17, 16777216 ;  /* 0x4b80000011118820 */ /* 0x000fe20000400000 */
[----:B------:R-:W-:Y:S01]  /*7b410*/  @!P0 STL [R1+0x32c], R0 ;  /* 0x00032c0001008387 */ /* 0x000fe20000100800 */
[----:B------:R-:W-:Y:S02]  /*7b420*/  @!P0 FMUL R18, R18, 16777216 ;  /* 0x4b80000012128820 */ /* 0x000fe40000400000 */
[----:B------:R-:W-:Y:S01]  /*7b430*/  @!P0 FMUL R19, R19, 16777216 ;  /* 0x4b80000013138820 */ /* 0x000fe20000400000 */
[----:B------:R-:W-:Y:S01]  /*7b440*/  @!P0 STL [R1+0x330], R3 ;  /* 0x0003300301008387 */ /* 0x000fe20000100800 */
[----:B------:R-:W-:-:S02]  /*7b450*/  @!P0 FMUL R24, R24, 16777216 ;  /* 0x4b80000018188820 */ /* 0x000fc40000400000 */
[----:B------:R-:W-:Y:S01]  /*7b460*/  @!P0 FMUL R23, R23, 16777216 ;  /* 0x4b80000017178820 */ /* 0x000fe20000400000 */
[----:B------:R-:W-:Y:S01]  /*7b470*/  @!P0 STL [R1+0x334], R16 ;  /* 0x0003341001008387 */ /* 0x000fe20000100800 */
[----:B------:R-:W-:-:S03]  /*7b480*/  @!P0 FMUL R25, R25, 16777216 ;  /* 0x4b80000019198820 */ /* 0x000fc60000400000 */
[----:B------:R-:W-:Y:S04]  /*7b490*/  @!P0 STL [R1+0x338], R17 ;  /* 0x0003381101008387 */ /* 0x000fe80000100800 */
[----:B------:R-:W-:Y:S04]  /*7b4a0*/  @!P0 STL [R1+0x33c], R18 ;  /* 0x00033c1201008387 */ /* 0x000fe80000100800 */
[----:B------:R-:W-:Y:S04]  /*7b4b0*/  @!P0 STL [R1+0x340], R19 ;  /* 0x0003401301008387 */ /* 0x000fe80000100800 */
[----:B------:R0:W-:Y:S04]  /*7b4c0*/  @!P0 STL [R1+0x348], R24 ;  /* 0x0003481801008387 */ /* 0x0001e80000100800 */
[----:B------:R-:W-:Y:S04]  /*7b4d0*/  @!P0 STL [R1+0x344], R23 ;  /* 0x0003441701008387 */ /* 0x000fe80000100800 */
[----:B------:R1:W-:Y:S01]  /*7b4e0*/  STL [R1+0x35bc], R7 ;  /* 0x0035bc0701007387 */ /* 0x0003e20000100800 */
[----:B0-----:R-:W-:-:S03]  /*7b4f0*/  MOV R24, R26 ;  /* 0x0000001a00187202 */ /* 0x001fc60000000f00 */
[----:B------:R0:W-:Y:S01]  /*7b500*/  @!P0 STL [R1+0x34c], R25 ;  /* 0x00034c1901008387 */ /* 0x0001e20000100800 */
[----:B------:R-:W-:Y:S02]  /*7b510*/  MOV R26, R29 ;  /* 0x0000001d001a7202 */ /* 0x000fe40000000f00 */
[----:B------:R-:W-:Y:S01]  /*7b520*/  MOV R29, R20 ;  /* 0x00000014001d7202 */ /* 0x000fe20000000f00 */
[----:B-1----:R-:W5:Y:S01]  /*7b530*/  LDL R7, [R1+0x350] ;  /* 0x0003500001077983 */ /* 0x002f620000100800 */
[----:B------:R-:W-:-:S03]  /*7b540*/  MOV R20, R4 ;  /* 0x0000000400147202 */ /* 0x000fc60000000f00 */
[----:B------:R1:W-:Y:S01]  /*7b550*/  STL [R1+0x35b8], R24 ;  /* 0x0035b81801007387 */ /* 0x0003e20000100800 */
[----:B0-----:R-:W-:Y:S01]  /*7b560*/  IMAD.MOV.U32 R25, RZ, RZ, R27 ;  /* 0x000000ffff197224 */ /* 0x001fe200078e001b */
[----:B------:R-:W-:Y:S01]  /*7b570*/  MOV R27, R21 ;  /* 0x00000015001b7202 */ /* 0x000fe20000000f00 */
[----:B------:R-:W-:Y:S01]  /*7b580*/  IMAD.MOV.U32 R21, RZ, RZ, R5 ;  /* 0x000000ffff157224 */ /* 0x000fe200078e0005 */
[----:B------:R-:W2:Y:S01]  /*7b590*/  LDL R3, [R1+0x358] ;  /* 0x0003580001037983 */ /* 0x000ea20000100800 */
[----:B------:R-:W-:Y:S02]  /*7b5a0*/  MOV R5, R9 ;  /* 0x0000000900057202 */ /* 0x000fe40000000f00 */
[----:B------:R-:W-:Y:S01]  /*7b5b0*/  MOV R4, R8 ;  /* 0x0000000800047202 */ /* 0x000fe20000000f00 */
[----:B------:R-:W2:Y:S04]  /*7b5c0*/  LDL R0, [R1+0x364] ;  /* 0x0003640001007983 */ /* 0x000ea80000100800 */
[----:B-1----:R-:W2:Y:S01]  /*7b5d0*/  LDL R24, [R1+0x354] ;  /* 0x0003540001187983 */ /* 0x002ea20000100800 */
[----:B------:R-:W-:-:S03]  /*7b5e0*/  MOV R8, R22 ;  /* 0x0000001600087202 */ /* 0x000fc60000000f00 */
[----:B------:R-:W2:Y:S04]  /*7b5f0*/  LDL R16, [R1+0x368] ;  /* 0x0003680001107983 */ /* 0x000ea80000100800 */
[----:B------:R-:W2:Y:S04]  /*7b600*/  LDL R17, [R1+0x36c] ;  /* 0x00036c0001117983 */ /* 0x000ea80000100800 */
[----:B------:R-:W2:Y:S04]  /*7b610*/  LDL R18, [R1+0x370] ;  /* 0x0003700001127983 */ /* 0x000ea80000100800 */
[----:B------:R-:W2:Y:S04]  /*7b620*/  LDL R19, [R1+0x374] ;  /* 0x0003740001137983 */ /* 0x000ea80000100800 */
[----:B------:R-:W2:Y:S01]  /*7b630*/  LDL R23, [R1+0x378] ;  /* 0x0003780001177983 */ /* 0x000ea20000100800 */
[----:B---3--:R-:W-:-:S03]  /*7b640*/  IMAD.MOV.U32 R9, RZ, RZ, R2 ;  /* 0x000000ffff097224 */ /* 0x008fc600078e0002 */
[----:B------:R-:W3:Y:S01]  /*7b650*/  LDL R2, [R1+0x35c] ;  /* 0x00035c0001027983 */ /* 0x000ee20000100800 */
[----:B----4-:R-:W-:-:S03]  /*7b660*/  MOV R22, R6 ;  /* 0x0000000600167202 */ /* 0x010fc60000000f00 */
[----:B------:R-:W4:Y:S01]  /*7b670*/  LDL R6, [R1+0x360] ;  /* 0x0003600001067983 */ /* 0x000f220000100800 */
[----:B-----5:R-:W-:-:S05]  /*7b680*/  @!P0 FMUL R7, R7, 16777216 ;  /* 0x4b80000007078820 */ /* 0x020fca0000400000 */
[----:B------:R0:W-:Y:S01]  /*7b690*/  @!P0 STL [R1+0x350], R7 ;  /* 0x0003500701008387 */ /* 0x0001e20000100800 */
[----:B--2---:R-:W-:-:S03]  /*7b6a0*/  @!P0 FMUL R3, R3, 16777216 ;  /* 0x4b80000003038820 */ /* 0x004fc60000400000 */
[----:B0-----:R-:W2:Y:S01]  /*7b6b0*/  LDL.LU R7, [R1+0x35bc] ;  /* 0x0035bc0001077983 */ /* 0x001ea20000300800 */
[----:B------:R-:W-:-:S05]  /*7b6c0*/  @!P0 FMUL R24, R24, 16777216 ;  /* 0x4b80000018188820 */ /* 0x000fca0000400000 */
[----:B------:R0:W-:Y:S04]  /*7b6d0*/  @!P0 STL [R1+0x354], R24 ;  /* 0x0003541801008387 */ /* 0x0001e80000100800 */
[----:B0-----:R-:W5:Y:S04]  /*7b6e0*/  LDL.LU R24, [R1+0x35b8] ;  /* 0x0035b80001187983 */ /* 0x001f680000300800 */
[----:B------:R0:W-:Y:S04]  /*7b6f0*/  @!P0 STL [R1+0x358], R3 ;  /* 0x0003580301008387 */ /* 0x0001e80000100800 */
[----:B0-----:R-:W2:Y:S01]  /*7b700*/  LDL.LU R3, [R1+0x35b4] ;  /* 0x0035b40001037983 */ /* 0x001ea20000300800 */
[----:B---3--:R-:W-:-:S05]  /*7b710*/  @!P0 FMUL R2, R2, 16777216 ;  /* 0x4b80000002028820 */ /* 0x008fca0000400000 */
[----:B------:R0:W-:Y:S01]  /*7b720*/  @!P0 STL [R1+0x35c], R2 ;  /* 0x00035c0201008387 */ /* 0x0001e20000100800 */
[----:B----4-:R-:W-:-:S03]  /*7b730*/  @!P0 FMUL R6, R6, 16777216 ;  /* 0x4b80000006068820 */ /* 0x010fc60000400000 */
[----:B0-----:R-:W3:Y:S04]  /*7b740*/  LDL.LU R2, [R1+0x35b0] ;  /* 0x0035b00001027983 */ /* 0x001ee80000300800 */
[----:B------:R0:W-:Y:S04]  /*7b750*/  @!P0 STL [R1+0x360], R6 ;  /* 0x0003600601008387 */ /* 0x0001e80000100800 */
[----:B0-----:R-:W4:Y:S01]  /*7b760*/  LDL.LU R6, [R1+0x35ac] ;  /* 0x0035ac0001067983 */ /* 0x001f220000300800 */
[----:B------:R-:W-:Y:S02]  /*7b770*/  @!P0 FMUL R0, R0, 16777216 ;  /* 0x4b80000000008820 */ /* 0x000fe40000400000 */
[----:B------:R-:W-:-:S02]  /*7b780*/  @!P0 FMUL R16, R16, 16777216 ;  /* 0x4b80000010108820 */ /* 0x000fc40000400000 */
[----:B------:R-:W-:Y:S01]  /*7b790*/  @!P0 FMUL R17, R17, 16777216 ;  /* 0x4b80000011118820 */ /* 0x000fe20000400000 */
[----:B------:R0:W-:Y:S01]  /*7b7a0*/  @!P0 STL [R1+0x364], R0 ;  /* 0x0003640001008387 */ /* 0x0001e20000100800 */
[----:B------:R-:W-:Y:S02]  /*7b7b0*/  @!P0 FMUL R18, R18, 16777216 ;  /* 0x4b80000012128820 */ /* 0x000fe40000400000 */
[----:B------:R-:W-:Y:S01]  /*7b7c0*/  @!P0 FMUL R19, R19, 16777216 ;  /* 0x4b80000013138820 */ /* 0x000fe20000400000 */
[----:B------:R1:W-:Y:S01]  /*7b7d0*/  @!P0 STL [R1+0x368], R16 ;  /* 0x0003681001008387 */ /* 0x0003e20000100800 */
[----:B------:R-:W-:-:S03]  /*7b7e0*/  @!P0 FMUL R23, R23, 16777216 ;  /* 0x4b80000017178820 */ /* 0x000fc60000400000 */
[----:B------:R1:W-:Y:S04]  /*7b7f0*/  @!P0 STL [R1+0x36c], R17 ;  /* 0x00036c1101008387 */ /* 0x0003e80000100800 */
[----:B0-----:R-:W2:Y:S04]  /*7b800*/  LDL R0, [R1+0x280] ;  /* 0x0002800001007983 */ /* 0x001ea80000100800 */
[----:B------:R0:W-:Y:S04]  /*7b810*/  @!P0 STL [R1+0x370], R18 ;  /* 0x0003701201008387 */ /* 0x0001e80000100800 */
[----:B------:R0:W-:Y:S04]  /*7b820*/  @!P0 STL [R1+0x374], R19 ;  /* 0x0003741301008387 */ /* 0x0001e80000100800 */
[----:B------:R0:W-:Y:S04]  /*7b830*/  @!P0 STL [R1+0x378], R23 ;  /* 0x0003781701008387 */ /* 0x0001e80000100800 */
[----:B-1----:R-:W5:Y:S04]  /*7b840*/  LDL R16, [R1+0x288] ;  /* 0x0002880001107983 */ /* 0x002f680000100800 */
[----:B------:R-:W5:Y:S04]  /*7b850*/  LDL R17, [R1+0x28c] ;  /* 0x00028c0001117983 */ /* 0x000f680000100800 */
[----:B0-----:R-:W5:Y:S04]  /*7b860*/  LDL R18, [R1+0x290] ;  /* 0x0002900001127983 */ /* 0x001f680000100800 */
[----:B------:R-:W5:Y:S04]  /*7b870*/  LDL R19, [R1+0x294] ;  /* 0x0002940001137983 */ /* 0x000f680000100800 */
[----:B------:R-:W5:Y:S01]  /*7b880*/  LDL R23, [R1+0x298] ;  /* 0x0002980001177983 */ /* 0x000f620000100800 */
[----:B----4-:R-:W-:-:S05]  /*7b890*/  @!P0 FMUL R6, R6, 16777216 ;  /* 0x4b80000006068820 */ /* 0x010fca0000400000 */
[----:B------:R0:W-:Y:S04]  /*7b8a0*/  STL [R1+0x3538], R6 ;  /* 0x0035380601007387 */ /* 0x0001e80000100800 */
[----:B0-----:R-:W4:Y:S01]  /*7b8b0*/  LDL R6, [R1+0x27c] ;  /* 0x00027c0001067983 */ /* 0x001f220000100800 */
[----:B---3--:R-:W-:Y:S02]  /*7b8c0*/  @!P1 FMUL R2, R2, 16777216 ;  /* 0x4b80000002029820 */ /* 0x008fe40000400000 */
[----:B--2---:R-:W-:Y:S01]  /*7b8d0*/  @!P1 FMUL R0, R0, 16777216 ;  /* 0x4b80000000009820 */ /* 0x004fe20000400000 */
[----:B------:R-:W-:Y:S01]  /*7b8e0*/  STL [R1+0x3598], R3 ;  /* 0x0035980301007387 */ /* 0x000fe20000100800 */
[----:B-----5:R-:W-:Y:S02]  /*7b8f0*/  @!P1 FMUL R16, R16, 16777216 ;  /* 0x4b80000010109820 */ /* 0x020fe40000400000 */
[----:B------:R-:W-:-:S02]  /*7b900*/  @!P1 FMUL R17, R17, 16777216 ;  /* 0x4b80000011119820 */ /* 0x000fc40000400000 */
[----:B------:R-:W-:Y:S02]  /*7b910*/  @!P1 FMUL R18, R18, 16777216 ;  /* 0x4b80000012129820 */ /* 0x000fe40000400000 */
[----:B------:R-:W-:Y:S02]  /*7b920*/  @!P1 FMUL R19, R19, 16777216 ;  /* 0x4b80000013139820 */ /* 0x000fe40000400000 */
[----:B------:R-:W-:Y:S02]  /*7b930*/  @!P1 FMUL R23, R23, 16777216 ;  /* 0x4b80000017179820 */ /* 0x000fe40000400000 */
[----:B----4-:R-:W-:-:S05]  /*7b940*/  @!P1 FMUL R6, R6, 16777216 ;  /* 0x4b80000006069820 */ /* 0x010fca0000400000 */
[----:B------:R-:W-:Y:S04]  /*7b950*/  @!P1 STL [R1+0x27c], R6 ;  /* 0x00027c0601009387 */ /* 0x000fe80000100800 */
[----:B------:R-:W-:Y:S04]  /*7b960*/  STL [R1+0x34bc], R2 ;  /* 0x0034bc0201007387 */ /* 0x000fe80000100800 */
[----:B------:R-:W-:Y:S04]  /*7b970*/  @!P1 STL [R1+0x280], R0 ;  /* 0x0002800001009387 */ /* 0x000fe80000100800 */
[----:B------:R-:W-:Y:S04]  /*7b980*/  @!P1 STL [R1+0x288], R16 ;  /* 0x0002881001009387 */ /* 0x000fe80000100800 */
[----:B------:R-:W-:Y:S04]  /*7b990*/  @!P1 STL [R1+0x28c], R17 ;  /* 0x00028c1101009387 */ /* 0x000fe80000100800 */
[----:B------:R-:W-:Y:S04]  /*7b9a0*/  @!P1 STL [R1+0x290], R18 ;  /* 0x0002901201009387 */ /* 0x000fe80000100800 */
[----:B------:R-:W-:Y:S04]  /*7b9b0*/  @!P1 STL [R1+0x294], R19 ;  /* 0x0002941301009387 */ /* 0x000fe80000100800 */
[----:B------:R0:W-:Y:S04]  /*7b9c0*/  STL [R1+0x35a4], R12 ;  /* 0x0035a40c01007387 */ /* 0x0001e80000100800 */
[----:B------:R-:W-:Y:S04]  /*7b9d0*/  @!P1 STL [R1+0x298], R23 ;  /* 0x0002981701009387 */ /* 0x000fe80000100800 */
[----:B0-----:R-:W2:Y:S04]  /*7b9e0*/  LDL R12, [R1+0x2a0] ;  /* 0x0002a000010c7983 */ /* 0x001ea80000100800 */
[----:B--2---:R0:W-:Y:S01]  /*7b9f0*/  STL [R1+0x35a8], R12 ;  /* 0x0035a80c01007387 */ /* 0x0041e20000100800 */
[----:B------:R-:W-:-:S03]  /*7ba00*/  LOP3.LUT P0, RZ, R3, 0x400, RZ, 0xc0, !PT ;  /* 0x0000040003ff7812 */ /* 0x000fc6000780c0ff */
[----:B------:R-:W2:Y:S04]  /*7ba10*/  LDL R2, [R1+0x2a4] ;  /* 0x0002a40001027983 */ /* 0x000ea80000100800 */
[----:B------:R-:W3:Y:S04]  /*7ba20*/  LDL R3, [R1+0x2a8] ;  /* 0x0002a80001037983 */ /* 0x000ee80000100800 */
[----:B0-----:R-:W4:Y:S04]  /*7ba30*/  LDL R12, [R1+0x29c] ;  /* 0x00029c00010c7983 */ /* 0x001f280000100800 */
[----:B------:R-:W5:Y:S04]  /*7ba40*/  LDL R6, [R1+0x2ac] ;  /* 0x0002ac0001067983 */ /* 0x000f680000100800 */
[----:B------:R-:W2:Y:S04]  /*7ba50*/  LDL R0, [R1+0x2b0] ;  /* 0x0002b00001007983 */ /* 0x000ea80000100800 */
[----:B------:R-:W2:Y:S04]  /*7ba60*/  LDL R16, [R1+0x2b4] ;  /* 0x0002b40001107983 */ /* 0x000ea80000100800 */
[----:B------:R-:W2:Y:S04]  /*7ba70*/  LDL R17, [R1+0x2b8] ;  /* 0x0002b80001117983 */ /* 0x000ea80000100800 */
[----:B------:R-:W5:Y:S04]  /*7ba80*/  LDL R18, [R1+0x2bc] ;  /* 0x0002bc0001127983 */ /* 0x000f680000100800 */
[----:B------:R-:W5:Y:S04]  /*7ba90*/  LDL R19, [R1+0x2c0] ;  /* 0x0002c00001137983 */ /* 0x000f680000100800 */
[----:B------:R-:W5:Y:S01]  /*7baa0*/  LDL R23, [R1+0x2c4] ;  /* 0x0002c40001177983 */ /* 0x000f620000100800 */
[----:B----4-:R-:W-:-:S05]  /*7bab0*/  @!P1 FMUL R12, R12, 16777216 ;  /* 0x4b8000000c0c9820 */ /* 0x010fca0000400000 */
[----:B------:R0:W-:Y:S04]  /*7bac0*/  @!P1 STL [R1+0x29c], R12 ;  /* 0x00029c0c01009387 */ /* 0x0001e80000100800 */
[----:B0-----:R-:W4:Y:S01]  /*7bad0*/  LDL.LU R12, [R1+0x35a8] ;  /* 0x0035a800010c7983 */ /* 0x001f220000300800 */
[----:B--2---:R-:W-:Y:S02]  /*7bae0*/  @!P1 FMUL R2, R2, 16777216 ;  /* 0x4b80000002029820 */ /* 0x004fe40000400000 */
[----:B---3--:R-:W-:Y:S02]  /*7baf0*/  @!P1 FMUL R3, R3, 16777216 ;  /* 0x4b80000003039820 */ /* 0x008fe40000400000 */
[----:B-----5:R-:W-:Y:S02]  /*7bb00*/  @!P1 FMUL R6, R6, 16777216 ;  /* 0x4b80000006069820 */ /* 0x020fe40000400000 */
[----:B------:R-:W-:-:S02]  /*7bb10*/  @!P1 FMUL R0, R0, 16777216 ;  /* 0x4b80000000009820 */ /* 0x000fc40000400000 */
[----:B------:R-:W-:Y:S02]  /*7bb20*/  @!P1 FMUL R16, R16, 16777216 ;  /* 0x4b80000010109820 */ /* 0x000fe40000400000 */
[----:B------:R-:W-:Y:S02]  /*7bb30*/  @!P1 FMUL R17, R17, 16777216 ;  /* 0x4b80000011119820 */ /* 0x000fe40000400000 */
[----:B------:R-:W-:Y:S02]  /*7bb40*/  @!P1 FMUL R18, R18, 16777216 ;  /* 0x4b80000012129820 */ /* 0x000fe40000400000 */
[----:B----4-:R-:W-:-:S05]  /*7bb50*/  @!P1 FMUL R12, R12, 16777216 ;  /* 0x4b8000000c0c9820 */ /* 0x010fca0000400000 */
[----:B------:R0:W-:Y:S04]  /*7bb60*/  @!P1 STL [R1+0x2a0], R12 ;  /* 0x0002a00c01009387 */ /* 0x0001e80000100800 */
[----:B0-----:R-:W2:Y:S04]  /*7bb70*/  LDL.LU R12, [R1+0x35a4] ;  /* 0x0035a400010c7983 */ /* 0x001ea80000300800 */
[----:B------:R-:W-:Y:S04]  /*7bb80*/  @!P1 STL [R1+0x2a4], R2 ;  /* 0x0002a40201009387 */ /* 0x000fe80000100800 */
[----:B------:R0:W-:Y:S04]  /*7bb90*/  @!P1 STL [R1+0x2a8], R3 ;  /* 0x0002a80301009387 */ /* 0x0001e80000100800 */
[----:B------:R-:W-:Y:S04]  /*7bba0*/  @!P1 STL [R1+0x2ac], R6 ;  /* 0x0002ac0601009387 */ /* 0x000fe80000100800 */
[----:B------:R-:W-:Y:S04]  /*7bbb0*/  @!P1 STL [R1+0x2b0], R0 ;  /* 0x0002b00001009387 */ /* 0x000fe80000100800 */
[----:B------:R-:W-:Y:S04]  /*7bbc0*/  @!P1 STL [R1+0x2b4], R16 ;  /* 0x0002b41001009387 */ /* 0x000fe80000100800 */
[----:B------:R-:W-:Y:S04]  /*7bbd0*/  @!P1 STL [R1+0x2b8], R17 ;  /* 0x0002b81101009387 */ /* 0x000fe80000100800 */
[----:B------:R-:W-:Y:S04]  /*7bbe0*/  @!P1 STL [R1+0x2bc], R18 ;  /* 0x0002bc1201009387 */ /* 0x000fe80000100800 */
[----:B0-----:R-:W3:Y:S01]  /*7bbf0*/  LDL R3, [R1+0x2d0] ;  /* 0x0002d00001037983 */ /* 0x001ee20000100800 */
[----:B------:R-:W-:-:S02]  /*7bc00*/  @!P1 FMUL R19, R19, 16777216 ;  /* 0x4b80000013139820 */ /* 0x000fc40000400000 */
[----:B------:R-:W-:-:S03]  /*7bc10*/  @!P1 FMUL R23, R23, 16777216 ;  /* 0x4b80000017179820 */ /* 0x000fc60000400000 */
[----:B------:R-:W-:Y:S04]  /*7bc20*/  @!P1 STL [R1+0x2c0], R19 ;  /* 0x0002c01301009387 */ /* 0x000fe80000100800 */
[----:B---3--:R2:W-:Y:S04]  /*7bc30*/  STL [R1+0x359c], R3 ;  /* 0x00359c0301007387 */ /* 0x0085e80000100800 */
[----:B------:R-:W-:Y:S01]  /*7bc40*/  @!P1 STL [R1+0x2c4], R23 ;  /* 0x0002c41701009387 */ /* 0x000fe20000100800 */
[----:B--2---:R-:W-:-:S05]  /*7bc50*/  MOV R3, R12 ;  /* 0x0000000c00037202 */ /* 0x004fca0000000f00 */
[----:B------:R0:W-:Y:S04]  /*7bc60*/  STL [R1+0x35a0], R3 ;  /* 0x0035a00301007387 */ /* 0x0001e80000100800 */
[----:B------:R-:W2:Y:S04]  /*7bc70*/  LDL R12, [R1+0x2d4] ;  /* 0x0002d400010c7983 */ /* 0x000ea80000100800 */
[----:B------:R-:W3:Y:S01]  /*7bc80*/  LDL R2, [R1+0x2dc] ;  /* 0x0002dc0001027983 */ /* 0x000ee20000100800 */
[----:B0-----:R-:W-:-:S03]  /*7bc90*/  IMAD.MOV.U32 R3, RZ, RZ, R7 ;  /* 0x000000ffff037224 */ /* 0x001fc600078e0007 */
[----:B------:R-:W4:Y:S01]  /*7bca0*/  LDL R7, [R1+0x2d8] ;  /* 0x0002d80001077983 */ /* 0x000f220000100800 */
[----:B------:R-:W-:-:S03]  /*7bcb0*/  @!P1 FMUL R3, R3, 16777216 ;  /* 0x4b80000003039820 */ /* 0x000fc60000400000 */
[----:B------:R-:W5:Y:S04]  /*7bcc0*/  LDL R6, [R1+0x2e0] ;  /* 0x0002e00001067983 */ /* 0x000f680000100800 */
[----:B------:R-:W2:Y:S04]  /*7bcd0*/  LDL R0, [R1+0x2e4] ;  /* 0x0002e40001007983 */ /* 0x000ea80000100800 */
[----:B------:R-:W2:Y:S04]  /*7bce0*/  LDL R16, [R1+0x2e8] ;  /* 0x0002e80001107983 */ /* 0x000ea80000100800 */
[----:B------:R-:W2:Y:S04]  /*7bcf0*/  LDL R17, [R1+0x2ec] ;  /* 0x0002ec0001117983 */ /* 0x000ea80000100800 */
[----:B------:R-:W2:Y:S04]  /*7bd00*/  LDL R18, [R1+0x2f0] ;  /* 0x0002f00001127983 */ /* 0x000ea80000100800 */
[----:B------:R-:W2:Y:S04]  /*7bd10*/  LDL R19, [R1+0x2f4] ;  /* 0x0002f40001137983 */ /* 0x000ea80000100800 */
[----:B------:R-:W2:Y:S04]  /*7bd20*/  LDL R23, [R1+0x2f8] ;  /* 0x0002f80001177983 */ /* 0x000ea80000100800 */
[----:B------:R0:W-:Y:S04]  /*7bd30*/  @!P1 STL [R1+0x2c8], R3 ;  /* 0x0002c80301009387 */ /* 0x0001e80000100800 */
[----:B0-----:R-:W2:Y:S02]  /*7bd40*/  LDL.LU R3, [R1+0x35a0] ;  /* 0x0035a00001037983 */ /* 0x001ea40000300800 */
[----:B--2---:R-:W-:-:S05]  /*7bd50*/  @!P1 FMUL R3, R3, 16777216 ;  /* 0x4b80000003039820 */ /* 0x004fca0000400000 */
[----:B------:R0:W-:Y:S04]  /*7bd60*/  @!P1 STL [R1+0x2cc], R3 ;  /* 0x0002cc0301009387 */ /* 0x0001e80000100800 */
[----:B0-----:R-:W2:Y:S01]  /*7bd70*/  LDL.LU R3, [R1+0x359c] ;  /* 0x00359c0001037983 */ /* 0x001ea20000300800 */
[----:B------:R-:W-:Y:S02]  /*7bd80*/  @!P1 FMUL R12, R12, 16777216 ;  /* 0x4b8000000c0c9820 */ /* 0x000fe40000400000 */
[----:B----4-:R-:W-:Y:S02]  /*7bd90*/  @!P1 FMUL R7, R7, 16777216 ;  /* 0x4b80000007079820 */ /* 0x010fe40000400000 */
[----:B--2---:R-:W-:-:S05]  /*7bda0*/  @!P1 FMUL R3, R3, 16777216 ;  /* 0x4b80000003039820 */ /* 0x004fca0000400000 */
[----:B------:R0:W-:Y:S04]  /*7bdb0*/  @!P1 STL [R1+0x2d0], R3 ;  /* 0x0002d00301009387 */ /* 0x0001e80000100800 */
[----:B0-----:R-:W2:Y:S04]  /*7bdc0*/  LDL.LU R3, [R1+0x3598] ;  /* 0x0035980001037983 */ /* 0x001ea80000300800 */
[----:B------:R0:W-:Y:S04]  /*7bdd0*/  @!P1 STL [R1+0x2d4], R12 ;  /* 0x0002d40c01009387 */ /* 0x0001e80000100800 */
[----:B0-----:R-:W4:Y:S04]  /*7bde0*/  LDL.LU R12, [R1+0x3594] ;  /* 0x00359400010c7983 */ /* 0x001f280000300800 */
[----:B------:R0:W-:Y:S04]  /*7bdf0*/  @!P1 STL [R1+0x2d8], R7 ;  /* 0x0002d80701009387 */ /* 0x0001e80000100800 */
[----:B0-----:R-:W2:Y:S01]  /*7be00*/  LDL.LU R7, [R1+0x3590] ;  /* 0x0035900001077983 */ /* 0x001ea20000300800 */
[----:B---3--:R-:W-:-:S02]  /*7be10*/  @!P1 FMUL R2, R2, 16777216 ;  /* 0x4b80000002029820 */ /* 0x008fc40000400000 */
[----:B-----5:R-:W-:Y:S02]  /*7be20*/  @!P1 FMUL R6, R6, 16777216 ;  /* 0x4b80000006069820 */ /* 0x020fe40000400000 */
[----:B------:R-:W-:Y:S02]  /*7be30*/  @!P1 FMUL R0, R0, 16777216 ;  /* 0x4b80000000009820 */ /* 0x000fe40000400000 */
[----:B------:R-:W-:Y:S01]  /*7be40*/  @!P1 FMUL R16, R16, 16777216 ;  /* 0x4b80000010109820 */ /* 0x000fe20000400000 */
[----:B------:R0:W-:Y:S01]  /*7be50*/  @!P1 STL [R1+0x2dc], R2 ;  /* 0x0002dc0201009387 */ /* 0x0001e20000100800 */
[----:B------:R-:W-:Y:S02]  /*7be60*/  @!P1 FMUL R17, R17, 16777216 ;  /* 0x4b80000011119820 */ /* 0x000fe40000400000 */
[----:B------:R-:W-:Y:S01]  /*7be70*/  @!P1 FMUL R18, R18, 16777216 ;  /* 0x4b80000012129820 */ /* 0x000fe20000400000 */
[----:B------:R1:W-:Y:S01]  /*7be80*/  @!P1 STL [R1+0x2e0], R6 ;  /* 0x0002e00601009387 */ /* 0x0003e20000100800 */
[----:B------:R-:W-:-:S02]  /*7be90*/  @!P1 FMUL R23, R23, 16777216 ;  /* 0x4b80000017179820 */ /* 0x000fc40000400000 */
[----:B------:R-:W-:Y:S01]  /*7bea0*/  @!P1 FMUL R19, R19, 16777216 ;  /* 0x4b80000013139820 */ /* 0x000fe20000400000 */
[----:B------:R3:W-:Y:S04]  /*7beb0*/  @!P1 STL [R1+0x2e4], R0 ;  /* 0x0002e40001009387 */ /* 0x0007e80000100800 */
[----:B------:R5:W-:Y:S04]  /*7bec0*/  @!P1 STL [R1+0x2e8], R16 ;  /* 0x0002e81001009387 */ /* 0x000be80000100800 */
[----:B------:R0:W-:Y:S04]  /*7bed0*/  @!P1 STL [R1+0x2ec], R17 ;  /* 0x0002ec1101009387 */ /* 0x0001e80000100800 */
[----:B------:R0:W-:Y:S04]  /*7bee0*/  @!P1 STL [R1+0x2f0], R18 ;  /* 0x0002f01201009387 */ /* 0x0001e80000100800 */
[----:B------:R-:W-:Y:S04]  /*7bef0*/  @!P1 STL [R1+0x2f8], R23 ;  /* 0x0002f81701009387 */ /* 0x000fe80000100800 */
[----:B------:R3:W-:Y:S04]  /*7bf00*/  @!P1 STL [R1+0x2f4], R19 ;  /* 0x0002f41301009387 */ /* 0x0007e80000100800 */
[----:B0-----:R-:W2:Y:S04]  /*7bf10*/  LDL R2, [R1+0x208] ;  /* 0x0002080001027983 */ /* 0x001ea80000100800 */
[----:B-1----:R-:W2:Y:S04]  /*7bf20*/  LDL R6, [R1+0x20c] ;  /* 0x00020c0001067983 */ /* 0x002ea80000100800 */
[----:B---3--:R-:W3:Y:S04]  /*7bf30*/  LDL R0, [R1+0x210] ;  /* 0x0002100001007983 */ /* 0x008ee80000100800 */
[----:B-----5:R-:W5:Y:S04]  /*7bf40*/  LDL R16, [R1+0x214] ;  /* 0x0002140001107983 */ /* 0x020f680000100800 */
[----:B------:R-:W5:Y:S04]  /*7bf50*/  LDL R17, [R1+0x218] ;  /* 0x0002180001117983 */ /* 0x000f680000100800 */
[----:B------:R-:W5:Y:S04]  /*7bf60*/  LDL R18, [R1+0x21c] ;  /* 0x00021c0001127983 */ /* 0x000f680000100800 */
[----:B------:R-:W5:Y:S01]  /*7bf70*/  LDL R19, [R1+0x220] ;  /* 0x0002200001137983 */ /* 0x000f620000100800 */
[----:B----4-:R-:W-:-:S03]  /*7bf80*/  MOV R23, R12 ;  /* 0x0000000c00177202 */ /* 0x010fc60000000f00 */
[----:B------:R-:W4:Y:S01]  /*7bf90*/  LDL R12, [R1+0x1fc] ;  /* 0x0001fc00010c7983 */ /* 0x000f220000100800 */
[----:B--2---:R-:W-:Y:S01]  /*7bfa0*/  @!P1 FMUL R7, R7, 16777216 ;  /* 0x4b80000007079820 */ /* 0x004fe20000400000 */
[----:B------:R-:W-:-:S04]  /*7bfb0*/  LOP3.LUT P1, RZ, R3, 0x2, RZ, 0xc0, !PT ;  /* 0x0000000203ff7812 */ /* 0x000fc8000782c0ff */
[----:B------:R0:W-:Y:S04]  /*7bfc0*/  STL [R1+0x353c], R7 ;  /* 0x00353c0701007387 */ /* 0x0001e80000100800 */
[----:B0-----:R-:W2:Y:S04]  /*7bfd0*/  LDL R7, [R1+0x204] ;  /* 0x0002040001077983 */ /* 0x001ea80000100800 */
[----:B------:R0:W-:Y:S04]  /*7bfe0*/  STL [R1+0x3578], R3 ;  /* 0x0035780301007387 */ /* 0x0001e80000100800 */
[----:B0-----:R-:W2:Y:S01]  /*7bff0*/  LDL R3, [R1+0x200] ;  /* 0x0002000001037983 */ /* 0x001ea20000100800 */
[----:B------:R-:W-:-:S02]  /*7c000*/  @!P2 FMUL R2, R2, 16777216 ;  /* 0x4b8000000202a820 */ /* 0x000fc40000400000 */
[----:B------:R-:W-:Y:S02]  /*7c010*/  @!P2 FMUL R6, R6, 16777216 ;  /* 0x4b8000000606a820 */ /* 0x000fe40000400000 */
[----:B---3--:R-:W-:Y:S02]  /*7c020*/  @!P2 FMUL R0, R0, 16777216 ;  /* 0x4b8000000000a820 */ /* 0x008fe40000400000 */
[----:B-----5:R-:W-:Y:S02]  /*7c030*/  @!P2 FMUL R16, R16, 16777216 ;  /* 0x4b8000001010a820 */ /* 0x020fe40000400000 */
[----:B------:R-:W-:Y:S02]  /*7c040*/  @!P2 FMUL R17, R17, 16777216 ;  /* 0x4b8000001111a820 */ /* 0x000fe40000400000 */
[----:B------:R-:W-:Y:S02]  /*7c050*/  @!P2 FMUL R18, R18, 16777216 ;  /* 0x4b8000001212a820 */ /* 0x000fe40000400000 */
[----:B----4-:R-:W-:-:S05]  /*7c060*/  @!P2 FMUL R12, R12, 16777216 ;  /* 0x4b8000000c0ca820 */ /* 0x010fca0000400000 */
[----:B------:R0:W-:Y:S04]  /*7c070*/  @!P2 STL [R1+0x1fc], R12 ;  /* 0x0001fc0c0100a387 */ /* 0x0001e80000100800 */
[----:B0-----:R-:W3:Y:S01]  /*7c080*/  LDL.LU R12, [R1+0x358c] ;  /* 0x00358c00010c7983 */ /* 0x001ee20000300800 */
[----:B--2---:R-:W-:Y:S02]  /*7c090*/  @!P2 FMUL R7, R7, 16777216 ;  /* 0x4b8000000707a820 */ /* 0x004fe40000400000 */
[----:B------:R-:W-:-:S05]  /*7c0a0*/  @!P2 FMUL R3, R3, 16777216 ;  /* 0x4b8000000303a820 */ /* 0x000fca0000400000 */
[----:B------:R0:W-:Y:S04]  /*7c0b0*/  @!P2 STL [R1+0x200], R3 ;  /* 0x000200030100a387 */ /* 0x0001e80000100800 */
[----:B------:R-:W-:Y:S04]  /*7c0c0*/  @!P2 STL [R1+0x204], R7 ;  /* 0x000204070100a387 */ /* 0x000fe80000100800 */
[----:B------:R-:W-:Y:S04]  /*7c0d0*/  @!P2 STL [R1+0x208], R2 ;  /* 0x000208020100a387 */ /* 0x000fe80000100800 */
[----:B------:R-:W-:Y:S04]  /*7c0e0*/  @!P2 STL [R1+0x20c], R6 ;  /* 0x00020c060100a387 */ /* 0x000fe80000100800 */
[----:B------:R-:W-:Y:S04]  /*7c0f0*/  @!P2 STL [R1+0x210], R0 ;  /* 0x000210000100a387 */ /* 0x000fe80000100800 */
[----:B------:R-:W-:Y:S04]  /*7c100*/  @!P2 STL [R1+0x214], R16 ;  /* 0x000214100100a387 */ /* 0x000fe80000100800 */
[----:B------:R-:W-:Y:S04]  /*7c110*/  @!P2 STL [R1+0x218], R17 ;  /* 0x000218110100a387 */ /* 0x000fe80000100800 */
[----:B------:R-:W-:Y:S04]  /*7c120*/  @!P2 STL [R1+0x21c], R18 ;  /* 0x00021c120100a387 */ /* 0x000fe80000100800 */
[----:B0-----:R-:W2:Y:S01]  /*7c130*/  LDL R3, [R1+0x22c] ;  /* 0x00022c0001037983 */ /* 0x001ea20000100800 */
[----:B------:R-:W-:-:S03]  /*7c140*/  @!P2 FMUL R19, R19, 16777216 ;  /* 0x4b8000001313a820 */ /* 0x000fc60000400000 */
[----:B--2---:R0:W-:Y:S04]  /*7c150*/  STL [R1+0x3584], R3 ;  /* 0x0035840301007387 */ /* 0x0041e80000100800 */
[----:B0-----:R-:W2:Y:S04]  /*7c160*/  LDL R3, [R1+0x228] ;  /* 0x0002280001037983 */ /* 0x001ea80000100800 */
[----:B------:R0:W-:Y:S04]  /*7c170*/  @!P2 STL [R1+0x220], R19 ;  /* 0x000220130100a387 */ /* 0x0001e80000100800 */
[----:B--2---:R1:W-:Y:S01]  /*7c180*/  STL [R1+0x3588], R3 ;  /* 0x0035880301007387 */ /* 0x0043e20000100800 */
[----:B0-----:R-:W-:-:S03]  /*7c190*/  MOV R19, R23 ;  /* 0x0000001700137202 */ /* 0x001fc60000000f00 */
[----:B------:R-:W2:Y:S04]  /*7c1a0*/  LDL R7, [R1+0x230] ;  /* 0x0002300001077983 */ /* 0x000ea80000100800 */
[----:B------:R-:W4:Y:S04]  /*7c1b0*/  LDL R2, [R1+0x234] ;  /* 0x0002340001027983 */ /* 0x000f280000100800 */
[----:B-1----:R-:W5:Y:S01]  /*7c1c0*/  LDL R3, [R1+0x224] ;  /* 0x0002240001037983 */ /* 0x002f620000100800 */
[----:B------:R-:W-:Y:S01]  /*7c1d0*/  MOV R23, R13 ;  /* 0x0000000d00177202 */ /* 0x000fe20000000f00 */
[----:B---3--:R-:W-:-:S02]  /*7c1e0*/  IMAD.MOV.U32 R13, RZ, RZ, R12 ;  /* 0x000000ffff0d7224 */ /* 0x008fc400078e000c */
[----:B------:R-:W3:Y:S04]  /*7c1f0*/  LDL R6, [R1+0x238] ;  /* 0x0002380001067983 */ /* 0x000ee80000100800 */
[----:B------:R-:W2:Y:S04]  /*7c200*/  LDL R0, [R1+0x23c] ;  /* 0x00023c0001007983 */ /* 0x000ea80000100800 */
[----:B------:R-:W2:Y:S04]  /*7c210*/  LDL R16, [R1+0x240] ;  /* 0x0002400001107983 */ /* 0x000ea80000100800 */
[----:B------:R-:W2:Y:S04]  /*7c220*/  LDL R17, [R1+0x244] ;  /* 0x0002440001117983 */ /* 0x000ea80000100800 */
[----:B------:R-:W2:Y:S04]  /*7c230*/  LDL R18, [R1+0x248] ;  /* 0x0002480001127983 */ /* 0x000ea80000100800 */
[----:B------:R-:W2:Y:S01]  /*7c240*/  LDL R12, [R1+0x24c] ;  /* 0x00024c00010c7983 */ /* 0x000ea20000100800 */
[----:B-----5:R-:W-:-:S05]  /*7c250*/  @!P2 FMUL R3, R3, 16777216 ;  /* 0x4b8000000303a820 */ /* 0x020fca0000400000 */
[----:B------:R0:W-:Y:S04]  /*7c260*/  @!P2 STL [R1+0x224], R3 ;  /* 0x000224030100a387 */ /* 0x0001e80000100800 */
[----:B0-----:R-:W5:Y:S02]  /*7c270*/  LDL.LU R3, [R1+0x3588] ;  /* 0x0035880001037983 */ /* 0x001f640000300800 */
[----:B-----5:R-:W-:-:S05]  /*7c280*/  @!P2 FMUL R3, R3, 16777216 ;  /* 0x4b8000000303a820 */ /* 0x020fca0000400000 */
[----:B------:R0:W-:Y:S04]  /*7c290*/  @!P2 STL [R1+0x228], R3 ;  /* 0x000228030100a387 */ /* 0x0001e80000100800 */
[----:B0-----:R-:W5:Y:S01]  /*7c2a0*/  LDL.LU R3, [R1+0x3584] ;  /* 0x0035840001037983 */ /* 0x001f620000300800 */
[----:B--2---:R-:W-:Y:S02]  /*7c2b0*/  @!P2 FMUL R7, R7, 16777216 ;  /* 0x4b8000000707a820 */ /* 0x004fe40000400000 */
[----:B----4-:R-:W-:Y:S02]  /*7c2c0*/  @!P2 FMUL R2, R2, 16777216 ;  /* 0x4b8000000202a820 */ /* 0x010fe40000400000 */
[----:B---3--:R-:W-:Y:S02]  /*7c2d0*/  @!P2 FMUL R6, R6, 16777216 ;  /* 0x4b8000000606a820 */ /* 0x008fe40000400000 */
[----:B------:R-:W-:-:S02]  /*7c2e0*/  @!P2 FMUL R0, R0, 16777216 ;  /* 0x4b8000000000a820 */ /* 0x000fc40000400000 */
[----:B------:R-:W-:Y:S02]  /*7c2f0*/  @!P2 FMUL R16, R16, 16777216 ;  /* 0x4b8000001010a820 */ /* 0x000fe40000400000 */
[----:B------:R-:W-:Y:S02]  /*7c300*/  @!P2 FMUL R17, R17, 16777216 ;  /* 0x4b8000001111a820 */ /* 0x000fe40000400000 */
[----:B-----5:R-:W-:-:S05]  /*7c310*/  @!P2 FMUL R3, R3, 16777216 ;  /* 0x4b8000000303a820 */ /* 0x020fca0000400000 */
[----:B------:R0:W-:Y:S04]  /*7c320*/  @!P2 STL [R1+0x22c], R3 ;  /* 0x00022c030100a387 */ /* 0x0001e80000100800 */
[----:B------:R-:W-:Y:S04]  /*7c330*/  @!P2 STL [R1+0x230], R7 ;  /* 0x000230070100a387 */ /* 0x000fe80000100800 */
[----:B------:R-:W-:Y:S04]  /*7c340*/  @!P2 STL [R1+0x234], R2 ;  /* 0x000234020100a387 */ /* 0x000fe80000100800 */
[----:B------:R-:W-:Y:S04]  /*7c350*/  @!P2 STL [R1+0x238], R6 ;  /* 0x000238060100a387 */ /* 0x000fe80000100800 */
[----:B------:R-:W-:Y:S04]  /*7c360*/  @!P2 STL [R1+0x23c], R0 ;  /* 0x00023c000100a387 */ /* 0x000fe80000100800 */
[----:B------:R-:W-:Y:S04]  /*7c370*/  @!P2 STL [R1+0x240], R16 ;  /* 0x000240100100a387 */ /* 0x000fe80000100800 */
[----:B------:R-:W-:Y:S04]  /*7c380*/  @!P2 STL [R1+0x244], R17 ;  /* 0x000244110100a387 */ /* 0x000fe80000100800 */
[----:B0-----:R-:W2:Y:S01]  /*7c390*/  LDL R3, [R1+0x258] ;  /* 0x0002580001037983 */ /* 0x001ea20000100800 */
[----:B------:R-:W-:-:S02]  /*7c3a0*/  @!P2 FMUL R18, R18, 16777216 ;  /* 0x4b8000001212a820 */ /* 0x000fc40000400000 */
[----:B------:R-:W-:Y:S01]  /*7c3b0*/  @!P2 FMUL R12, R12, 16777216 ;  /* 0x4b8000000c0ca820 */ /* 0x000fe20000400000 */
[----:B--2---:R0:W-:Y:S04]  /*7c3c0*/  STL [R1+0x357c], R3 ;  /* 0x00357c0301007387 */ /* 0x0041e80000100800 */
[----:B------:R-:W-:Y:S04]  /*7c3d0*/  @!P2 STL [R1+0x248], R18 ;  /* 0x000248120100a387 */ /* 0x000fe80000100800 */
[----:B0-----:R-:W2:Y:S04]  /*7c3e0*/  LDL R3, [R1+0x254] ;  /* 0x0002540001037983 */ /* 0x001ea80000100800 */
[----:B------:R0:W-:Y:S04]  /*7c3f0*/  @!P2 STL [R1+0x24c], R12 ;  /* 0x00024c0c0100a387 */ /* 0x0001e80000100800 */
[----:B--2---:R1:W-:Y:S04]  /*7c400*/  STL [R1+0x3580], R3 ;  /* 0x0035800301007387 */ /* 0x0043e80000100800 */
[----:B0-----:R-:W2:Y:S04]  /*7c410*/  LDL R12, [R1+0x25c] ;  /* 0x00025c00010c7983 */ /* 0x001ea80000100800 */
[----:B------:R-:W3:Y:S04]  /*7c420*/  LDL R7, [R1+0x260] ;  /* 0x0002600001077983 */ /* 0x000ee80000100800 */
[----:B-1----:R-:W4:Y:S04]  /*7c430*/  LDL R3, [R1+0x250] ;  /* 0x0002500001037983 */ /* 0x002f280000100800 */
[----:B------:R-:W5:Y:S04]  /*7c440*/  LDL R2, [R1+0x264] ;  /* 0x0002640001027983 */ /* 0x000f680000100800 */
[----:B------:R-:W2:Y:S04]  /*7c450*/  LDL R6, [R1+0x268] ;  /* 0x0002680001067983 */ /* 0x000ea80000100800 */
[----:B------:R-:W2:Y:S04]  /*7c460*/  LDL R0, [R1+0x26c] ;  /* 0x00026c0001007983 */ /* 0x000ea80000100800 */
[----:B------:R-:W2:Y:S04]  /*7c470*/  LDL R16, [R1+0x270] ;  /* 0x0002700001107983 */ /* 0x000ea80000100800 */
[----:B------:R-:W2:Y:S04]  /*7c480*/  LDL R17, [R1+0x274] ;  /* 0x0002740001117983 */ /* 0x000ea80000100800 */
[----:B------:R-:W2:Y:S01]  /*7c490*/  LDL R18, [R1+0x278] ;  /* 0x0002780001127983 */ /* 0x000ea20000100800 */
[----:B----4-:R-:W-:-:S05]  /*7c4a0*/  @!P2 FMUL R3, R3, 16777216 ;  /* 0x4b8000000303a820 */ /* 0x010fca0000400000 */
[----:B------:R0:W-:Y:S04]  /*7c4b0*/  @!P2 STL [R1+0x250], R3 ;  /* 0x000250030100a387 */ /* 0x0001e80000100800 */
[----:B0-----:R-:W4:Y:S02]  /*7c4c0*/  LDL.LU R3, [R1+0x3580] ;  /* 0x0035800001037983 */ /* 0x001f240000300800 */
        /* <DEDUP_REMOVED lines=10> */
[----:B------:R-:W-:Y:S02]  /*7c570*/  @!P2 FMUL R18, R18, 16777216 ;  /* 0x4b8000001212a820 */ /* 0x000fe40000400000 */
[----:B----4-:R-:W-:-:S05]  /*7c580*/  @!P2 FMUL R3, R3, 16777216 ;  /* 0x4b8000000303a820 */ /* 0x010fca0000400000 */
[----:B------:R0:W-:Y:S04]  /*7c590*/  @!P2 STL [R1+0x258], R3 ;  /* 0x000258030100a387 */ /* 0x0001e80000100800 */
[----:B0-----:R-:W2:Y:S04]  /*7c5a0*/  LDL.LU R3, [R1+0x3578] ;  /* 0x0035780001037983 */ /* 0x001ea80000300800 */
[----:B------:R0:W-:Y:S04]  /*7c5b0*/  @!P2 STL [R1+0x25c], R12 ;  /* 0x00025c0c0100a387 */ /* 0x0001e80000100800 */
[----:B0-----:R-:W3:Y:S04]  /*7c5c0*/  LDL.LU R12, [R1+0x3574] ;  /* 0x00357400010c7983 */ /* 0x001ee80000300800 */
[----:B------:R0:W-:Y:S04]  /*7c5d0*/  @!P2 STL [R1+0x260], R7 ;  /* 0x000260070100a387 */ /* 0x0001e80000100800 */
[----:B------:R1:W-:Y:S04]  /*7c5e0*/  @!P2 STL [R1+0x264], R2 ;  /* 0x000264020100a387 */ /* 0x0003e80000100800 */
[----:B------:R4:W-:Y:S04]  /*7c5f0*/  @!P2 STL [R1+0x268], R6 ;  /* 0x000268060100a387 */ /* 0x0009e80000100800 */
[----:B------:R5:W-:Y:S04]  /*7c600*/  @!P2 STL [R1+0x26c], R0 ;  /* 0x00026c000100a387 */ /* 0x000be80000100800 */
[----:B0-----:R-:W2:Y:S04]  /*7c610*/  LDL R7, [R1+0x28] ;  /* 0x0000280001077983 */ /* 0x001ea80000100800 */
[----:B------:R0:W-:Y:S04]  /*7c620*/  @!P2 STL [R1+0x270], R16 ;  /* 0x000270100100a387 */ /* 0x0001e80000100800 */
[----:B-1----:R-:W2:Y:S04]  /*7c630*/  LDL R2, [R1+0x24] ;  /* 0x0000240001027983 */ /* 0x002ea80000100800 */
[----:B------:R1:W-:Y:S04]  /*7c640*/  @!P2 STL [R1+0x274], R17 ;  /* 0x000274110100a387 */ /* 0x0003e80000100800 */
[----:B----4-:R-:W4:Y:S04]  /*7c650*/  LDL R6, [R1+0x20] ;  /* 0x0000200001067983 */ /* 0x010f280000100800 */
[----:B------:R1:W-:Y:S04]  /*7c660*/  @!P2 STL [R1+0x278], R18 ;  /* 0x000278120100a387 */ /* 0x0003e80000100800 */
[----:B-----5:R-:W5:Y:S04]  /*7c670*/  LDL R0, [R1+0x1c] ;  /* 0x00001c0001007983 */ /* 0x020f680000100800 */
[----:B0-----:R-:W5:Y:S04]  /*7c680*/  LDL R16, [R1+0x18] ;  /* 0x0000180001107983 */ /* 0x001f680000100800 */
[----:B-1----:R-:W5:Y:S04]  /*7c690*/  LDL R17, [R1+0x14] ;  /* 0x0000140001117983 */ /* 0x002f680000100800 */
[----:B------:R-:W5:Y:S01]  /*7c6a0*/  LDL R18, [R1+0x10] ;  /* 0x0000100001127983 */ /* 0x000f620000100800 */
[----:B---3--:R-:W-:-:S05]  /*7c6b0*/  @!P2 FMUL R12, R12, 16777216 ;  /* 0x4b8000000c0ca820 */ /* 0x008fca0000400000 */
[----:B------:R-:W-:Y:S04]  /*7c6c0*/  STL [R1+0x3540], R12 ;  /* 0x0035400c01007387 */ /* 0x000fe80000100800 */
[----:B--2---:R-:W-:Y:S01]  /*7c6d0*/  STL [R1+0x355c], R3 ;  /* 0x00355c0301007387 */ /* 0x004fe20000100800 */
[----:B------:R-:W-:Y:S02]  /*7c6e0*/  @!P3 FMUL R7, R7, 16777216 ;  /* 0x4b8000000707b820 */ /* 0x000fe40000400000 */
[----:B------:R-:W-:-:S03]  /*7c6f0*/  @!P3 FMUL R2, R2, 16777216 ;  /* 0x4b8000000202b820 */ /* 0x000fc60000400000 */
[----:B------:R-:W-:Y:S01]  /*7c700*/  @!P3 STL [R1+0x28], R7 ;  /* 0x000028070100b387 */ /* 0x000fe20000100800 */
[----:B----4-:R-:W-:-:S03]  /*7c710*/  @!P3 FMUL R6, R6, 16777216 ;  /* 0x4b8000000606b820 */ /* 0x010fc60000400000 */
[----:B------:R-:W-:Y:S01]  /*7c720*/  @!P3 STL [R1+0x24], R2 ;  /* 0x000024020100b387 */ /* 0x000fe20000100800 */
[----:B-----5:R-:W-:-:S03]  /*7c730*/  @!P3 FMUL R0, R0, 16777216 ;  /* 0x4b8000000000b820 */ /* 0x020fc60000400000 */
[----:B------:R-:W-:Y:S01]  /*7c740*/  @!P3 STL [R1+0x20], R6 ;  /* 0x000020060100b387 */ /* 0x000fe20000100800 */
[----:B------:R-:W-:-:S03]  /*7c750*/  @!P3 FMUL R16, R16, 16777216 ;  /* 0x4b8000001010b820 */ /* 0x000fc60000400000 */
[----:B------:R-:W-:Y:S01]  /*7c760*/  @!P3 STL [R1+0x1c], R0 ;  /* 0x00001c000100b387 */ /* 0x000fe20000100800 */
[----:B------:R-:W-:-:S03]  /*7c770*/  @!P3 FMUL R17, R17, 16777216 ;  /* 0x4b8000001111b820 */ /* 0x000fc60000400000 */
[----:B------:R-:W-:Y:S04]  /*7c780*/  @!P3 STL [R1+0x18], R16 ;  /* 0x000018100100b387 */ /* 0x000fe80000100800 */
[----:B------:R-:W-:Y:S04]  /*7c790*/  @!P3 STL [R1+0x14], R17 ;  /* 0x000014110100b387 */ /* 0x000fe80000100800 */
[----:B------:R0:W-:Y:S04]  /*7c7a0*/  STL [R1+0x356c], R19 ;  /* 0x00356c1301007387 */ /* 0x0001e80000100800 */
[----:B0-----:R-:W2:Y:S01]  /*7c7b0*/  LDL R19, [R1+0x198] ;  /* 0x0001980001137983 */ /* 0x001ea20000100800 */
[----:B------:R-:W-:-:S05]  /*7c7c0*/  @!P3 FMUL R18, R18, 16777216 ;  /* 0x4b8000001212b820 */ /* 0x000fca0000400000 */
[----:B------:R-:W-:Y:S01]  /*7c7d0*/  @!P3 STL [R1+0x10], R18 ;  /* 0x000010120100b387 */ /* 0x000fe20000100800 */
[----:B------:R-:W-:-:S03]  /*7c7e0*/  LOP3.LUT P2, RZ, R3, 0x10, RZ, 0xc0, !PT ;  /* 0x0000001003ff7812 */ /* 0x000fc6000784c0ff */
[----:B--2---:R0:W-:Y:S04]  /*7c7f0*/  STL [R1+0x3570], R19 ;  /* 0x0035701301007387 */ /* 0x0041e80000100800 */
[----:B------:R-:W2:Y:S04]  /*7c800*/  LDL R3, [R1+0x1a0] ;  /* 0x0001a00001037983 */ /* 0x000ea80000100800 */
[----:B------:R-:W3:Y:S01]  /*7c810*/  LDL R12, [R1+0x1a4] ;  /* 0x0001a400010c7983 */ /* 0x000ee20000100800 */
[----:B0-----:R-:W-:-:S03]  /*7c820*/  MOV R19, R13 ;  /* 0x0000000d00137202 */ /* 0x001fc60000000f00 */
[----:B------:R-:W4:Y:S02]  /*7c830*/  LDL R13, [R1+0x19c] ;  /* 0x00019c00010d7983 */ /* 0x000f240000100800 */
[----:B------:R-:W-:Y:S02]  /*7c840*/  @!P3 FMUL R19, R19, 16777216 ;  /* 0x4b8000001313b820 */ /* 0x000fe40000400000 */
[----:B------:R-:W5:Y:S04]  /*7c850*/  LDL R7, [R1+0x1a8] ;  /* 0x0001a80001077983 */ /* 0x000f680000100800 */
[----:B------:R-:W5:Y:S04]  /*7c860*/  LDL R2, [R1+0x1ac] ;  /* 0x0001ac0001027983 */ /* 0x000f680000100800 */
[----:B------:R-:W5:Y:S04]  /*7c870*/  LDL R6, [R1+0x1b0] ;  /* 0x0001b00001067983 */ /* 0x000f680000100800 */
[----:B------:R-:W5:Y:S04]  /*7c880*/  LDL R0, [R1+0x1b4] ;  /* 0x0001b40001007983 */ /* 0x000f680000100800 */
[----:B------:R-:W5:Y:S04]  /*7c890*/  LDL R16, [R1+0x1b8] ;  /* 0x0001b80001107983 */ /* 0x000f680000100800 */
[----:B------:R-:W5:Y:S04]  /*7c8a0*/  LDL R17, [R1+0x1c0] ;  /* 0x0001c00001117983 */ /* 0x000f680000100800 */
[----:B------:R-:W5:Y:S04]  /*7c8b0*/  LDL R18, [R1+0x1c4] ;  /* 0x0001c40001127983 */ /* 0x000f680000100800 */
[----:B------:R0:W-:Y:S04]  /*7c8c0*/  @!P3 STL [R1+0x194], R19 ;  /* 0x000194130100b387 */ /* 0x0001e80000100800 */
[----:B0-----:R-:W5:Y:S01]  /*7c8d0*/  LDL.LU R19, [R1+0x3570] ;  /* 0x0035700001137983 */ /* 0x001f620000300800 */
[----:B--2---:R-:W-:-:S02]  /*7c8e0*/  @!P3 FMUL R3, R3, 16777216 ;  /* 0x4b8000000303b820 */ /* 0x004fc40000400000 */
[----:B---3--:R-:W-:Y:S02]  /*7c8f0*/  @!P3 FMUL R12, R12, 16777216 ;  /* 0x4b8000000c0cb820 */ /* 0x008fe40000400000 */
[----:B----4-:R-:W-:Y:S02]  /*7c900*/  @!P3 FMUL R13, R13, 16777216 ;  /* 0x4b8000000d0db820 */ /* 0x010fe40000400000 */
[----:B-----5:R-:W-:Y:S02]  /*7c910*/  @!P3 FMUL R7, R7, 16777216 ;  /* 0x4b8000000707b820 */ /* 0x020fe40000400000 */
[----:B------:R-:W-:Y:S02]  /*7c920*/  @!P3 FMUL R2, R2, 16777216 ;  /* 0x4b8000000202b820 */ /* 0x000fe40000400000 */
[----:B------:R-:W-:Y:S02]  /*7c930*/  @!P3 FMUL R6, R6, 16777216 ;  /* 0x4b8000000606b820 */ /* 0x000fe40000400000 */
[----:B------:R-:W-:-:S02]  /*7c940*/  @!P3 FMUL R0, R0, 16777216 ;  /* 0x4b8000000000b820 */ /* 0x000fc40000400000 */
[----:B------:R-:W-:-:S05]  /*7c950*/  @!P3 FMUL R19, R19, 16777216 ;  /* 0x4b8000001313b820 */ /* 0x000fca0000400000 */
[----:B------:R0:W-:Y:S04]  /*7c960*/  @!P3 STL [R1+0x198], R19 ;  /* 0x000198130100b387 */ /* 0x0001e80000100800 */
[----:B0-----:R-:W2:Y:S04]  /*7c970*/  LDL.LU R19, [R1+0x356c] ;  /* 0x00356c0001137983 */ /* 0x001ea80000300800 */
[----:B------:R0:W-:Y:S04]  /*7c980*/  @!P3 STL [R1+0x19c], R13 ;  /* 0x00019c0d0100b387 */ /* 0x0001e80000100800 */
[----:B0-----:R-:W3:Y:S04]  /*7c990*/  LDL.LU R13, [R1+0x3568] ;  /* 0x00356800010d7983 */ /* 0x001ee80000300800 */
[----:B------:R0:W-:Y:S04]  /*7c9a0*/  @!P3 STL [R1+0x1a0], R3 ;  /* 0x0001a0030100b387 */ /* 0x0001e80000100800 */
[----:B------:R-:W-:Y:S04]  /*7c9b0*/  @!P3 STL [R1+0x1a4], R12 ;  /* 0x0001a40c0100b387 */ /* 0x000fe80000100800 */
[----:B------:R-:W-:Y:S04]  /*7c9c0*/  @!P3 STL [R1+0x1a8], R7 ;  /* 0x0001a8070100b387 */ /* 0x000fe80000100800 */
[----:B------:R-:W-:Y:S04]  /*7c9d0*/  @!P3 STL [R1+0x1ac], R2 ;  /* 0x0001ac020100b387 */ /* 0x000fe80000100800 */
[----:B------:R-:W-:Y:S04]  /*7c9e0*/  @!P3 STL [R1+0x1b0], R6 ;  /* 0x0001b0060100b387 */ /* 0x000fe80000100800 */
[----:B------:R-:W-:Y:S04]  /*7c9f0*/  @!P3 STL [R1+0x1b4], R0 ;  /* 0x0001b4000100b387 */ /* 0x000fe80000100800 */
[----:B0-----:R-:W4:Y:S01]  /*7ca00*/  LDL R3, [R1+0x1d0] ;  /* 0x0001d00001037983 */ /* 0x001f220000100800 */
[----:B------:R-:W-:-:S02]  /*7ca10*/  @!P3 FMUL R16, R16, 16777216 ;  /* 0x4b8000001010b820 */ /* 0x000fc40000400000 */
[----:B------:R-:W-:Y:S02]  /*7ca20*/  @!P3 FMUL R17, R17, 16777216 ;  /* 0x4b8000001111b820 */ /* 0x000fe40000400000 */
[----:B------:R-:W-:Y:S01]  /*7ca30*/  @!P3 FMUL R18, R18, 16777216 ;  /* 0x4b8000001212b820 */ /* 0x000fe20000400000 */
[----:B------:R-:W-:Y:S04]  /*7ca40*/  @!P3 STL [R1+0x1b8], R16 ;  /* 0x0001b8100100b387 */ /* 0x000fe80000100800 */
[----:B----4-:R2:W-:Y:S04]  /*7ca50*/  STL [R1+0x3560], R3 ;  /* 0x0035600301007387 */ /* 0x0105e80000100800 */
[----:B------:R-:W-:Y:S01]  /*7ca60*/  @!P3 STL [R1+0x1c0], R17 ;  /* 0x0001c0110100b387 */ /* 0x000fe20000100800 */
[----:B--2---:R-:W-:-:S03]  /*7ca70*/  MOV R3, R19 ;  /* 0x0000001300037202 */ /* 0x004fc60000000f00 */
[----:B------:R-:W-:Y:S04]  /*7ca80*/  @!P3 STL [R1+0x1c4], R18 ;  /* 0x0001c4120100b387 */ /* 0x000fe80000100800 */
[----:B------:R0:W-:Y:S04]  /*7ca90*/  STL [R1+0x3564], R3 ;  /* 0x0035640301007387 */ /* 0x0001e80000100800 */
[----:B------:R-:W2:Y:S04]  /*7caa0*/  LDL R12, [R1+0x1d8] ;  /* 0x0001d800010c7983 */ /* 0x000ea80000100800 */
[----:B------:R-:W4:Y:S01]  /*7cab0*/  LDL R7, [R1+0x1dc] ;  /* 0x0001dc0001077983 */ /* 0x000f220000100800 */
[----:B0-----:R-:W-:Y:S01]  /*7cac0*/  MOV R3, R23 ;  /* 0x0000001700037202 */ /* 0x001fe20000000f00 */
[----:B---3--:R-:W-:-:S02]  /*7cad0*/  IMAD.MOV.U32 R23, RZ, RZ, R13 ;  /* 0x000000ffff177224 */ /* 0x008fc400078e000d */
[----:B------:R-:W3:Y:S02]  /*7cae0*/  LDL R2, [R1+0x1e0] ;  /* 0x0001e00001027983 */ /* 0x000ee40000100800 */
[----:B------:R-:W-:Y:S02]  /*7caf0*/  @!P3 FMUL R3, R3, 16777216 ;  /* 0x4b8000000303b820 */ /* 0x000fe40000400000 */
        /* <DEDUP_REMOVED lines=12> */
[----:B-----5:R-:W-:Y:S02]  /*7cbc0*/  @!P3 FMUL R13, R13, 16777216 ;  /* 0x4b8000000d0db820 */ /* 0x020fe40000400000 */
[----:B------:R-:W-:Y:S02]  /*7cbd0*/  @!P3 FMUL R12, R12, 16777216 ;  /* 0x4b8000000c0cb820 */ /* 0x000fe40000400000 */
[----:B----4-:R-:W-:Y:S02]  /*7cbe0*/  @!P3 FMUL R7, R7, 16777216 ;  /* 0x4b8000000707b820 */ /* 0x010fe40000400000 */
[----:B---3--:R-:W-:-:S02]  /*7cbf0*/  @!P3 FMUL R2, R2, 16777216 ;  /* 0x4b8000000202b820 */ /* 0x008fc40000400000 */
[----:B------:R-:W-:Y:S02]  /*7cc00*/  @!P3 FMUL R6, R6, 16777216 ;  /* 0x4b8000000606b820 */ /* 0x000fe40000400000 */
[----:B------:R-:W-:Y:S02]  /*7cc10*/  @!P3 FMUL R0, R0, 16777216 ;  /* 0x4b8000000000b820 */ /* 0x000fe40000400000 */
[----:B------:R-:W-:Y:S02]  /*7cc20*/  @!P3 FMUL R16, R16, 16777216 ;  /* 0x4b8000001010b820 */ /* 0x000fe40000400000 */
[----:B------:R-:W-:Y:S02]  /*7cc30*/  @!P3 FMUL R17, R17, 16777216 ;  /* 0x4b8000001111b820 */ /* 0x000fe40000400000 */
[----:B------:R-:W-:Y:S02]  /*7cc40*/  @!P3 FMUL R18, R18, 16777216 ;  /* 0x4b8000001212b820 */ /* 0x000fe40000400000 */
[----:B------:R-:W-:-:S02]  /*7cc50*/  @!P3 FMUL R19, R19, 16777216 ;  /* 0x4b8000001313b820 */ /* 0x000fc40000400000 */
[----:B--2---:R-:W-:-:S05]  /*7cc60*/  @!P3 FMUL R3, R3, 16777216 ;  /* 0x4b8000000303b820 */ /* 0x004fca0000400000 */
        /* <DEDUP_REMOVED lines=8> */
[----:B------:R1:W-:Y:S04]  /*7ccf0*/  @!P3 STL [R1+0x1e8], R0 ;  /* 0x0001e8000100b387 */ /* 0x0003e80000100800 */
[----:B------:R-:W-:Y:S04]  /*7cd00*/  @!P3 STL [R1+0x1ec], R16 ;  /* 0x0001ec100100b387 */ /* 0x000fe80000100800 */
[----:B0-----:R-:W2:Y:S04]  /*7cd10*/  LDL R12, [R1+0xac] ;  /* 0x0000ac00010c7983 */ /* 0x001ea80000100800 */
[----:B------:R-:W-:Y:S04]  /*7cd20*/  @!P3 STL [R1+0x1f0], R17 ;  /* 0x0001f0110100b387 */ /* 0x000fe80000100800 */
[----:B-1----:R-:W2:Y:S04]  /*7cd30*/  LDL R7, [R1+0xa8] ;  /* 0x0000a80001077983 */ /* 0x002ea80000100800 */
[----:B------:R-:W-:Y:S04]  /*7cd40*/  @!P3 STL [R1+0x1f4], R18 ;  /* 0x0001f4120100b387 */ /* 0x000fe80000100800 */
[----:B----4-:R-:W4:Y:S04]  /*7cd50*/  LDL R2, [R1+0xa4] ;  /* 0x0000a40001027983 */ /* 0x010f280000100800 */
[----:B------:R0:W-:Y:S04]  /*7cd60*/  @!P3 STL [R1+0x1f8], R19 ;  /* 0x0001f8130100b387 */ /* 0x0001e80000100800 */
[----:B-----5:R-:W5:Y:S04]  /*7cd70*/  LDL R6, [R1+0xa0] ;  /* 0x0000a00001067983 */ /* 0x020f680000100800 */
[----:B------:R-:W5:Y:S01]  /*7cd80*/  LDL R0, [R1+0x9c] ;  /* 0x00009c0001007983 */ /* 0x000f620000100800 */
[----:B0-----:R-:W-:-:S02]  /*7cd90*/  MOV R19, R23 ;  /* 0x0000001700137202 */ /* 0x001fc40000000f00 */
[----:B------:R-:W-:Y:S01]  /*7cda0*/  MOV R23, R24 ;  /* 0x0000001800177202 */ /* 0x000fe20000000f00 */
[----:B------:R-:W5:Y:S04]  /*7cdb0*/  LDL R16, [R1+0x98] ;  /* 0x0000980001107983 */ /* 0x000f680000100800 */
[----:B------:R-:W5:Y:S04]  /*7cdc0*/  LDL R24, [R1+0x94] ;  /* 0x0000940001187983 */ /* 0x000f680000100800 */
[----:B------:R-:W5:Y:S04]  /*7cdd0*/  LDL R17, [R1+0x90] ;  /* 0x0000900001117983 */ /* 0x000f680000100800 */
        /* <DEDUP_REMOVED lines=12> */
[----:B------:R-:W-:Y:S04]  /*7cea0*/  @!P4 STL [R1+0xa0], R6 ;  /* 0x0000a0060100c387 */ /* 0x000fe80000100800 */
[----:B------:R-:W-:Y:S01]  /*7ceb0*/  @!P4 STL [R1+0x9c], R0 ;  /* 0x00009c000100c387 */ /* 0x000fe20000100800 */
[----:B------:R-:W-:Y:S02]  /*7cec0*/  @!P4 FMUL R24, R24, 16777216 ;  /* 0x4b8000001818c820 */ /* 0x000fe40000400000 */
[----:B------:R-:W-:-:S03]  /*7ced0*/  @!P4 FMUL R16, R16, 16777216 ;  /* 0x4b8000001010c820 */ /* 0x000fc60000400000 */
[----:B------:R0:W-:Y:S02]  /*7cee0*/  @!P4 STL [R1+0x94], R24 ;  /* 0x000094180100c387 */ /* 0x0001e40000100800 */
[----:B0-----:R-:W-:Y:S01]  /*7cef0*/  MOV R24, R25 ;  /* 0x0000001900187202 */ /* 0x001fe20000000f00 */
[----:B------:R-:W-:Y:S01]  /*7cf00*/  IMAD.MOV.U32 R25, RZ, RZ, R26 ;  /* 0x000000ffff197224 */ /* 0x000fe200078e001a */
[----:B------:R-:W-:Y:S02]  /*7cf10*/  MOV R26, R27 ;  /* 0x0000001b001a7202 */ /* 0x000fe40000000f00 */
[----:B------:R-:W-:Y:S02]  /*7cf20*/  MOV R27, R29 ;  /* 0x0000001d001b7202 */ /* 0x000fe40000000f00 */
[----:B------:R-:W-:Y:S01]  /*7cf30*/  MOV R29, R21 ;  /* 0x00000015001d7202 */ /* 0x000fe20000000f00 */
[----:B------:R-:W-:Y:S01]  /*7cf40*/  IMAD.MOV.U32 R21, RZ, RZ, R20 ;  /* 0x000000ffff157224 */ /* 0x000fe200078e0014 */
[----:B------:R-:W-:Y:S01]  /*7cf50*/  MOV R20, R4 ;  /* 0x0000000400147202 */ /* 0x000fe20000000f00 */
[----:B------:R0:W-:Y:S01]  /*7cf60*/  @!P4 STL [R1+0x98], R16 ;  /* 0x000098100100c387 */ /* 0x0001e20000100800 */
[----:B------:R-:W-:-:S03]  /*7cf70*/  MOV R4, R14 ;  /* 0x0000000e00047202 */ /* 0x000fc60000000f00 */
[----:B------:R-:W2:Y:S01]  /*7cf80*/  LDL R14, [R1+0x88] ;  /* 0x00008800010e7983 */ /* 0x000ea20000100800 */
[----:B------:R-:W-:Y:S01]  /*7cf90*/  LOP3.LUT P3, RZ, R3, 0x8, RZ, 0xc0, !PT ;  /* 0x0000000803ff7812 */ /* 0x000fe2000786c0ff */
[----:B------:R-:W-:Y:S02]  /*7cfa0*/  @!P4 FMUL R17, R17, 16777216 ;  /* 0x4b8000001111c820 */ /* 0x000fe40000400000 */
[----:B------:R-:W3:Y:S01]  /*7cfb0*/  LDL R3, [R1+0x84] ;  /* 0x0000840001037983 */ /* 0x000ee20000100800 */
[----:B------:R-:W-:-:S03]  /*7cfc0*/  @!P4 FMUL R18, R18, 16777216 ;  /* 0x4b8000001212c820 */ /* 0x000fc60000400000 */
[----:B------:R-:W4:Y:S04]  /*7cfd0*/  LDL R6, [R1+0x80] ;  /* 0x0000800001067983 */ /* 0x000f280000100800 */
[----:B0-----:R-:W5:Y:S04]  /*7cfe0*/  LDL R16, [R1+0x7c] ;  /* 0x00007c0001107983 */ /* 0x001f680000100800 */
[----:B------:R-:W-:Y:S04]  /*7cff0*/  @!P4 STL [R1+0x90], R17 ;  /* 0x000090110100c387 */ /* 0x000fe80000100800 */
[----:B------:R-:W5:Y:S04]  /*7d000*/  LDL R13, [R1+0x78] ;  /* 0x00007800010d7983 */ /* 0x000f680000100800 */
[----:B------:R-:W5:Y:S04]  /*7d010*/  LDL R12, [R1+0x74] ;  /* 0x00007400010c7983 */ /* 0x000f680000100800 */
[----:B------:R-:W5:Y:S04]  /*7d020*/  LDL R7, [R1+0x70] ;  /* 0x0000700001077983 */ /* 0x000f680000100800 */
[----:B------:R0:W-:Y:S04]  /*7d030*/  @!P4 STL [R1+0x8c], R18 ;  /* 0x00008c120100c387 */ /* 0x0001e80000100800 */
[----:B------:R-:W5:Y:S04]  /*7d040*/  LDL R2, [R1+0x6c] ;  /* 0x00006c0001027983 */ /* 0x000f680000100800 */
[----:B------:R-:W5:Y:S01]  /*7d050*/  LDL R0, [R1+0x68] ;  /* 0x0000680001007983 */ /* 0x000f620000100800 */
[----:B0-----:R-:W-:Y:S01]  /*7d060*/  MOV R18, R19 ;  /* 0x0000001300127202 */ /* 0x001fe20000000f00 */
[----:B------:R-:W-:-:S02]  /*7d070*/  IMAD.MOV.U32 R19, RZ, RZ, R23 ;  /* 0x000000ffff137224 */ /* 0x000fc400078e0017 */
[----:B------:R-:W5:Y:S04]  /*7d080*/  LDL R17, [R1+0x64] ;  /* 0x0000640001117983 */ /* 0x000f680000100800 */
[----:B------:R-:W5:Y:S01]  /*7d090*/  LDL R23, [R1+0x60] ;  /* 0x0000600001177983 */ /* 0x000f620000100800 */
[----:B--2---:R-:W-:-:S05]  /*7d0a0*/  @!P4 FMUL R14, R14, 16777216 ;  /* 0x4b8000000e0ec820 */ /* 0x004fca0000400000 */
[----:B------:R0:W-:Y:S04]  /*7d0b0*/  @!P4 STL [R1+0x88], R14 ;  /* 0x0000880e0100c387 */ /* 0x0001e80000100800 */
[----:B0-----:R-:W2:Y:S01]  /*7d0c0*/  LDL.LU R14, [R1+0x3554] ;  /* 0x00355400010e7983 */ /* 0x001ea20000300800 */
[----:B---3--:R-:W-:Y:S02]  /*7d0d0*/  @!P4 FMUL R3, R3, 16777216 ;  /* 0x4b8000000303c820 */ /* 0x008fe40000400000 */
[----:B----4-:R-:W-:Y:S02]  /*7d0e0*/  @!P4 FMUL R6, R6, 16777216 ;  /* 0x4b8000000606c820 */ /* 0x010fe40000400000 */
[----:B-----5:R-:W-:Y:S01]  /*7d0f0*/  @!P4 FMUL R16, R16, 16777216 ;  /* 0x4b8000001010c820 */ /* 0x020fe20000400000 */
[----:B------:R-:W-:Y:S01]  /*7d100*/  @!P4 STL [R1+0x84], R3 ;  /* 0x000084030100c387 */ /* 0x000fe20000100800 */
[----:B------:R-:W-:-:S02]  /*7d110*/  @!P4 FMUL R13, R13, 16777216 ;  /* 0x4b8000000d0dc820 */ /* 0x000fc40000400000 */
[----:B------:R-:W-:Y:S01]  /*7d120*/  @!P4 FMUL R12, R12, 16777216 ;  /* 0x4b8000000c0cc820 */ /* 0x000fe20000400000 */
[----:B------:R0:W-:Y:S01]  /*7d130*/  @!P4 STL [R1+0x80], R6 ;  /* 0x000080060100c387 */ /* 0x0001e20000100800 */
[----:B------:R-:W-:-:S03]  /*7d140*/  @!P4 FMUL R7, R7, 16777216 ;  /* 0x4b8000000707c820 */ /* 0x000fc60000400000 */
[----:B0-----:R-:W3:Y:S01]  /*7d150*/  LDL R6, [R1+0x5c] ;  /* 0x00005c0001067983 */ /* 0x001ee20000100800 */
[----:B------:R-:W-:-:S03]  /*7d160*/  @!P4 FMUL R2, R2, 16777216 ;  /* 0x4b8000000202c820 */ /* 0x000fc60000400000 */
[----:B------:R0:W-:Y:S01]  /*7d170*/  @!P4 STL [R1+0x7c], R16 ;  /* 0x00007c100100c387 */ /* 0x0001e20000100800 */
[----:B------:R-:W-:Y:S02]  /*7d180*/  @!P4 FMUL R0, R0, 16777216 ;  /* 0x4b8000000000c820 */ /* 0x000fe40000400000 */
[----:B------:R-:W-:Y:S01]  /*7d190*/  @!P4 FMUL R23, R23, 16777216 ;  /* 0x4b8000001717c820 */ /* 0x000fe20000400000 */
[----:B0-----:R-:W4:Y:S04]  /*7d1a0*/  LDL R16, [R1+0x58] ;  /* 0x0000580001107983 */ /* 0x001f280000100800 */
[----:B------:R-:W-:Y:S04]  /*7d1b0*/  @!P4 STL [R1+0x78], R13 ;  /* 0x0000780d0100c387 */ /* 0x000fe80000100800 */
[----:B------:R-:W-:Y:S04]  /*7d1c0*/  @!P4 STL [R1+0x74], R12 ;  /* 0x0000740c0100c387 */ /* 0x000fe80000100800 */
[----:B------:R-:W-:Y:S04]  /*7d1d0*/  @!P4 STL [R1+0x70], R7 ;  /* 0x000070070100c387 */ /* 0x000fe80000100800 */
[----:B------:R-:W-:Y:S04]  /*7d1e0*/  @!P4 STL [R1+0x6c], R2 ;  /* 0x00006c020100c387 */ /* 0x000fe80000100800 */
[----:B------:R-:W-:Y:S04]  /*7d1f0*/  @!P4 STL [R1+0x68], R0 ;  /* 0x000068000100c387 */ /* 0x000fe80000100800 */
[----:B------:R0:W-:Y:S01]  /*7d200*/  @!P4 STL [R1+0x60], R23 ;  /* 0x000060170100c387 */ /* 0x0001e20000100800 */
[----:B------:R-:W-:Y:S01]  /*7d210*/  @!P4 FMUL R17, R17, 16777216 ;  /* 0x4b8000001111c820 */ /* 0x000fe20000400000 */
[----:B0-----:R-:W-:-:S02]  /*7d220*/  MOV R23, R24 ;  /* 0x0000001800177202 */ /* 0x001fc40000000f00 */
[----:B------:R-:W-:Y:S02]  /*7d230*/  MOV R24, R25 ;  /* 0x0000001900187202 */ /* 0x000fe40000000f00 */
[----:B------:R-:W-:Y:S01]  /*7d240*/  MOV R25, R26 ;  /* 0x0000001a00197202 */ /* 0x000fe20000000f00 */
[----:B------:R-:W-:Y:S01]  /*7d250*/  IMAD.MOV.U32 R26, RZ, RZ, R27 ;  /* 0x000000ffff1a7224 */ /* 0x000fe200078e001b */
[----:B------:R-:W-:Y:S02]  /*7d260*/  MOV R27, R29 ;  /* 0x0000001d001b7202 */ /* 0x000fe40000000f00 */
[----:B------:R-:W-:Y:S02]  /*7d270*/  MOV R29, R21 ;  /* 0x00000015001d7202 */ /* 0x000fe40000000f00 */
[----:B------:R-:W-:Y:S01]  /*7d280*/  MOV R21, R20 ;  /* 0x0000001400157202 */ /* 0x000fe20000000f00 */
[----:B------:R-:W-:Y:S01]  /*7d290*/  IMAD.MOV.U32 R20, RZ, RZ, R4 ;  /* 0x000000ffff147224 */ /* 0x000fe200078e0004 */
[----:B------:R0:W-:Y:S04]  /*7d2a0*/  @!P4 STL [R1+0x64], R17 ;  /* 0x000064110100c387 */ /* 0x0001e80000100800 */
[----:B------:R-:W5:Y:S04]  /*7d2b0*/  LDL R0, [R1+0x50] ;  /* 0x0000500001007983 */ /* 0x000f680000100800 */
[----:B0-----:R-:W5:Y:S01]  /*7d2c0*/  LDL R17, [R1+0x4c] ;  /* 0x00004c0001117983 */ /* 0x001f620000100800 */
[----:B--2---:R-:W-:-:S03]  /*7d2d0*/  MOV R4, R14 ;  /* 0x0000000e00047202 */ /* 0x004fc60000000f00 */
[----:B------:R-:W2:Y:S01]  /*7d2e0*/  LDL R14, [R1+0x54] ;  /* 0x00005400010e7983 */ /* 0x000ea20000100800 */
[----:B---3--:R-:W-:-:S05]  /*7d2f0*/  @!P4 FMUL R6, R6, 16777216 ;  /* 0x4b8000000606c820 */ /* 0x008fca0000400000 */
[----:B------:R0:W-:Y:S04]  /*7d300*/  @!P4 STL [R1+0x5c], R6 ;  /* 0x00005c060100c387 */ /* 0x0001e80000100800 */
[----:B------:R-:W3:Y:S04]  /*7d310*/  LDL R3, [R1+0x48] ;  /* 0x0000480001037983 */ /* 0x000ee80000100800 */
[----:B------:R-:W3:Y:S01]  /*7d320*/  LDL R13, [R1+0x44] ;  /* 0x00004400010d7983 */ /* 0x000ee20000100800 */
[----:B----4-:R-:W-:-:S03]  /*7d330*/  @!P4 FMUL R16, R16, 16777216 ;  /* 0x4b8000001010c820 */ /* 0x010fc60000400000 */
[----:B------:R-:W4:Y:S04]  /*7d340*/  LDL R12, [R1+0x40] ;  /* 0x00004000010c7983 */ /* 0x000f280000100800 */
[----:B------:R1:W-:Y:S04]  /*7d350*/  @!P4 STL [R1+0x58], R16 ;  /* 0x000058100100c387 */ /* 0x0003e80000100800 */
[----:B------:R-:W4:Y:S04]  /*7d360*/  LDL R7, [R1+0x3c] ;  /* 0x00003c0001077983 */ /* 0x000f280000100800 */
[----:B------:R-:W4:Y:S04]  /*7d370*/  LDL R2, [R1+0x38] ;  /* 0x0000380001027983 */ /* 0x000f280000100800 */
[----:B0-----:R-:W4:Y:S04]  /*7d380*/  LDL R6, [R1+0x34] ;  /* 0x0000340001067983 */ /* 0x001f280000100800 */
[----:B-1----:R-:W4:Y:S01]  /*7d390*/  LDL R16, [R1+0x30] ;  /* 0x0000300001107983 */ /* 0x002f220000100800 */
[----:B-----5:R-:W-:-:S02]  /*7d3a0*/  @!P4 FMUL R0, R0, 16777216 ;  /* 0x4b8000000000c820 */ /* 0x020fc40000400000 */
[----:B--2---:R-:W-:-:S05]  /*7d3b0*/  @!P4 FMUL R14, R14, 16777216 ;  /* 0x4b8000000e0ec820 */ /* 0x004fca0000400000 */
[----:B------:R0:W-:Y:S04]  /*7d3c0*/  @!P4 STL [R1+0x54], R14 ;  /* 0x0000540e0100c387 */ /* 0x0001e80000100800 */
[----:B0-----:R-:W2:Y:S04]  /*7d3d0*/  LDL.LU R14, [R1+0x3550] ;  /* 0x00355000010e7983 */ /* 0x001ea80000300800 */
[----:B------:R0:W-:Y:S04]  /*7d3e0*/  @!P4 STL [R1+0x50], R0 ;  /* 0x000050000100c387 */ /* 0x0001e80000100800 */
[----:B0-----:R-:W5:Y:S01]  /*7d3f0*/  LDL R0, [R1+0x164] ;  /* 0x0001640001007983 */ /* 0x001f620000100800 */
[----:B------:R-:W-:-:S02]  /*7d400*/  @!P4 FMUL R17, R17, 16777216 ;  /* 0x4b8000001111c820 */ /* 0x000fc40000400000 */
[----:B---3--:R-:W-:Y:S02]  /*7d410*/  @!P4 FMUL R3, R3, 16777216 ;  /* 0x4b8000000303c820 */ /* 0x008fe40000400000 */
[----:B------:R-:W-:Y:S01]  /*7d420*/  @!P4 FMUL R13, R13, 16777216 ;  /* 0x4b8000000d0dc820 */ /* 0x000fe20000400000 */
[----:B------:R0:W-:Y:S01]  /*7d430*/  @!P4 STL [R1+0x4c], R17 ;  /* 0x00004c110100c387 */ /* 0x0001e20000100800 */
[----:B----4-:R-:W-:Y:S02]  /*7d440*/  @!P4 FMUL R12, R12, 16777216 ;  /* 0x4b8000000c0cc820 */ /* 0x010fe40000400000 */
[----:B------:R-:W-:Y:S01]  /*7d450*/  @!P4 FMUL R7, R7, 16777216 ;  /* 0x4b8000000707c820 */ /* 0x000fe20000400000 */
[----:B0-----:R-:W3:Y:S01]  /*7d460*/  LDL R17, [R1+0x160] ;  /* 0x0001600001117983 */ /* 0x001ee20000100800 */
[----:B------:R-:W-:-:S03]  /*7d470*/  @!P4 FMUL R2, R2, 16777216 ;  /* 0x4b8000000202c820 */ /* 0x000fc60000400000 */
[----:B------:R-:W-:Y:S01]  /*7d480*/  @!P4 STL [R1+0x48], R3 ;  /* 0x000048030100c387 */ /* 0x000fe20000100800 */
[----:B------:R-:W-:-:S03]  /*7d490*/  @!P4 FMUL R6, R6, 16777216 ;  /* 0x4b8000000606c820 */ /* 0x000fc60000400000 */
[----:B------:R-:W-:Y:S01]  /*7d4a0*/  @!P4 STL [R1+0x44], R13 ;  /* 0x0000440d0100c387 */ /* 0x000fe20000100800 */
[----:B------:R-:W-:-:S03]  /*7d4b0*/  @!P4 FMUL R16, R16, 16777216 ;  /* 0x4b8000001010c820 */ /* 0x000fc60000400000 */
[----:B------:R-:W-:Y:S04]  /*7d4c0*/  @!P4 STL [R1+0x40], R12 ;  /* 0x0000400c0100c387 */ /* 0x000fe80000100800 */
[----:B------:R-:W-:Y:S04]  /*7d4d0*/  @!P4 STL [R1+0x3c], R7 ;  /* 0x00003c070100c387 */ /* 0x000fe80000100800 */
[----:B------:R-:W-:Y:S04]  /*7d4e0*/  @!P4 STL [R1+0x38], R2 ;  /* 0x000038020100c387 */ /* 0x000fe80000100800 */
[----:B------:R-:W-:Y:S04]  /*7d4f0*/  @!P4 STL [R1+0x34], R6 ;  /* 0x000034060100c387 */ /* 0x000fe80000100800 */
[----:B------:R0:W-:Y:S04]  /*7d500*/  @!P4 STL [R1+0x30], R16 ;  /* 0x000030100100c387 */ /* 0x0001e80000100800 */
[----:B0-----:R-:W4:Y:S01]  /*7d510*/  LDL R16, [R1+0x15c] ;  /* 0x00015c0001107983 */ /* 0x001f220000100800 */
[----:B--2---:R-:W-:-:S05]  /*7d520*/  @!P4 FMUL R14, R14, 16777216 ;  /* 0x4b8000000e0ec820 */ /* 0x004fca0000400000 */
[----:B------:R0:W-:Y:S01]  /*7d530*/  STL [R1+0x34b4], R14 ;  /* 0x0034b40e01007387 */ /* 0x0001e20000100800 */
[----:B-----5:R-:W-:-:S05]  /*7d540*/  @!P5 FMUL R0, R0, 16777216 ;  /* 0x4b8000000000d820 */ /* 0x020fca0000400000 */
[----:B------:R-:W-:Y:S04]  /*7d550*/  @!P5 STL [R1+0x164], R0 ;  /* 0x000164000100d387 */ /* 0x000fe80000100800 */
[----:B0-----:R-:W2:Y:S01]  /*7d560*/  LDL R14, [R1+0x154] ;  /* 0x00015400010e7983 */ /* 0x001ea20000100800 */
[----:B---3--:R-:W-:-:S03]  /*7d570*/  @!P5 FMUL R17, R17, 16777216 ;  /* 0x4b8000001111d820 */ /* 0x008fc60000400000 */
[----:B--2---:R0:W-:Y:S04]  /*7d580*/  STL [R1+0x354c], R14 ;  /* 0x00354c0e01007387 */ /* 0x0041e80000100800 */
[----:B0-----:R-:W2:Y:S04]  /*7d590*/  LDL R14, [R1+0x158] ;  /* 0x00015800010e7983 */ /* 0x001ea80000100800 */
[----:B------:R0:W-:Y:S01]  /*7d5a0*/  @!P5 STL [R1+0x160], R17 ;  /* 0x000160110100d387 */ /* 0x0001e20000100800 */
[----:B----4-:R-:W-:-:S03]  /*7d5b0*/  @!P5 FMUL R16, R16, 16777216 ;  /* 0x4b8000001010d820 */ /* 0x010fc60000400000 */
[----:B------:R-:W3:Y:S04]  /*7d5c0*/  LDL R3, [R1+0x150] ;  /* 0x0001500001037983 */ /* 0x000ee80000100800 */
[----:B------:R-:W4:Y:S01]  /*7d5d0*/  LDL R13, [R1+0x14c] ;  /* 0x00014c00010d7983 */ /* 0x000f220000100800 */
[----:B0-----:R-:W-:Y:S02]  /*7d5e0*/  MOV R17, R18 ;  /* 0x0000001200117202 */ /* 0x001fe40000000f00 */
[----:B------:R-:W-:Y:S01]  /*7d5f0*/  MOV R18, R19 ;  /* 0x0000001300127202 */ /* 0x000fe20000000f00 */
[----:B------:R-:W-:Y:S01]  /*7d600*/  IMAD.MOV.U32 R19, RZ, RZ, R23 ;  /* 0x000000ffff137224 */ /* 0x000fe200078e0017 */
[----:B------:R-:W-:Y:S01]  /*7d610*/  MOV R23, R24 ;  /* 0x0000001800177202 */ /* 0x000fe20000000f00 */
[----:B------:R-:W5:Y:S01]  /*7d620*/  LDL R12, [R1+0x148] ;  /* 0x00014800010c7983 */ /* 0x000f620000100800 */
[----:B------:R-:W-:-:S02]  /*7d630*/  MOV R24, R25 ;  /* 0x0000001900187202 */ /* 0x000fc40000000f00 */
[----:B------:R-:W-:Y:S01]  /*7d640*/  MOV R25, R26 ;  /* 0x0000001a00197202 */ /* 0x000fe20000000f00 */
[----:B------:R-:W-:Y:S01]  /*7d650*/  IMAD.MOV.U32 R26, RZ, RZ, R27 ;  /* 0x000000ffff1a7224 */ /* 0x000fe200078e001b */
[----:B------:R-:W-:Y:S01]  /*7d660*/  MOV R27, R29 ;  /* 0x0000001d001b7202 */ /* 0x000fe20000000f00 */
[----:B------:R-:W5:Y:S01]  /*7d670*/  LDL R7, [R1+0x144] ;  /* 0x0001440001077983 */ /* 0x000f620000100800 */
[----:B------:R-:W-:Y:S02]  /*7d680*/  MOV R29, R21 ;  /* 0x00000015001d7202 */ /* 0x000fe40000000f00 */
[----:B------:R-:W-:Y:S01]  /*7d690*/  MOV R21, R20 ;  /* 0x0000001400157202 */ /* 0x000fe20000000f00 */
[----:B------:R-:W5:Y:S04]  /*7d6a0*/  LDL R2, [R1+0x13c] ;  /* 0x00013c0001027983 */ /* 0x000f680000100800 */
[----:B------:R-:W5:Y:S04]  /*7d6b0*/  LDL R20, [R1+0x140] ;  /* 0x0001400001147983 */ /* 0x000f680000100800 */
[----:B------:R0:W-:Y:S04]  /*7d6c0*/  @!P5 STL [R1+0x15c], R16 ;  /* 0x00015c100100d387 */ /* 0x0001e80000100800 */
[----:B------:R-:W5:Y:S04]  /*7d6d0*/  LDL R6, [R1+0x138] ;  /* 0x0001380001067983 */ /* 0x000f680000100800 */
[----:B------:R-:W5:Y:S04]  /*7d6e0*/  LDL R0, [R1+0x134] ;  /* 0x0001340001007983 */ /* 0x000f680000100800 */
[----:B0-----:R-:W5:Y:S01]  /*7d6f0*/  LDL R16, [R1+0x130] ;  /* 0x0001300001107983 */ /* 0x001f620000100800 */
[----:B--2---:R-:W-:-:S05]  /*7d700*/  @!P5 FMUL R14, R14, 16777216 ;  /* 0x4b8000000e0ed820 */ /* 0x004fca0000400000 */
[----:B------:R0:W-:Y:S04]  /*7d710*/  @!P5 STL [R1+0x158], R14 ;  /* 0x0001580e0100d387 */ /* 0x0001e80000100800 */
[----:B0-----:R-:W2:Y:S01]  /*7d720*/  LDL.LU R14, [R1+0x354c] ;  /* 0x00354c00010e7983 */ /* 0x001ea20000300800 */
[----:B---3--:R-:W-:Y:S02]  /*7d730*/  @!P5 FMUL R3, R3, 16777216 ;  /* 0x4b8000000303d820 */ /* 0x008fe40000400000 */
[----:B----4-:R-:W-:Y:S02]  /*7d740*/  @!P5 FMUL R13, R13, 16777216 ;  /* 0x4b8000000d0dd820 */ /* 0x010fe40000400000 */
[----:B-----5:R-:W-:Y:S02]  /*7d750*/  @!P5 FMUL R12, R12, 16777216 ;  /* 0x4b8000000c0cd820 */ /* 0x020fe40000400000 */
[----:B------:R-:W-:-:S02]  /*7d760*/  @!P5 FMUL R7, R7, 16777216 ;  /* 0x4b8000000707d820 */ /* 0x000fc40000400000 */
[----:B------:R-:W-:Y:S02]  /*7d770*/  @!P5 FMUL R2, R2, 16777216 ;  /* 0x4b8000000202d820 */ /* 0x000fe40000400000 */
[----:B------:R-:W-:Y:S02]  /*7d780*/  @!P5 FMUL R20, R20, 16777216 ;  /* 0x4b8000001414d820 */ /* 0x000fe40000400000 */
[----:B------:R-:W-:Y:S02]  /*7d790*/  @!P5 FMUL R6, R6, 16777216 ;  /* 0x4b8000000606d820 */ /* 0x000fe40000400000 */
[----:B--2---:R-:W-:-:S05]  /*7d7a0*/  @!P5 FMUL R14, R14, 16777216 ;  /* 0x4b8000000e0ed820 */ /* 0x004fca0000400000 */
[----:B------:R-:W-:Y:S04]  /*7d7b0*/  @!P5 STL [R1+0x154], R14 ;  /* 0x0001540e0100d387 */ /* 0x000fe80000100800 */
[----:B------:R-:W-:Y:S04]  /*7d7c0*/  @!P5 STL [R1+0x150], R3 ;  /* 0x000150030100d387 */ /* 0x000fe80000100800 */
[----:B------:R-:W-:Y:S04]  /*7d7d0*/  @!P5 STL [R1+0x14c], R13 ;  /* 0x00014c0d0100d387 */ /* 0x000fe80000100800 */
[----:B------:R-:W-:Y:S04]  /*7d7e0*/  @!P5 STL [R1+0x148], R12 ;  /* 0x0001480c0100d387 */ /* 0x000fe80000100800 */
[----:B------:R-:W-:Y:S04]  /*7d7f0*/  @!P5 STL [R1+0x144], R7 ;  /* 0x000144070100d387 */ /* 0x000fe80000100800 */
[----:B------:R0:W-:Y:S04]  /*7d800*/  @!P5 STL [R1+0x140], R20 ;  /* 0x000140140100d387 */ /* 0x0001e80000100800 */
[----:B0-----:R-:W2:Y:S04]  /*7d810*/  LDL R20, [R1+0x12c] ;  /* 0x00012c0001147983 */ /* 0x001ea80000100800 */
[----:B------:R-:W-:Y:S04]  /*7d820*/  @!P5 STL [R1+0x13c], R2 ;  /* 0x00013c020100d387 */ /* 0x000fe80000100800 */
[----:B------:R-:W-:Y:S04]  /*7d830*/  @!P5 STL [R1+0x138], R6 ;  /* 0x000138060100d387 */ /* 0x000fe80000100800 */
[----:B------:R-:W3:Y:S01]  /*7d840*/  LDL R3, [R1+0x124] ;  /* 0x0001240001037983 */ /* 0x000ee20000100800 */
[----:B------:R-:W-:-:S02]  /*7d850*/  @!P5 FMUL R0, R0, 16777216 ;  /* 0x4b8000000000d820 */ /* 0x000fc40000400000 */
[----:B------:R-:W-:Y:S02]  /*7d860*/  @!P5 FMUL R16, R16, 16777216 ;  /* 0x4b8000001010d820 */ /* 0x000fe40000400000 */
[----:B--2---:R-:W-:Y:S01]  /*7d870*/  @!P5 FMUL R20, R20, 16777216 ;  /* 0x4b8000001414d820 */ /* 0x004fe20000400000 */
[----:B---3--:R0:W-:Y:S04]  /*7d880*/  STL [R1+0x3548], R3 ;  /* 0x0035480301007387 */ /* 0x0081e80000100800 */
[----:B------:R1:W-:Y:S01]  /*7d890*/  @!P5 STL [R1+0x134], R0 ;  /* 0x000134000100d387 */ /* 0x0003e20000100800 */
[----:B0-----:R-:W-:Y:S01]  /*7d8a0*/  IMAD.MOV.U32 R3, RZ, RZ, R17 ;  /* 0x000000ffff037224 */ /* 0x001fe200078e0011 */
[----:B------:R-:W-:Y:S01]  /*7d8b0*/  MOV R17, R19 ;  /* 0x0000001300117202 */ /* 0x000fe20000000f00 */
[----:B------:R-:W-:Y:S01]  /*7d8c0*/  IMAD.MOV.U32 R19, RZ, RZ, R24 ;  /* 0x000000ffff137224 */ /* 0x000fe200078e0018 */
[----:B------:R-:W-:Y:S01]  /*7d8d0*/  MOV R24, R26 ;  /* 0x0000001a00187202 */ /* 0x000fe20000000f00 */
[----:B------:R-:W-:Y:S01]  /*7d8e0*/  IMAD.MOV.U32 R26, RZ, RZ, R29 ;  /* 0x000000ffff1a7224 */ /* 0x000fe200078e001d */
[----:B-1----:R-:W-:Y:S01]  /*7d8f0*/  MOV R0, R18 ;  /* 0x0000001200007202 */ /* 0x002fe20000000f00 */
[----:B------:R0:W-:Y:S01]  /*7d900*/  @!P5 STL [R1+0x130], R16 ;  /* 0x000130100100d387 */ /* 0x0001e20000100800 */
[----:B------:R-:W-:Y:S01]  /*7d910*/  MOV R18, R23 ;  /* 0x0000001700127202 */ /* 0x000fe20000000f00 */
[----:B------:R-:W-:Y:S01]  /*7d920*/  @!P5 FMUL R3, R3, 16777216 ;  /* 0x4b8000000303d820 */ /* 0x000fe20000400000 */
[----:B------:R-:W-:Y:S01]  /*7d930*/  MOV R23, R25 ;  /* 0x0000001900177202 */ /* 0x000fe20000000f00 */
[----:B------:R-:W2:Y:S01]  /*7d940*/  LDL R12, [R1+0x120] ;  /* 0x00012000010c7983 */ /* 0x000ea20000100800 */
[----:B------:R-:W-:-:S02]  /*7d950*/  MOV R29, R15 ;  /* 0x0000000f001d7202 */ /* 0x000fc40000000f00 */
[----:B------:R-:W-:Y:S01]  /*7d960*/  MOV R25, R27 ;  /* 0x0000001b00197202 */ /* 0x000fe20000000f00 */
[----:B------:R-:W3:Y:S01]  /*7d970*/  LDL R7, [R1+0x11c] ;  /* 0x00011c0001077983 */ /* 0x000ee20000100800 */
[----:B------:R-:W-:-:S03]  /*7d980*/  MOV R27, R21 ;  /* 0x00000015001b7202 */ /* 0x000fc60000000f00 */
[----:B------:R-:W4:Y:S01]  /*7d990*/  LDL R6, [R1+0x118] ;  /* 0x0001180001067983 */ /* 0x000f220000100800 */
[----:B------:R-:W-:-:S03]  /*7d9a0*/  MOV R21, R5 ;  /* 0x0000000500157202 */ /* 0x000fc60000000f00 */
[----:B0-----:R-:W5:Y:S04]  /*7d9b0*/  LDL R16, [R1+0x110] ;  /* 0x0001100001107983 */ /* 0x001f680000100800 */
[----:B------:R-:W5:Y:S04]  /*7d9c0*/  LDL R15, [R1+0xe8] ;  /* 0x0000e800010f7983 */ /* 0x000f680000100800 */
[----:B------:R0:W-:Y:S04]  /*7d9d0*/  @!P5 STL [R1+0x12c], R20 ;  /* 0x00012c140100d387 */ /* 0x0001e80000100800 */
[----:B------:R-:W5:Y:S04]  /*7d9e0*/  LDL R5, [R1+0xdc] ;  /* 0x0000dc0001057983 */ /* 0x000f680000100800 */
[----:B------:R-:W5:Y:S01]  /*7d9f0*/  LDL R14, [R1+0xbc] ;  /* 0x0000bc00010e7983 */ /* 0x000f620000100800 */
[----:B0-----:R-:W-:-:S03]  /*7da00*/  IMAD.MOV.U32 R20, RZ, RZ, R4 ;  /* 0x000000ffff147224 */ /* 0x001fc600078e0004 */
[----:B------:R-:W5:Y:S04]  /*7da10*/  LDL R4, [R1+0xd8] ;  /* 0x0000d80001047983 */ /* 0x000f680000100800 */
[----:B------:R-:W5:Y:S04]  /*7da20*/  LDL R13, [R1+0xb8] ;  /* 0x0000b800010d7983 */ /* 0x000f680000100800 */
[----:B------:R-:W5:Y:S04]  /*7da30*/  LDL R2, [R1+0xb4] ;  /* 0x0000b40001027983 */ /* 0x000f680000100800 */
[----:B------:R0:W-:Y:S04]  /*7da40*/  @!P5 STL [R1+0x128], R3 ;  /* 0x000128030100d387 */ /* 0x0001e80000100800 */
[----:B0-----:R-:W5:Y:S01]  /*7da50*/  LDL.LU R3, [R1+0x3548] ;  /* 0x0035480001037983 */ /* 0x001f620000300800 */
[----:B------:R-:W-:-:S02]  /*7da60*/  @!P5 FMUL R0, R0, 16777216 ;  /* 0x4b8000000000d820 */ /* 0x000fc40000400000 */
[----:B------:R-:W-:Y:S02]  /*7da70*/  @!P5 FMUL R17, R17, 16777216 ;  /* 0x4b8000001111d820 */ /* 0x000fe40000400000 */
[----:B------:R-:W-:Y:S02]  /*7da80*/  @!P5 FMUL R18, R18, 16777216 ;  /* 0x4b8000001212d820 */ /* 0x000fe40000400000 */
[----:B------:R-:W-:Y:S02]  /*7da90*/  @!P5 FMUL R19, R19, 16777216 ;  /* 0x4b8000001313d820 */ /* 0x000fe40000400000 */
[----:B------:R-:W-:Y:S02]  /*7daa0*/  @!P5 FMUL R23, R23, 16777216 ;  /* 0x4b8000001717d820 */ /* 0x000fe40000400000 */
[----:B------:R-:W-:Y:S02]  /*7dab0*/  @!P5 FMUL R24, R24, 16777216 ;  /* 0x4b8000001818d820 */ /* 0x000fe40000400000 */
        /* <DEDUP_REMOVED lines=12> */
[----:B--2---:R-:W-:-:S02]  /*7db80*/  @!P5 FMUL R12, R12, 16777216 ;  /* 0x4b8000000c0cd820 */ /* 0x004fc40000400000 */
[----:B---3--:R-:W-:Y:S02]  /*7db90*/  @!P5 FMUL R7, R7, 16777216 ;  /* 0x4b8000000707d820 */ /* 0x008fe40000400000 */
[----:B----4-:R-:W-:Y:S02]  /*7dba0*/  @!P5 FMUL R6, R6, 16777216 ;  /* 0x4b8000000606d820 */ /* 0x010fe40000400000 */
[----:B-----5:R-:W-:Y:S02]  /*7dbb0*/  @!P5 FMUL R16, R16, 16777216 ;  /* 0x4b8000001010d820 */ /* 0x020fe40000400000 */
[----:B------:R-:W-:Y:S02]  /*7dbc0*/  @!P5 FMUL R15, R15, 16777216 ;  /* 0x4b8000000f0fd820 */ /* 0x000fe40000400000 */
[----:B------:R-:W-:-:S05]  /*7dbd0*/  @!P5 FMUL R3, R3, 16777216 ;  /* 0x4b8000000303d820 */ /* 0x000fca0000400000 */
[----:B------:R0:W-:Y:S04]  /*7dbe0*/  @!P5 STL [R1+0x124], R3 ;  /* 0x000124030100d387 */ /* 0x0001e80000100800 */
[----:B0-----:R-:W2:Y:S04]  /*7dbf0*/  LDL.LU R3, [R1+0x3544] ;  /* 0x0035440001037983 */ /* 0x001ea80000300800 */
[----:B------:R0:W-:Y:S04]  /*7dc00*/  @!P5 STL [R1+0x120], R12 ;  /* 0x0001200c0100d387 */ /* 0x0001e80000100800 */
[----:B0-----:R-:W3:Y:S04]  /*7dc10*/  LDL.LU R12, [R1+0x3540] ;  /* 0x00354000010c7983 */ /* 0x001ee80000300800 */
[----:B------:R0:W-:Y:S04]  /*7dc20*/  @!P5 STL [R1+0x11c], R7 ;  /* 0x00011c070100d387 */ /* 0x0001e80000100800 */
[----:B0-----:R-:W4:Y:S04]  /*7dc30*/  LDL.LU R7, [R1+0x353c] ;  /* 0x00353c0001077983 */ /* 0x001f280000300800 */
[----:B------:R0:W-:Y:S04]  /*7dc40*/  @!P5 STL [R1+0x118], R6 ;  /* 0x000118060100d387 */ /* 0x0001e80000100800 */
[----:B0-----:R-:W5:Y:S04]  /*7dc50*/  LDL.LU R6, [R1+0x3538] ;  /* 0x0035380001067983 */ /* 0x001f680000300800 */
[----:B------:R0:W-:Y:S04]  /*7dc60*/  @!P5 STL [R1+0x114], R0 ;  /* 0x000114000100d387 */ /* 0x0001e80000100800 */
[----:B0-----:R-:W2:Y:S04]  /*7dc70*/  LDL.LU R0, [R1+0x3534] ;  /* 0x0035340001007983 */ /* 0x001ea80000300800 */
        /* <DEDUP_REMOVED lines=12> */
[----:B------:R0:W-:Y:S01]  /*7dd40*/  @!P5 STL [R1+0xf8], R25 ;  /* 0x0000f8190100d387 */ /* 0x0001e20000100800 */
[----:B------:R-:W-:-:S03]  /*7dd50*/  @!P6 FMUL R5, R5, 16777216 ;  /* 0x4b8000000505e820 */ /* 0x000fc60000400000 */
[----:B0-----:R-:W2:Y:S04]  /*7dd60*/  LDL.LU R25, [R1+0x3518] ;  /* 0x0035180001197983 */ /* 0x001ea80000300800 */
[----:B------:R0:W-:Y:S01]  /*7dd70*/  @!P5 STL [R1+0xf4], R26 ;  /* 0x0000f41a0100d387 */ /* 0x0001e20000100800 */
[----:B------:R-:W-:-:S03]  /*7dd80*/  @!P6 FMUL R4, R4, 16777216 ;  /* 0x4b8000000404e820 */ /* 0x000fc60000400000 */
        /* <DEDUP_REMOVED lines=26> */
[----:B0-----:R-:W5:Y:S01]  /*7df30*/  LDL.LU R28, [R1+0x34e0] ;  /* 0x0034e000011c7983 */ /* 0x001f620000300800 */
[----:B------:R-:W-:-:S02]  /*7df40*/  @!P6 FMUL R14, R14, 16777216 ;  /* 0x4b8000000e0ee820 */ /* 0x000fc40000400000 */
[----:B------:R-:W-:Y:S02]  /*7df50*/  @!P6 FMUL R13, R13, 16777216 ;  /* 0x4b8000000d0de820 */ /* 0x000fe40000400000 */
[----:B------:R-:W-:Y:S01]  /*7df60*/  @!P6 FMUL R2, R2, 16777216 ;  /* 0x4b8000000202e820 */ /* 0x000fe20000400000 */
[----:B------:R-:W-:Y:S01]  /*7df70*/  @!P6 STL [R1+0xbc], R14 ;  /* 0x0000bc0e0100e387 */ /* 0x000fe20000100800 */
[----:B--2---:R-:W-:Y:S02]  /*7df80*/  @!P6 FMUL R21, R21, 16777216 ;  /* 0x4b8000001515e820 */ /* 0x004fe40000400000 */
[----:B---3--:R-:W-:Y:S02]  /*7df90*/  @!P6 FMUL R20, R20, 16777216 ;  /* 0x4b8000001414e820 */ /* 0x008fe40000400000 */
[----:B----4-:R-:W-:Y:S02]  /*7dfa0*/  @!P6 FMUL R5, R5, 16777216 ;  /* 0x4b8000000505e820 */ /* 0x010fe40000400000 */
[----:B-----5:R-:W-:-:S02]  /*7dfb0*/  @!P6 FMUL R4, R4, 16777216 ;  /* 0x4b8000000404e820 */ /* 0x020fc40000400000 */
[----:B------:R-:W-:Y:S02]  /*7dfc0*/  @!P6 FMUL R8, R8, 16777216 ;  /* 0x4b8000000808e820 */ /* 0x000fe40000400000 */
[----:B------:R-:W-:Y:S02]  /*7dfd0*/  @!P6 FMUL R22, R22, 16777216 ;  /* 0x4b8000001616e820 */ /* 0x000fe40000400000 */
[----:B------:R-:W-:Y:S02]  /*7dfe0*/  @!P6 FMUL R9, R9, 16777216 ;  /* 0x4b8000000909e820 */ /* 0x000fe40000400000 */
[----:B------:R-:W-:Y:S02]  /*7dff0*/  @!P6 FMUL R10, R10, 16777216 ;  /* 0x4b8000000a0ae820 */ /* 0x000fe40000400000 */
[----:B------:R-:W-:Y:S02]  /*7e000*/  @!P6 FMUL R11, R11, 16777216 ;  /* 0x4b8000000b0be820 */ /* 0x000fe40000400000 */
[----:B------:R-:W-:-:S05]  /*7e010*/  @!P6 FMUL R28, R28, 16777216 ;  /* 0x4b8000001c1ce820 */ /* 0x000fca0000400000 */
[----:B------:R0:W-:Y:S04]  /*7e020*/  STL [R1+0xb0], R28 ;  /* 0x0000b01c01007387 */ /* 0x0001e80000100800 */
[----:B------:R-:W-:Y:S04]  /*7e030*/  @!P6 STL [R1+0xb8], R13 ;  /* 0x0000b80d0100e387 */ /* 0x000fe80000100800 */
[----:B0-----:R-:W2:Y:S04]  /*7e040*/  LDL.LU R28, [R1+0x34dc] ;  /* 0x0034dc00011c7983 */ /* 0x001ea80000300800 */
[----:B------:R-:W-:Y:S04]  /*7e050*/  @!P6 STL [R1+0xb4], R2 ;  /* 0x0000b4020100e387 */ /* 0x000fe80000100800 */
[----:B------:R0:W-:Y:S04]  /*7e060*/  STL [R1+0x2c], R11 ;  /* 0x00002c0b01007387 */ /* 0x0001e80000100800 */
[----:B0-----:R-:W2:Y:S04]  /*7e070*/  LDL.LU R11, [R1+0x34d8] ;  /* 0x0034d800010b7983 */ /* 0x001ea80000300800 */
[----:B------:R0:W-:Y:S04]  /*7e080*/  STL [R1+0xc], R10 ;  /* 0x00000c0a01007387 */ /* 0x0001e80000100800 */
[----:B0-----:R-:W2:Y:S04]  /*7e090*/  LDL.LU R10, [R1+0x34d4] ;  /* 0x0034d400010a7983 */ /* 0x001ea80000300800 */
[----:B------:R0:W-:Y:S04]  /*7e0a0*/  STL [R1+0x8], R9 ;  /* 0x0000080901007387 */ /* 0x0001e80000100800 */
[----:B0-----:R-:W2:Y:S04]  /*7e0b0*/  LDL.LU R9, [R1+0x34d0] ;  /* 0x0034d00001097983 */ /* 0x001ea80000300800 */
[----:B------:R0:W-:Y:S04]  /*7e0c0*/  STL [R1+0x4], R22 ;  /* 0x0000041601007387 */ /* 0x0001e80000100800 */
[----:B0-----:R-:W3:Y:S04]  /*7e0d0*/  LDL.LU R22, [R1+0x34cc] ;  /* 0x0034cc0001167983 */ /* 0x001ee80000300800 */
[----:B------:R0:W-:Y:S04]  /*7e0e0*/  STL [R1], R8 ;  /* 0x0000000801007387 */ /* 0x0001e80000100800 */
[----:B0-----:R-:W2:Y:S04]  /*7e0f0*/  LDL.LU R8, [R1+0x34c8] ;  /* 0x0034c80001087983 */ /* 0x001ea80000300800 */
[----:B------:R-:W-:Y:S04]  /*7e100*/  STL [R1+0x3484], R4 ;  /* 0x0034840401007387 */ /* 0x000fe80000100800 */
[----:B------:R-:W-:Y:S04]  /*7e110*/  STL [R1+0x3488], R5 ;  /* 0x0034880501007387 */ /* 0x000fe80000100800 */
[----:B------:R0:W-:Y:S04]  /*7e120*/  STL [R1+0x168], R20 ;  /* 0x0001681401007387 */ /* 0x0001e80000100800 */
[----:B0-----:R-:W4:Y:S04]  /*7e130*/  LDL.LU R20, [R1+0x34c4] ;  /* 0x0034c40001147983 */ /* 0x001f280000300800 */
[----:B------:R0:W-:Y:S04]  /*7e140*/  STL [R1+0x16c], R21 ;  /* 0x00016c1501007387 */ /* 0x0001e80000100800 */
[----:B0-----:R-:W5:Y:S01]  /*7e150*/  LDL.LU R21, [R1+0x34c0] ;  /* 0x0034c00001157983 */ /* 0x001f620000300800 */
[----:B------:R-:W-:-:S02]  /*7e160*/  @!P6 FMUL R29, R29, 16777216 ;  /* 0x4b8000001d1de820 */ /* 0x000fc40000400000 */
[----:B------:R-:W-:Y:S02]  /*7e170*/  @!P6 FMUL R27, R27, 16777216 ;  /* 0x4b8000001b1be820 */ /* 0x000fe40000400000 */
[----:B------:R-:W-:Y:S02]  /*7e180*/  @!P6 FMUL R26, R26, 16777216 ;  /* 0x4b8000001a1ae820 */ /* 0x000fe40000400000 */
[----:B------:R-:W-:Y:S01]  /*7e190*/  @!P6 FMUL R25, R25, 16777216 ;  /* 0x4b8000001919e820 */ /* 0x000fe20000400000 */
[----:B------:R-:W-:Y:S01]  /*7e1a0*/  STL [R1+0x170], R29 ;  /* 0x0001701d01007387 */ /* 0x000fe20000100800 */
[----:B------:R-:W-:Y:S02]  /*7e1b0*/  @!P6 FMUL R24, R24, 16777216 ;  /* 0x4b8000001818e820 */ /* 0x000fe40000400000 */
[----:B------:R-:W-:Y:S01]  /*7e1c0*/  @!P6 FMUL R23, R23, 16777216 ;  /* 0x4b8000001717e820 */ /* 0x000fe20000400000 */
[----:B------:R-:W-:Y:S01]  /*7e1d0*/  STL [R1+0x174], R27 ;  /* 0x0001741b01007387 */ /* 0x000fe20000100800 */
[----:B------:R-:W-:-:S02]  /*7e1e0*/  @!P6 FMUL R19, R19, 16777216 ;  /* 0x4b8000001313e820 */ /* 0x000fc40000400000 */
[----:B------:R-:W-:Y:S01]  /*7e1f0*/  @!P6 FMUL R16, R16, 16777216 ;  /* 0x4b8000001010e820 */ /* 0x000fe20000400000 */
[----:B------:R-:W-:Y:S01]  /*7e200*/  STL [R1+0x178], R26 ;  /* 0x0001781a01007387 */ /* 0x000fe20000100800 */
[----:B------:R-:W-:Y:S02]  /*7e210*/  @!P6 FMUL R18, R18, 16777216 ;  /* 0x4b8000001212e820 */ /* 0x000fe40000400000 */
[----:B------:R-:W-:Y:S01]  /*7e220*/  @!P6 FMUL R17, R17, 16777216 ;  /* 0x4b8000001111e820 */ /* 0x000fe20000400000 */
[----:B------:R-:W-:Y:S04]  /*7e230*/  STL [R1+0x17c], R25 ;  /* 0x00017c1901007387 */ /* 0x000fe80000100800 */
[----:B------:R-:W-:Y:S04]  /*7e240*/  STL [R1+0x180], R24 ;  /* 0x0001801801007387 */ /* 0x000fe80000100800 */
[----:B------:R-:W-:Y:S04]  /*7e250*/  STL [R1+0x184], R23 ;  /* 0x0001841701007387 */ /* 0x000fe80000100800 */
[----:B------:R-:W-:Y:S04]  /*7e260*/  STL [R1+0x188], R19 ;  /* 0x0001881301007387 */ /* 0x000fe80000100800 */
[----:B------:R-:W-:Y:S04]  /*7e270*/  STL [R1+0x34b0], R16 ;  /* 0x0034b01001007387 */ /* 0x000fe80000100800 */
[----:B------:R-:W-:Y:S04]  /*7e280*/  STL [R1+0x18c], R18 ;  /* 0x00018c1201007387 */ /* 0x000fe80000100800 */
[----:B------:R-:W-:Y:S04]  /*7e290*/  STL [R1+0x190], R17 ;  /* 0x0001901101007387 */ /* 0x000fe80000100800 */
[----:B--2---:R0:W-:Y:S01]  /*7e2a0*/  STS.128 [R28], R8 ;  /* 0x000000081c007388 */ /* 0x0041e20000000c00 */
[----:B----4-:R-:W-:-:S02]  /*7e2b0*/  FSEL R2, R20, -INF , P2 ;  /* 0xff80000014027808 */ /* 0x010fc40001000000 */
[----:B-----5:R-:W-:-:S05]  /*7e2c0*/  FSEL R4, R21, -INF , P3 ;  /* 0xff80000015047808 */ /* 0x020fca0001800000 */
[----:B------:R-:W-:Y:S04]  /*7e2d0*/  STL [R1+0x434], R4 ;  /* 0x0004340401007387 */ /* 0x000fe80000100800 */
[----:B------:R-:W-:Y:S04]  /*7e2e0*/  STL [R1+0x438], R2 ;  /* 0x0004380201007387 */ /* 0x000fe80000100800 */
[----:B0-----:R-:W2:Y:S04]  /*7e2f0*/  LDL.LU R8, [R1+0xb34] ;  /* 0x000b340001087983 */ /* 0x001ea80000300800 */
[----:B------:R-:W4:Y:S01]  /*7e300*/  LDL.LU R9, [R1+0xb44] ;  /* 0x000b440001097983 */ /* 0x000f220000300800 */
[----:B--2---:R-:W-:-:S02]  /*7e310*/  @P1 FMUL R8, R8, 0.25 ;  /* 0x3e80000008081820 */ /* 0x004fc40000400000 */
[----:B----4-:R-:W-:Y:S02]  /*7e320*/  @P1 FMUL R9, R9, 0.25 ;  /* 0x3e80000009091820 */ /* 0x010fe40000400000 */
[----:B------:R-:W-:Y:S02]  /*7e330*/  @!P0 FMUL R8, R8, 16777216 ;  /* 0x4b80000008088820 */ /* 0x000fe40000400000 */
[----:B------:R-:W-:Y:S02]  /*7e340*/  @!P0 FMUL R9, R9, 16777216 ;  /* 0x4b80000009098820 */ /* 0x000fe40000400000 */
[C---:B---3--:R-:W-:Y:S02]  /*7e350*/  FMUL R10, R22.reuse, R8 ;  /* 0x00000008160a7220 */ /* 0x048fe40000400000 */
[----:B------:R-:W-:Y:S02]  /*7e360*/  FMUL R8, R22, R9 ;  /* 0x0000000916087220 */ /* 0x000fe40000400000 */
[----:B------:R-:W2:Y:S03]  /*7e370*/  LDL.LU R9, [R1+0xb54] ;  /* 0x000b540001097983 */ /* 0x000ea60000300800 */
[----:B------:R-:W-:-:S02]  /*7e380*/  F2FP.PACK_AB R8, R10, R8 ;  /* 0x000000080a08723e */ /* 0x000fc400000000ff */
[----:B------:R-:W3:Y:S04]  /*7e390*/  LDL.LU R10, [R1+0xb64] ;  /* 0x000b6400010a7983 */ /* 0x000ee80000300800 */
[----:B------:R-:W4:Y:S04]  /*7e3a0*/  LDL.LU R11, [R1+0xb74] ;  /* 0x000b7400010b7983 */ /* 0x000f280000300800 */
[----:B------:R-:W5:Y:S04]  /*7e3b0*/  LDL.LU R17, [R1+0xb84] ;  /* 0x000b840001117983 */ /* 0x000f680000300800 */
[----:B------:R-:W5:Y:S04]  /*7e3c0*/  LDL.LU R18, [R1+0xb94] ;  /* 0x000b940001127983 */ /* 0x000f680000300800 */
[----:B------:R-:W5:Y:S04]  /*7e3d0*/  LDL.LU R19, [R1+0xba4] ;  /* 0x000ba40001137983 */ /* 0x000f680000300800 */
[----:B------:R-:W-:Y:S01]  /*7e3e0*/  STL [R1+0x3460], R28 ;  /* 0x0034601c01007387 */ /* 0x000fe20000100800 */
[----:B--2---:R-:W-:-:S02]  /*7e3f0*/  @P1 FMUL R9, R9, 0.25 ;  /* 0x3e80000009091820 */ /* 0x004fc40000400000 */
[----:B---3--:R-:W-:Y:S02]  /*7e400*/  @P1 FMUL R10, R10, 0.25 ;  /* 0x3e8000000a0a1820 */ /* 0x008fe40000400000 */
[----:B----4-:R-:W-:Y:S02]  /*7e410*/  @P1 FMUL R11, R11, 0.25 ;  /* 0x3e8000000b0b1820 */ /* 0x010fe40000400000 */
[----:B-----5:R-:W-:Y:S02]  /*7e420*/  @P1 FMUL R17, R17, 0.25 ;  /* 0x3e80000011111820 */ /* 0x020fe40000400000 */
[----:B------:R-:W-:Y:S02]  /*7e430*/  @P1 FMUL R18, R18, 0.25 ;  /* 0x3e80000012121820 */ /* 0x000fe40000400000 */
[----:B------:R-:W-:Y:S02]  /*7e440*/  @P1 FMUL R19, R19, 0.25 ;  /* 0x3e80000013131820 */ /* 0x000fe40000400000 */
[----:B------:R-:W-:-:S02]  /*7e450*/  @!P0 FMUL R10, R10, 16777216 ;  /* 0x4b8000000a0a8820 */ /* 0x000fc40000400000 */
[----:B------:R-:W-:Y:S02]  /*7e460*/  @!P0 FMUL R11, R11, 16777216 ;  /* 0x4b8000000b0b8820 */ /* 0x000fe40000400000 */
[----:B------:R-:W-:Y:S02]  /*7e470*/  @!P0 FMUL R17, R17, 16777216 ;  /* 0x4b80000011118820 */ /* 0x000fe40000400000 */
[----:B------:R-:W-:Y:S02]  /*7e480*/  @!P0 FMUL R18, R18, 16777216 ;  /* 0x4b80000012128820 */ /* 0x000fe40000400000 */
[----:B------:R-:W-:Y:S02]  /*7e490*/  @!P0 FMUL R19, R19, 16777216 ;  /* 0x4b80000013138820 */ /* 0x000fe40000400000 */
[----:B------:R-:W-:Y:S02]  /*7e4a0*/  @!P0 FMUL R9, R9, 16777216 ;  /* 0x4b80000009098820 */ /* 0x000fe40000400000 */
[----:B------:R-:W-:-:S02]  /*7e4b0*/  FMUL R20, R22, R10 ;  /* 0x0000000a16147220 */ /* 0x000fc40000400000 */
[C---:B------:R-:W-:Y:S02]  /*7e4c0*/  FMUL R17, R22.reuse, R17 ;  /* 0x0000001116117220 */ /* 0x040fe40000400000 */
[C---:B------:R-:W-:Y:S02]  /*7e4d0*/  FMUL R19, R22.reuse, R19 ;  /* 0x0000001316137220 */ /* 0x040fe40000400000 */
[C---:B------:R-:W-:Y:S02]  /*7e4e0*/  FMUL R9, R22.reuse, R9 ;  /* 0x0000000916097220 */ /* 0x040fe40000400000 */
[C---:B------:R-:W-:Y:S02]  /*7e4f0*/  FMUL R10, R22.reuse, R18 ;  /* 0x00000012160a7220 */ /* 0x040fe40000400000 */
[----:B------:R-:W-:Y:S01]  /*7e500*/  FMUL R11, R22, R11 ;  /* 0x0000000b160b7220 */ /* 0x000fe20000400000 */
[----:B------:R-:W-:Y:S02]  /*7e510*/  F2FP.PACK_AB R9, R19, R9 ;  /* 0x000000091309723e */ /* 0x000fe400000000ff */
[----:B------:R-:W-:-:S02]  /*7e520*/  F2FP.PACK_AB R10, R17, R10 ;  /* 0x0000000a110a723e */ /* 0x000fc400000000ff */
[----:B------:R-:W-:-:S05]  /*7e530*/  F2FP.PACK_AB R11, R20, R11 ;  /* 0x0000000b140b723e */ /* 0x000fca00000000ff */
[----:B------:R0:W-:Y:S04]  /*7e540*/  STS.128 [R28+0x400], R8 ;  /* 0x000400081c007388 */ /* 0x0001e80000000c00 */
        /* <DEDUP_REMOVED lines=21> */
[----:B------:R-:W5:Y:S01]  /*7e6a0*/  LDL.LU R5, [R1+0x328] ;  /* 0x0003280001057983 */ /* 0x000f620000300800 */
[----:B--2---:R-:W-:-:S02]  /*7e6b0*/  @P1 FMUL R27, R27, 0.25 ;  /* 0x3e8000001b1b1820 */ /* 0x004fc40000400000 */
[----:B---3--:R-:W-:Y:S02]  /*7e6c0*/  @P1 FMUL R25, R25, 0.25 ;  /* 0x3e80000019191820 */ /* 0x008fe40000400000 */
[----:B----4-:R-:W-:-:S03]  /*7e6d0*/  @P1 FMUL R26, R26, 0.25 ;  /* 0x3e8000001a1a1820 */ /* 0x010fc60000400000 */
[----:B------:R0:W-:Y:S01]  /*7e6e0*/  STL [R1+0x3480], R25 ;  /* 0x0034801901007387 */ /* 0x0001e20000100800 */
[----:B-----5:R-:W-:-:S03]  /*7e6f0*/  @P1 FMUL R29, R29, 0.25 ;  /* 0x3e8000001d1d1820 */ /* 0x020fc60000400000 */
[----:B0-----:R-:W2:Y:S04]  /*7e700*/  LDL.LU R25, [R1+0x30c] ;  /* 0x00030c0001197983 */ /* 0x001ea80000300800 */
[----:B------:R0:W-:Y:S04]  /*7e710*/  STL [R1+0x348c], R27 ;  /* 0x00348c1b01007387 */ /* 0x0001e80000100800 */
[----:B0-----:R-:W3:Y:S04]  /*7e720*/  LDL.LU R27, [R1+0x308] ;  /* 0x00030800011b7983 */ /* 0x001ee80000300800 */
[----:B------:R0:W-:Y:S04]  /*7e730*/  STL [R1+0x3490], R26 ;  /* 0x0034901a01007387 */ /* 0x0001e80000100800 */
[----:B0-----:R-:W4:Y:S04]  /*7e740*/  LDL.LU R26, [R1+0x300] ;  /* 0x00030000011a7983 */ /* 0x001f280000300800 */
[----:B------:R0:W-:Y:S04]  /*7e750*/  STL [R1+0x3494], R29 ;  /* 0x0034941d01007387 */ /* 0x0001e80000100800 */
[----:B0-----:R-:W5:Y:S04]  /*7e760*/  LDL.LU R29, [R1+0x2fc] ;  /* 0x0002fc00011d7983 */ /* 0x001f680000300800 */
[----:B------:R-:W0:Y:S01]  /*7e770*/  S2R R4, SR_TID.X ;  /* 0x0000000000047919 */ /* 0x000e220000002100 */
[----:B------:R-:W-:-:S02]  /*7e780*/  @P1 FMUL R24, R24, 0.25 ;  /* 0x3e80000018181820 */ /* 0x000fc40000400000 */
[----:B------:R-:W-:Y:S02]  /*7e790*/  @P1 FMUL R23, R23, 0.25 ;  /* 0x3e80000017171820 */ /* 0x000fe40000400000 */
[----:B------:R-:W-:Y:S01]  /*7e7a0*/  @P1 FMUL R22, R22, 0.25 ;  /* 0x3e80000016161820 */ /* 0x000fe20000400000 */
[----:B------:R-:W-:Y:S04]  /*7e7b0*/  STL [R1+0x3498], R24 ;  /* 0x0034981801007387 */ /* 0x000fe80000100800 */
[----:B------:R-:W-:Y:S04]  /*7e7c0*/  STL [R1+0x349c], R23 ;  /* 0x00349c1701007387 */ /* 0x000fe80000100800 */
[----:B------:R1:W-:Y:S01]  /*7e7d0*/  STL [R1+0x34a0], R22 ;  /* 0x0034a01601007387 */ /* 0x0003e20000100800 */
[----:B------:R-:W0:Y:S01]  /*7e7e0*/  MUFU.RCP R6, R6 ;  /* 0x0000000600067308 */ /* 0x000e220000001000 */
[----:B------:R-:W-:-:S02]  /*7e7f0*/  @P1 FMUL R21, R21, 0.25 ;  /* 0x3e80000015151820 */ /* 0x000fc40000400000 */
[----:B------:R-:W-:Y:S01]  /*7e800*/  @P1 FMUL R20, R20, 0.25 ;  /* 0x3e80000014141820 */ /* 0x000fe20000400000 */
[----:B-1----:R-:W2:Y:S01]  /*7e810*/  LDL.LU R22, [R1+0x31c] ;  /* 0x00031c0001167983 */ /* 0x002ea20000300800 */
[C---:B0-----:R-:W-:Y:S01]  /*7e820*/  SHF.L.U32 R24, R4.reuse, 0xc, RZ ;  /* 0x0000000c04187819 */ /* 0x041fe200000006ff */
[----:B------:R-:W-:Y:S01]  /*7e830*/  @P1 FMUL R19, R19, 0.25 ;  /* 0x3e80000013131820 */ /* 0x000fe20000400000 */
[----:B------:R-:W-:Y:S01]  /*7e840*/  LOP3.LUT R4, R4, 0x7f, RZ, 0xc0, !PT ;  /* 0x0000007f04047812 */ /* 0x000fe200078ec0ff */
[----:B------:R-:W-:Y:S01]  /*7e850*/  STL [R1+0x34a4], R21 ;  /* 0x0034a41501007387 */ /* 0x000fe20000100800 */
[----:B------:R-:W-:Y:S01]  /*7e860*/  LOP3.LUT R24, R24, 0x6000, RZ, 0xc0, !PT ;  /* 0x0000600018187812 */ /* 0x000fe200078ec0ff */
[----:B------:R-:W-:Y:S02]  /*7e870*/  @P1 FMUL R18, R18, 0.25 ;  /* 0x3e80000012121820 */ /* 0x000fe40000400000 */
[----:B------:R-:W-:Y:S01]  /*7e880*/  STL [R1+0x34a8], R20 ;  /* 0x0034a81401007387 */ /* 0x000fe20000100800 */
[----:B------:R-:W-:Y:S01]  /*7e890*/  @P1 FMUL R17, R17, 0.25 ;  /* 0x3e80000011111820 */ /* 0x000fe20000400000 */
[----:B------:R-:W-:Y:S01]  /*7e8a0*/  LOP3.LUT P2, RZ, R3, 0x20, RZ, 0xc0, !PT ;  /* 0x0000002003ff7812 */ /* 0x000fe2000784c0ff */
[----:B------:R-:W-:Y:S01]  /*7e8b0*/  @P1 FMUL R11, R11, 0.25 ;  /* 0x3e8000000b0b1820 */ /* 0x000fe20000400000 */
[----:B------:R-:W-:Y:S01]  /*7e8c0*/  STL [R1+0x34ac], R19 ;  /* 0x0034ac1301007387 */ /* 0x000fe20000100800 */
[----:B------:R-:W-:-:S02]  /*7e8d0*/  @P1 FMUL R10, R10, 0.25 ;  /* 0x3e8000000a0a1820 */ /* 0x000fc40000400000 */
[----:B------:R-:W-:Y:S01]  /*7e8e0*/  @P1 FMUL R9, R9, 0.25 ;  /* 0x3e80000009091820 */ /* 0x000fe20000400000 */
[----:B------:R0:W-:Y:S01]  /*7e8f0*/  STL [R1+0x3288], R3 ;  /* 0x0032880301007387 */ /* 0x0001e20000100800 */
[----:B------:R-:W-:Y:S01]  /*7e900*/  @P1 FMUL R8, R8, 0.25 ;  /* 0x3e80000008081820 */ /* 0x000fe20000400000 */
[C---:B------:R-:W-:Y:S02]  /*7e910*/  ISETP.GE.U32.AND P1, PT, R4.reuse, 0x40, PT ;  /* 0x000000400400780c */ /* 0x040fe40003f26070 */
[----:B0-----:R-:W-:Y:S02]  /*7e920*/  LEA R3, R4, R24, 0x4 ;  /* 0x0000001804037211 */ /* 0x001fe400078e20ff */
[----:B------:R-:W2:Y:S04]  /*7e930*/  LDL.LU R4, [R1+0x32c] ;  /* 0x00032c0001047983 */ /* 0x000ea80000300800 */
[----:B------:R-:W2:Y:S04]  /*7e940*/  LDL.LU R23, [R1+0x330] ;  /* 0x0003300001177983 */ /* 0x000ea80000300800 */
[----:B------:R-:W2:Y:S01]  /*7e950*/  LDL.LU R24, [R1+0x334] ;  /* 0x0003340001187983 */ /* 0x000ea20000300800 */
[----:B------:R-:W-:-:S02]  /*7e960*/  FMUL R0, R6, R0 ;  /* 0x0000000006007220 */ /* 0x000fc40000400000 */
[----:B-----5:R-:W-:-:S05]  /*7e970*/  FMUL R3, R6, R29 ;  /* 0x0000001d06037220 */ /* 0x020fca0000400000 */
[----:B------:R4:W-:Y:S04]  /*7e980*/  STL [R1+0x414], R3 ;  /* 0x0004140301007387 */ /* 0x0009e80000100800 */
[----:B------:R-:W5:Y:S01]  /*7e990*/  LDL.LU R29, [R1+0x338] ;  /* 0x00033800011d7983 */ /* 0x000f620000300800 */
[----:B----4-:R-:W-:-:S05]  /*7e9a0*/  FMUL R3, R6, R26 ;  /* 0x0000001a06037220 */ /* 0x010fca0000400000 */
[----:B------:R-:W-:Y:S04]  /*7e9b0*/  STL [R1+0x410], R3 ;  /* 0x0004100301007387 */ /* 0x000fe80000100800 */
[----:B------:R3:W-:Y:S04]  /*7e9c0*/  STL [R1+0x3384], R0 ;  /* 0x0033840001007387 */ /* 0x0007e80000100800 */
[----:B------:R-:W4:Y:S01]  /*7e9d0*/  LDL.LU R26, [R1+0x33c] ;  /* 0x00033c00011a7983 */ /* 0x000f220000300800 */
[----:B---3--:R-:W-:-:S05]  /*7e9e0*/  FMUL R0, R6, R27 ;  /* 0x0000001b06007220 */ /* 0x008fca0000400000 */
[----:B------:R0:W-:Y:S02]  /*7e9f0*/  STL [R1+0x408], R0 ;  /* 0x0004080001007387 */ /* 0x0001e40000100800 */
[C---:B0-----:R-:W-:Y:S02]  /*7ea00*/  FMUL R0, R6.reuse, R2 ;  /* 0x0000000206007220 */ /* 0x041fe40000400000 */
[----:B------:R-:W3:Y:S01]  /*7ea10*/  LDL.LU R2, [R1+0x340] ;  /* 0x0003400001027983 */ /* 0x000ee20000300800 */
[----:B--2---:R-:W-:-:S05]  /*7ea20*/  FMUL R3, R6, R25 ;  /* 0x0000001906037220 */ /* 0x004fca0000400000 */
[----:B------:R0:W-:Y:S04]  /*7ea30*/  STL [R1+0x404], R3 ;  /* 0x0004040301007387 */ /* 0x0001e80000100800 */
[----:B------:R-:W2:Y:S04]  /*7ea40*/  LDL.LU R27, [R1+0x344] ;  /* 0x00034400011b7983 */ /* 0x000ea80000300800 */
[----:B------:R1:W-:Y:S04]  /*7ea50*/  STL [R1+0x400], R0 ;  /* 0x0004000001007387 */ /* 0x0003e80000100800 */
[----:B0-----:R-:W2:Y:S01]  /*7ea60*/  LDL.LU R3, [R1+0x34c] ;  /* 0x00034c0001037983 */ /* 0x001ea20000300800 */
[----:B-1----:R-:W-:-:S03]  /*7ea70*/  FMUL R0, R6, R28 ;  /* 0x0000001c06007220 */ /* 0x002fc60000400000 */
[----:B------:R-:W2:Y:S04]  /*7ea80*/  LDL.LU R28, [R1+0x350] ;  /* 0x00035000011c7983 */ /* 0x000ea80000300800 */
[----:B------:R0:W-:Y:S01]  /*7ea90*/  STL [R1+0x3fc], R0 ;  /* 0x0003fc0001007387 */ /* 0x0001e20000100800 */
[----:B------:R-:W-:-:S03]  /*7eaa0*/  FMUL R20, R6, R22 ;  /* 0x0000001606147220 */ /* 0x000fc60000400000 */
[----:B------:R-:W2:Y:S01]  /*7eab0*/  LDL.LU R25, [R1+0x354] ;  /* 0x0003540001197983 */ /* 0x000ea20000300800 */
[----:B0-----:R-:W-:-:S03]  /*7eac0*/  FMUL R0, R6, R14 ;  /* 0x0000000e06007220 */ /* 0x001fc60000400000 */
[----:B------:R-:W2:Y:S04]  /*7ead0*/  LDL.LU R14, [R1+0x358] ;  /* 0x00035800010e7983 */ /* 0x000ea80000300800 */
[----:B------:R0:W-:Y:S04]  /*7eae0*/  STL [R1+0x3f8], R0 ;  /* 0x0003f80001007387 */ /* 0x0001e80000100800 */
[----:B------:R-:W2:Y:S01]  /*7eaf0*/  LDL.LU R19, [R1+0x35c] ;  /* 0x00035c0001137983 */ /* 0x000ea20000300800 */
[----:B0-----:R-:W-:-:S03]  /*7eb00*/  FMUL R0, R6, R13 ;  /* 0x0000000d06007220 */ /* 0x001fc60000400000 */
[----:B------:R0:W-:Y:S04]  /*7eb10*/  STL [R1+0x3f4], R20 ;  /* 0x0003f41401007387 */ /* 0x0001e80000100800 */
[----:B------:R-:W2:Y:S04]  /*7eb20*/  LDL.LU R13, [R1+0x360] ;  /* 0x00036000010d7983 */ /* 0x000ea80000300800 */
[----:B------:R1:W-:Y:S01]  /*7eb30*/  STL [R1+0x3ec], R0 ;  /* 0x0003ec0001007387 */ /* 0x0003e20000100800 */
[----:B------:R-:W-:-:S03]  /*7eb40*/  FMUL R22, R6, R5 ;  /* 0x0000000506167220 */ /* 0x000fc60000400000 */
[----:B0-----:R-:W2:Y:S04]  /*7eb50*/  LDL.LU R20, [R1+0x364] ;  /* 0x0003640001147983 */ /* 0x001ea80000300800 */
[----:B------:R-:W2:Y:S01]  /*7eb60*/  LDL.LU R21, [R1+0x368] ;  /* 0x0003680001157983 */ /* 0x000ea20000300800 */
[----:B-1----:R-:W-:-:S05]  /*7eb70*/  FMUL R0, R6, R16 ;  /* 0x0000001006007220 */ /* 0x002fca0000400000 */
[----:B------:R0:W-:Y:S04]  /*7eb80*/  STL [R1+0x3f0], R0 ;  /* 0x0003f00001007387 */ /* 0x0001e80000100800 */
[----:B------:R-:W2:Y:S04]  /*7eb90*/  LDL.LU R16, [R1+0x36c] ;  /* 0x00036c0001107983 */ /* 0x000ea80000300800 */
[----:B------:R-:W2:Y:S01]  /*7eba0*/  LDL.LU R5, [R1+0x370] ;  /* 0x0003700001057983 */ /* 0x000ea20000300800 */
[----:B0-----:R-:W-:-:S03]  /*7ebb0*/  FMUL R0, R6, R4 ;  /* 0x0000000406007220 */ /* 0x001fc60000400000 */
[----:B------:R0:W-:Y:S01]  /*7ebc0*/  STL [R1+0x3e8], R22 ;  /* 0x0003e81601007387 */ /* 0x0001e20000100800 */
[----:B------:R-:W-:-:S03]  /*7ebd0*/  FMUL R24, R6, R24 ;  /* 0x0000001806187220 */ /* 0x000fc60000400000 */
[----:B0-----:R-:W2:Y:S04]  /*7ebe0*/  LDL.LU R22, [R1+0x374] ;  /* 0x0003740001167983 */ /* 0x001ea80000300800 */
[----:B------:R-:W2:Y:S04]  /*7ebf0*/  LDL.LU R4, [R1+0x378] ;  /* 0x0003780001047983 */ /* 0x000ea80000300800 */
[----:B------:R0:W-:Y:S02]  /*7ec00*/  STL [R1+0x3e4], R0 ;  /* 0x0003e40001007387 */ /* 0x0001e40000100800 */
[----:B0-----:R-:W-:-:S02]  /*7ec10*/  FMUL R0, R6, R23 ;  /* 0x0000001706007220 */ /* 0x001fc40000400000 */
[----:B------:R-:W2:Y:S04]  /*7ec20*/  LDL.LU R23, [R1+0x27c] ;  /* 0x00027c0001177983 */ /* 0x000ea80000300800 */
[----:B------:R-:W-:Y:S04]  /*7ec30*/  STL [R1+0x3e0], R0 ;  /* 0x0003e00001007387 */ /* 0x000fe80000100800 */
[----:B------:R0:W-:Y:S04]  /*7ec40*/  STL [R1+0x3dc], R24 ;  /* 0x0003dc1801007387 */ /* 0x0001e80000100800 */
[----:B0-----:R-:W2:Y:S01]  /*7ec50*/  LDL.LU R24, [R1+0x280] ;  /* 0x0002800001187983 */ /* 0x001ea20000300800 */
[----:B-----5:R-:W-:-:S05]  /*7ec60*/  FMUL R0, R6, R29 ;  /* 0x0000001d06007220 */ /* 0x020fca0000400000 */
[----:B------:R0:W-:Y:S04]  /*7ec70*/  STL [R1+0x338c], R0 ;  /* 0x00338c0001007387 */ /* 0x0001e80000100800 */
[----:B0-----:R-:W5:Y:S01]  /*7ec80*/  LDL.LU R0, [R1+0x348] ;  /* 0x0003480001007983 */ /* 0x001f620000300800 */
[----:B----4-:R-:W-:-:S03]  /*7ec90*/  FMUL R26, R6, R26 ;  /* 0x0000001a061a7220 */ /* 0x010fc60000400000 */
[----:B------:R-:W4:Y:S04]  /*7eca0*/  LDL.LU R29, [R1+0x288] ;  /* 0x00028800011d7983 */ /* 0x000f280000300800 */
[----:B------:R0:W-:Y:S04]  /*7ecb0*/  STL [R1+0x380], R26 ;  /* 0x0003801a01007387 */ /* 0x0001e80000100800 */
[----:B0-----:R-:W4:Y:S01]  /*7ecc0*/  LDL.LU R26, [R1+0x28c] ;  /* 0x00028c00011a7983 */ /* 0x001f220000300800 */
[----:B---3--:R-:W-:-:S05]  /*7ecd0*/  FMUL R2, R6, R2 ;  /* 0x0000000206027220 */ /* 0x008fca0000400000 */
[----:B------:R0:W-:Y:S04]  /*7ece0*/  STL [R1+0x33c], R2 ;  /* 0x00033c0201007387 */ /* 0x0001e80000100800 */
[----:B0-----:R-:W3:Y:S01]  /*7ecf0*/  LDL.LU R2, [R1+0x34bc] ;  /* 0x0034bc0001027983 */ /* 0x001ee20000300800 */
[C---:B--2---:R-:W-:Y:S02]  /*7ed00*/  FMUL R27, R6.reuse, R27 ;  /* 0x0000001b061b7220 */ /* 0x044fe40000400000 */
[----:B------:R-:W-:-:S03]  /*7ed10*/  FMUL R3, R6, R3 ;  /* 0x0000000306037220 */ /* 0x000fc60000400000 */
[----:B------:R0:W-:Y:S04]  /*7ed20*/  STL [R1+0x338], R27 ;  /* 0x0003381b01007387 */ /* 0x0001e80000100800 */
[----:B0-----:R-:W2:Y:S01]  /*7ed30*/  LDL.LU R27, [R1+0x290] ;  /* 0x00029000011b7983 */ /* 0x001ea20000300800 */
[----:B------:R-:W3:Y:S01]  /*7ed40*/  MUFU.RCP R7, R7 ;  /* 0x0000000700077308 */ /* 0x000ee20000001000 */
[----:B-----5:R-:W-:-:S05]  /*7ed50*/  FMUL R0, R6, R0 ;  /* 0x0000000006007220 */ /* 0x020fca0000400000 */
[----:B------:R0:W-:Y:S02]  /*7ed60*/  STL [R1+0x334], R0 ;  /* 0x0003340001007387 */ /* 0x0001e40000100800 */
[C---:B0-----:R-:W-:Y:S02]  /*7ed70*/  FMUL R0, R6.reuse, R28 ;  /* 0x0000001c06007220 */ /* 0x041fe40000400000 */
[----:B------:R-:W5:Y:S04]  /*7ed80*/  LDL.LU R28, [R1+0x294] ;  /* 0x00029400011c7983 */ /* 0x000f680000300800 */
[----:B------:R0:W-:Y:S04]  /*7ed90*/  STL [R1+0x330], R3 ;  /* 0x0003300301007387 */ /* 0x0001e80000100800 */
[----:B------:R1:W-:Y:S01]  /*7eda0*/  STL [R1+0x32c], R0 ;  /* 0x00032c0001007387 */ /* 0x0003e20000100800 */
[----:B0-----:R-:W-:-:S03]  /*7edb0*/  FMUL R3, R6, R25 ;  /* 0x0000001906037220 */ /* 0x001fc60000400000 */
[----:B------:R-:W5:Y:S01]  /*7edc0*/  LDL.LU R25, [R1+0x298] ;  /* 0x0002980001197983 */ /* 0x000f620000300800 */
[----:B-1----:R-:W-:-:S03]  /*7edd0*/  FMUL R0, R6, R14 ;  /* 0x0000000e06007220 */ /* 0x002fc60000400000 */
[----:B------:R0:W-:Y:S04]  /*7ede0*/  STL [R1+0x328], R3 ;  /* 0x0003280301007387 */ /* 0x0001e80000100800 */
[----:B------:R-:W5:Y:S04]  /*7edf0*/  LDL.LU R14, [R1+0x29c] ;  /* 0x00029c00010e7983 */ /* 0x000f680000300800 */
[----:B------:R1:W-:Y:S01]  /*7ee00*/  STL [R1+0x324], R0 ;  /* 0x0003240001007387 */ /* 0x0003e20000100800 */
[C---:B0-----:R-:W-:Y:S02]  /*7ee10*/  FMUL R3, R6.reuse, R19 ;  /* 0x0000001306037220 */ /* 0x041fe40000400000 */
[----:B------:R-:W-:-:S02]  /*7ee20*/  FMUL R19, R6, R20 ;  /* 0x0000001406137220 */ /* 0x000fc40000400000 */
[C---:B-1----:R-:W-:Y:S02]  /*7ee30*/  FMUL R0, R6.reuse, R13 ;  /* 0x0000000d06007220 */ /* 0x042fe40000400000 */
[----:B------:R-:W5:Y:S04]  /*7ee40*/  LDL.LU R13, [R1+0x2a0] ;  /* 0x0002a000010d7983 */ /* 0x000f680000300800 */
[----:B------:R0:W-:Y:S04]  /*7ee50*/  STL [R1+0x320], R3 ;  /* 0x0003200301007387 */ /* 0x0001e80000100800 */
[----:B------:R1:W-:Y:S04]  /*7ee60*/  STL [R1+0x31c], R0 ;  /* 0x00031c0001007387 */ /* 0x0003e80000100800 */
[----:B------:R-:W-:Y:S01]  /*7ee70*/  STL [R1+0x318], R19 ;  /* 0x0003181301007387 */ /* 0x000fe20000100800 */
[----:B0-----:R-:W-:-:S03]  /*7ee80*/  FMUL R3, R6, R16 ;  /* 0x0000001006037220 */ /* 0x001fc60000400000 */
[----:B------:R-:W5:Y:S01]  /*7ee90*/  LDL.LU R16, [R1+0x2a4] ;  /* 0x0002a40001107983 */ /* 0x000f620000300800 */
[----:B-1----:R-:W-:-:S05]  /*7eea0*/  FMUL R0, R6, R21 ;  /* 0x0000001506007220 */ /* 0x002fca0000400000 */
[----:B------:R0:W-:Y:S04]  /*7eeb0*/  STL [R1+0x314], R0 ;  /* 0x0003140001007387 */ /* 0x0001e80000100800 */
[----:B------:R1:W-:Y:S01]  /*7eec0*/  STL [R1+0x310], R3 ;  /* 0x0003100301007387 */ /* 0x0003e20000100800 */
[----:B0-----:R-:W-:-:S03]  /*7eed0*/  FMUL R0, R6, R5 ;  /* 0x0000000506007220 */ /* 0x001fc60000400000 */
[----:B------:R-:W5:Y:S01]  /*7eee0*/  LDL.LU R5, [R1+0x2a8] ;  /* 0x0002a80001057983 */ /* 0x000f620000300800 */
[----:B-1----:R-:W-:-:S03]  /*7eef0*/  FMUL R3, R6, R22 ;  /* 0x0000001606037220 */ /* 0x002fc60000400000 */
[----:B------:R0:W-:Y:S02]  /*7ef00*/  STL [R1+0x30c], R0 ;  /* 0x00030c0001007387 */ /* 0x0001e40000100800 */
[----:B0-----:R-:W-:Y:S02]  /*7ef10*/  FMUL R0, R6, R4 ;  /* 0x0000000406007220 */ /* 0x001fe40000400000 */
[----:B------:R-:W5:Y:S04]  /*7ef20*/  LDL.LU R4, [R1+0x2ac] ;  /* 0x0002ac0001047983 */ /* 0x000f680000300800 */
[----:B------:R-:W-:Y:S04]  /*7ef30*/  STL [R1+0x308], R3 ;  /* 0x0003080301007387 */ /* 0x000fe80000100800 */
[----:B------:R0:W-:Y:S01]  /*7ef40*/  STL [R1+0x304], R0 ;  /* 0x0003040001007387 */ /* 0x0001e20000100800 */
[----:B---3--:R-:W-:-:S02]  /*7ef50*/  FMUL R2, R7, R2 ;  /* 0x0000000207027220 */ /* 0x008fc40000400000 */
[----:B0-----:R-:W-:-:S05]  /*7ef60*/  FMUL R0, R7, R23 ;  /* 0x0000001707007220 */ /* 0x001fca0000400000 */
[----:B------:R0:W-:Y:S04]  /*7ef70*/  STL [R1+0x3390], R0 ;  /* 0x0033900001007387 */ /* 0x0001e80000100800 */
[----:B------:R4:W-:Y:S01]  /*7ef80*/  STL [R1+0x3394], R2 ;  /* 0x0033940201007387 */ /* 0x0009e20000100800 */
[----:B0-----:R-:W-:-:S05]  /*7ef90*/  FMUL R0, R7, R24 ;  /* 0x0000001807007220 */ /* 0x001fca0000400000 */
[----:B------:R0:W-:Y:S04]  /*7efa0*/  STL [R1+0x3d0], R0 ;  /* 0x0003d00001007387 */ /* 0x0001e80000100800 */
[----:B------:R-:W3:Y:S01]  /*7efb0*/  LDL.LU R24, [R1+0x2b0] ;  /* 0x0002b00001187983 */ /* 0x000ee20000300800 */
[C---:B----4-:R-:W-:Y:S02]  /*7efc0*/  FMUL R2, R7.reuse, R29 ;  /* 0x0000001d07027220 */ /* 0x050fe40000400000 */
[----:B0-----:R-:W-:-:S03]  /*7efd0*/  FMUL R0, R7, R26 ;  /* 0x0000001a07007220 */ /* 0x001fc60000400000 */
[----:B------:R2:W-:Y:S04]  /*7efe0*/  STL [R1+0x3c8], R2 ;  /* 0x0003c80201007387 */ /* 0x0005e80000100800 */
[----:B------:R5:W-:Y:S04]  /*7eff0*/  STL [R1+0x3398], R0 ;  /* 0x0033980001007387 */ /* 0x000be80000100800 */
[----:B------:R-:W4:Y:S01]  /*7f000*/  LDL.LU R29, [R1+0x2b4] ;  /* 0x0002b400011d7983 */ /* 0x000f220000300800 */
[----:B--2---:R-:W-:-:S03]  /*7f010*/  FMUL R2, R7, R27 ;  /* 0x0000001b07027220 */ /* 0x004fc60000400000 */
[----:B------:R-:W2:Y:S04]  /*7f020*/  LDL.LU R26, [R1+0x2b8] ;  /* 0x0002b800011a7983 */ /* 0x000ea80000300800 */
[----:B------:R0:W-:Y:S04]  /*7f030*/  STL [R1+0x339c], R2 ;  /* 0x00339c0201007387 */ /* 0x0001e80000100800 */
[----:B------:R-:W2:Y:S01]  /*7f040*/  LDL.LU R27, [R1+0x2bc] ;  /* 0x0002bc00011b7983 */ /* 0x000ea20000300800 */
[----:B-----5:R-:W-:-:S03]  /*7f050*/  FMUL R0, R7, R28 ;  /* 0x0000001c07007220 */ /* 0x020fc60000400000 */
[----:B------:R-:W5:Y:S04]  /*7f060*/  LDL.LU R28, [R1+0x2c0] ;  /* 0x0002c000011c7983 */ /* 0x000f680000300800 */
[----:B------:R1:W-:Y:S01]  /*7f070*/  STL [R1+0x3bc], R0 ;  /* 0x0003bc0001007387 */ /* 0x0003e20000100800 */
[C---:B0-----:R-:W-:Y:S02]  /*7f080*/  FMUL R2, R7.reuse, R25 ;  /* 0x0000001907027220 */ /* 0x041fe40000400000 */
[C---:B-1----:R-:W-:Y:S02]  /*7f090*/  FMUL R0, R7.reuse, R14 ;  /* 0x0000000e07007220 */ /* 0x042fe40000400000 */
[----:B------:R-:W5:Y:S04]  /*7f0a0*/  LDL.LU R14, [R1+0x2c4] ;  /* 0x0002c400010e7983 */ /* 0x000f680000300800 */
[----:B------:R0:W-:Y:S04]  /*7f0b0*/  STL [R1+0x3b4], R2 ;  /* 0x0003b40201007387 */ /* 0x0001e80000100800 */
[----:B------:R-:W-:Y:S01]  /*7f0c0*/  STL [R1+0x33a0], R0 ;  /* 0x0033a00001007387 */ /* 0x000fe20000100800 */
[----:B0-----:R-:W-:-:S03]  /*7f0d0*/  FMUL R2, R7, R13 ;  /* 0x0000000d07027220 */ /* 0x001fc60000400000 */
[----:B------:R-:W5:Y:S04]  /*7f0e0*/  LDL.LU R13, [R1+0x2c8] ;  /* 0x0002c800010d7983 */ /* 0x000f680000300800 */
[----:B------:R-:W5:Y:S04]  /*7f0f0*/  LDL.LU R25, [R1+0x2cc] ;  /* 0x0002cc0001197983 */ /* 0x000f680000300800 */
[----:B------:R0:W-:Y:S02]  /*7f100*/  STL [R1+0x33a4], R2 ;  /* 0x0033a40201007387 */ /* 0x0001e40000100800 */
[----:B0-----:R-:W-:-:S02]  /*7f110*/  FMUL R2, R7, R16 ;  /* 0x0000001007027220 */ /* 0x001fc40000400000 */
[----:B------:R-:W5:Y:S04]  /*7f120*/  LDL.LU R16, [R1+0x2d4] ;  /* 0x0002d40001107983 */ /* 0x000f680000300800 */
[----:B------:R-:W-:Y:S04]  /*7f130*/  STL [R1+0x3a8], R2 ;  /* 0x0003a80201007387 */ /* 0x000fe80000100800 */
[----:B------:R-:W5:Y:S01]  /*7f140*/  LDL.LU R6, [R1+0x2dc] ;  /* 0x0002dc0001067983 */ /* 0x000f620000300800 */
[----:B------:R-:W-:-:S03]  /*7f150*/  FMUL R0, R7, R5 ;  /* 0x0000000507007220 */ /* 0x000fc60000400000 */
[----:B------:R-:W5:Y:S04]  /*7f160*/  LDL.LU R5, [R1+0x2e0] ;  /* 0x0002e00001057983 */ /* 0x000f680000300800 */
[----:B------:R0:W-:Y:S04]  /*7f170*/  STL [R1+0x3a4], R0 ;  /* 0x0003a40001007387 */ /* 0x0001e80000100800 */
[----:B------:R-:W5:Y:S04]  /*7f180*/  LDL.LU R3, [R1+0x2e4] ;  /* 0x0002e40001037983 */ /* 0x000f680000300800 */
[----:B------:R-:W5:Y:S01]  /*7f190*/  LDL.LU R19, [R1+0x2e8] ;  /* 0x0002e80001137983 */ /* 0x000f620000300800 */
[----:B0-----:R-:W-:-:S03]  /*7f1a0*/  FMUL R0, R7, R4 ;  /* 0x0000000407007220 */ /* 0x001fc60000400000 */
[----:B------:R-:W5:Y:S04]  /*7f1b0*/  LDL.LU R4, [R1+0x2ec] ;  /* 0x0002ec0001047983 */ /* 0x000f680000300800 */
[----:B------:R-:W5:Y:S04]  /*7f1c0*/  LDL.LU R20, [R1+0x2f0] ;  /* 0x0002f00001147983 */ /* 0x000f680000300800 */
[----:B------:R-:W5:Y:S04]  /*7f1d0*/  LDL.LU R21, [R1+0x2f4] ;  /* 0x0002f40001157983 */ /* 0x000f680000300800 */
[----:B------:R-:W5:Y:S04]  /*7f1e0*/  LDL.LU R22, [R1+0x2f8] ;  /* 0x0002f80001167983 */ /* 0x000f680000300800 */
[----:B------:R0:W-:Y:S04]  /*7f1f0*/  STL [R1+0x33a8], R0 ;  /* 0x0033a80001007387 */ /* 0x0001e80000100800 */
[----:B0-----:R-:W5:Y:S01]  /*7f200*/  LDL.LU R0, [R1+0x2d8] ;  /* 0x0002d80001007983 */ /* 0x001f620000300800 */
[----:B---3--:R-:W-:-:S03]  /*7f210*/  FMUL R2, R7, R24 ;  /* 0x0000001807027220 */ /* 0x008fc60000400000 */
[----:B------:R-:W3:Y:S04]  /*7f220*/  LDL.LU R24, [R1+0x1fc] ;  /* 0x0001fc0001187983 */ /* 0x000ee80000300800 */
[----:B------:R0:W-:Y:S04]  /*7f230*/  STL [R1+0x33ac], R2 ;  /* 0x0033ac0201007387 */ /* 0x0001e80000100800 */
[----:B0-----:R-:W3:Y:S01]  /*7f240*/  LDL.LU R2, [R1+0x2d0] ;  /* 0x0002d00001027983 */ /* 0x001ee20000300800 */
[----:B----4-:R-:W-:-:S05]  /*7f250*/  FMUL R29, R7, R29 ;  /* 0x0000001d071d7220 */ /* 0x010fca0000400000 */
[----:B------:R0:W-:Y:S04]  /*7f260*/  STL [R1+0x398], R29 ;  /* 0x0003981d01007387 */ /* 0x0001e80000100800 */
[----:B0-----:R-:W4:Y:S01]  /*7f270*/  LDL.LU R29, [R1+0x200] ;  /* 0x00020000011d7983 */ /* 0x001f220000300800 */
[C---:B--2---:R-:W-:Y:S02]  /*7f280*/  FMUL R23, R7.reuse, R26 ;  /* 0x0000001a07177220 */ /* 0x044fe40000400000 */
[----:B------:R-:W-:-:S03]  /*7f290*/  FMUL R26, R7, R27 ;  /* 0x0000001b071a7220 */ /* 0x000fc60000400000 */
[----:B------:R0:W-:Y:S04]  /*7f2a0*/  STL [R1+0x394], R23 ;  /* 0x0003941701007387 */ /* 0x0001e80000100800 */
[----:B0-----:R-:W2:Y:S04]  /*7f2b0*/  LDL.LU R23, [R1+0x204] ;  /* 0x0002040001177983 */ /* 0x001ea80000300800 */
[----:B------:R0:W-:Y:S04]  /*7f2c0*/  STL [R1+0x300], R26 ;  /* 0x0003001a01007387 */ /* 0x0001e80000100800 */
[----:B0-----:R-:W2:Y:S01]  /*7f2d0*/  LDL.LU R26, [R1+0x208] ;  /* 0x00020800011a7983 */ /* 0x001ea20000300800 */
[----:B------:R-:W0:Y:S01]  /*7f2e0*/  MUFU.RCP R12, R12 ;  /* 0x0000000c000c7308 */ /* 0x000e220000001000 */
[----:B-----5:R-:W-:-:S05]  /*7f2f0*/  FMUL R27, R7, R28 ;  /* 0x0000001c071b7220 */ /* 0x020fca0000400000 */
[----:B------:R1:W-:Y:S04]  /*7f300*/  STL [R1+0x2fc], R27 ;  /* 0x0002fc1b01007387 */ /* 0x0003e80000100800 */
[----:B-1----:R-:W5:Y:S04]  /*7f310*/  LDL.LU R27, [R1+0x20c] ;  /* 0x00020c00011b7983 */ /* 0x002f680000300800 */
[----:B------:R-:W5:Y:S01]  /*7f320*/  LDL.LU R28, [R1+0x210] ;  /* 0x00021000011c7983 */ /* 0x000f620000300800 */
[----:B------:R-:W-:-:S05]  /*7f330*/  FMUL R14, R7, R14 ;  /* 0x0000000e070e7220 */ /* 0x000fca0000400000 */
[----:B------:R1:W-:Y:S04]  /*7f340*/  STL [R1+0x2c4], R14 ;  /* 0x0002c40e01007387 */ /* 0x0003e80000100800 */
[----:B-1----:R-:W5:Y:S01]  /*7f350*/  LDL.LU R14, [R1+0x214] ;  /* 0x00021400010e7983 */ /* 0x002f620000300800 */
[C---:B------:R-:W-:Y:S02]  /*7f360*/  FMUL R13, R7.reuse, R13 ;  /* 0x0000000d070d7220 */ /* 0x040fe40000400000 */
[----:B------:R-:W-:-:S03]  /*7f370*/  FMUL R25, R7, R25 ;  /* 0x0000001907197220 */ /* 0x000fc60000400000 */
[----:B------:R1:W-:Y:S04]  /*7f380*/  STL [R1+0x2c0], R13 ;  /* 0x0002c00d01007387 */ /* 0x0003e80000100800 */
[----:B-1----:R-:W5:Y:S04]  /*7f390*/  LDL.LU R13, [R1+0x34b8] ;  /* 0x0034b800010d7983 */ /* 0x002f680000300800 */
[----:B------:R1:W-:Y:S04]  /*7f3a0*/  STL [R1+0x2bc], R25 ;  /* 0x0002bc1901007387 */ /* 0x0003e80000100800 */
[----:B-1----:R-:W5:Y:S01]  /*7f3b0*/  LDL.LU R25, [R1+0x218] ;  /* 0x0002180001197983 */ /* 0x002f620000300800 */
[----:B------:R-:W-:-:S02]  /*7f3c0*/  FMUL R3, R7, R3 ;  /* 0x0000000307037220 */ /* 0x000fc40000400000 */
[C---:B------:R-:W-:Y:S02]  /*7f3d0*/  FMUL R0, R7.reuse, R0 ;  /* 0x0000000007007220 */ /* 0x040fe40000400000 */
[----:B---3--:R-:W-:-:S05]  /*7f3e0*/  FMUL R2, R7, R2 ;  /* 0x0000000207027220 */ /* 0x008fca0000400000 */
[----:B------:R1:W-:Y:S02]  /*7f3f0*/  STL [R1+0x2b8], R2 ;  /* 0x0002b80201007387 */ /* 0x0003e40000100800 */
[C---:B-1----:R-:W-:Y:S02]  /*7f400*/  FMUL R2, R7.reuse, R16 ;  /* 0x0000001007027220 */ /* 0x042fe40000400000 */
[----:B------:R-:W3:Y:S04]  /*7f410*/  LDL.LU R16, [R1+0x21c] ;  /* 0x00021c0001107983 */ /* 0x000ee80000300800 */
[----:B------:R1:W-:Y:S04]  /*7f420*/  STL [R1+0x2b4], R2 ;  /* 0x0002b40201007387 */ /* 0x0003e80000100800 */
[----:B------:R0:W-:Y:S01]  /*7f430*/  STL [R1+0x2b0], R0 ;  /* 0x0002b00001007387 */ /* 0x0001e20000100800 */
[----:B-1----:R-:W-:-:S02]  /*7f440*/  FMUL R2, R7, R6 ;  /* 0x0000000607027220 */ /* 0x002fc40000400000 */
[C---:B0-----:R-:W-:Y:S02]  /*7f450*/  FMUL R0, R7.reuse, R5 ;  /* 0x0000000507007220 */ /* 0x041fe40000400000 */
[----:B------:R-:W3:Y:S04]  /*7f460*/  LDL.LU R5, [R1+0x220] ;  /* 0x0002200001057983 */ /* 0x000ee80000300800 */
[----:B------:R0:W-:Y:S04]  /*7f470*/  STL [R1+0x2ac], R2 ;  /* 0x0002ac0201007387 */ /* 0x0001e80000100800 */
[----:B------:R1:W-:Y:S01]  /*7f480*/  STL [R1+0x2a8], R0 ;  /* 0x0002a80001007387 */ /* 0x0003e20000100800 */
[----:B0-----:R-:W-:-:S03]  /*7f490*/  FMUL R2, R7, R19 ;  /* 0x0000001307027220 */ /* 0x001fc60000400000 */
[----:B------:R0:W-:Y:S01]  /*7f4a0*/  STL [R1+0x2a4], R3 ;  /* 0x0002a40301007387 */ /* 0x0001e20000100800 */
[----:B-1----:R-:W-:-:S03]  /*7f4b0*/  FMUL R0, R7, R4 ;  /* 0x0000000407007220 */ /* 0x002fc60000400000 */
[----:B------:R-:W3:Y:S04]  /*7f4c0*/  LDL.LU R4, [R1+0x224] ;  /* 0x0002240001047983 */ /* 0x000ee80000300800 */
[----:B------:R1:W-:Y:S01]  /*7f4d0*/  STL [R1+0x2a0], R2 ;  /* 0x0002a00201007387 */ /* 0x0003e20000100800 */
[----:B0-----:R-:W-:-:S03]  /*7f4e0*/  FMUL R3, R7, R20 ;  /* 0x0000001407037220 */ /* 0x001fc60000400000 */
[----:B------:R0:W-:Y:S01]  /*7f4f0*/  STL [R1+0x29c], R0 ;  /* 0x00029c0001007387 */ /* 0x0001e20000100800 */
[C---:B-1----:R-:W-:Y:S02]  /*7f500*/  FMUL R2, R7.reuse, R22 ;  /* 0x0000001607027220 */ /* 0x042fe40000400000 */
[----:B0-----:R-:W-:Y:S01]  /*7f510*/  FMUL R0, R7, R21 ;  /* 0x0000001507007220 */ /* 0x001fe20000400000 */
[----:B------:R-:W-:Y:S04]  /*7f520*/  STL [R1+0x298], R3 ;  /* 0x0002980301007387 */ /* 0x000fe80000100800 */
[----:B------:R0:W-:Y:S04]  /*7f530*/  STL [R1+0x294], R0 ;  /* 0x0002940001007387 */ /* 0x0001e80000100800 */
[----:B------:R4:W-:Y:S04]  /*7f540*/  STL [R1+0x290], R2 ;  /* 0x0002900201007387 */ /* 0x0009e80000100800 */
[----:B------:R-:W3:Y:S01]  /*7f550*/  LDL.LU R21, [R1+0x228] ;  /* 0x0002280001157983 */ /* 0x000ee20000300800 */
[----:B0-----:R-:W-:-:S03]  /*7f560*/  FMUL R0, R12, R24 ;  /* 0x000000180c007220 */ /* 0x001fc60000400000 */
[----:B------:R-:W3:Y:S01]  /*7f570*/  LDL.LU R24, [R1+0x22c] ;  /* 0x00022c0001187983 */ /* 0x000ee20000300800 */
[----:B----4-:R-:W-:-:S03]  /*7f580*/  FMUL R2, R12, R29 ;  /* 0x0000001d0c027220 */ /* 0x010fc60000400000 */
[----:B------:R2:W-:Y:S04]  /*7f590*/  STL [R1+0x33b0], R0 ;  /* 0x0033b00001007387 */ /* 0x0005e80000100800 */
[----:B------:R-:W4:Y:S04]  /*7f5a0*/  LDL.LU R29, [R1+0x230] ;  /* 0x00023000011d7983 */ /* 0x000f280000300800 */
[----:B------:R0:W-:Y:S01]  /*7f5b0*/  STL [R1+0x33b4], R2 ;  /* 0x0033b40201007387 */ /* 0x0001e20000100800 */
[----:B--2---:R-:W-:-:S03]  /*7f5c0*/  FMUL R0, R12, R26 ;  /* 0x0000001a0c007220 */ /* 0x004fc60000400000 */
[----:B------:R-:W2:Y:S01]  /*7f5d0*/  LDL.LU R26, [R1+0x234] ;  /* 0x00023400011a7983 */ /* 0x000ea20000300800 */
[----:B0-----:R-:W-:-:S05]  /*7f5e0*/  FMUL R2, R12, R23 ;  /* 0x000000170c027220 */ /* 0x001fca0000400000 */
[----:B------:R0:W-:Y:S04]  /*7f5f0*/  STL [R1+0x388], R2 ;  /* 0x0003880201007387 */ /* 0x0001e80000100800 */
[----:B------:R1:W-:Y:S01]  /*7f600*/  STL [R1+0x384], R0 ;  /* 0x0003840001007387 */ /* 0x0003e20000100800 */
[C---:B-----5:R-:W-:Y:S02]  /*7f610*/  FMUL R3, R12.reuse, R27 ;  /* 0x0000001b0c037220 */ /* 0x060fe40000400000 */
[----:B0-----:R-:W-:-:S03]  /*7f620*/  FMUL R2, R12, R28 ;  /* 0x0000001c0c027220 */ /* 0x001fc60000400000 */
[----:B------:R-:W-:Y:S01]  /*7f630*/  STL [R1+0x378], R3 ;  /* 0x0003780301007387 */ /* 0x000fe20000100800 */
[----:B-1----:R-:W-:-:S03]  /*7f640*/  FMUL R0, R12, R14 ;  /* 0x0000000e0c007220 */ /* 0x002fc60000400000 */
[----:B------:R-:W5:Y:S04]  /*7f650*/  LDL.LU R14, [R1+0x238] ;  /* 0x00023800010e7983 */ /* 0x000f680000300800 */
[----:B------:R-:W-:Y:S04]  /*7f660*/  STL [R1+0x374], R2 ;  /* 0x0003740201007387 */ /* 0x000fe80000100800 */
[----:B------:R-:W5:Y:S04]  /*7f670*/  LDL.LU R28, [R1+0x23c] ;  /* 0x00023c00011c7983 */ /* 0x000f680000300800 */
[----:B------:R0:W-:Y:S04]  /*7f680*/  STL [R1+0x370], R0 ;  /* 0x0003700001007387 */ /* 0x0001e80000100800 */
[----:B0-----:R-:W5:Y:S04]  /*7f690*/  LDL.LU R0, [R1+0x244] ;  /* 0x0002440001007983 */ /* 0x001f680000300800 */
[----:B------:R-:W5:Y:S01]  /*7f6a0*/  LDL.LU R27, [R1+0x248] ;  /* 0x00024800011b7983 */ /* 0x000f620000300800 */
[----:B------:R-:W-:-:S05]  /*7f6b0*/  FMUL R2, R12, R25 ;  /* 0x000000190c027220 */ /* 0x000fca0000400000 */
[----:B------:R3:W-:Y:S04]  /*7f6c0*/  STL [R1+0x36c], R2 ;  /* 0x00036c0201007387 */ /* 0x0007e80000100800 */
[----:B------:R-:W5:Y:S04]  /*7f6d0*/  LDL.LU R7, [R1+0x24c] ;  /* 0x00024c0001077983 */ /* 0x000f680000300800 */
[----:B------:R-:W5:Y:S01]  /*7f6e0*/  LDL.LU R6, [R1+0x250] ;  /* 0x0002500001067983 */ /* 0x000f620000300800 */
[----:B---3--:R-:W-:-:S05]  /*7f6f0*/  FMUL R2, R12, R16 ;  /* 0x000000100c027220 */ /* 0x008fca0000400000 */
[----:B------:R0:W-:Y:S04]  /*7f700*/  STL [R1+0x368], R2 ;  /* 0x0003680201007387 */ /* 0x0001e80000100800 */
[----:B------:R-:W3:Y:S04]  /*7f710*/  LDL.LU R25, [R1+0x254] ;  /* 0x0002540001197983 */ /* 0x000ee80000300800 */
[----:B------:R-:W3:Y:S04]  /*7f720*/  LDL.LU R3, [R1+0x258] ;  /* 0x0002580001037983 */ /* 0x000ee80000300800 */
[----:B------:R-:W3:Y:S01]  /*7f730*/  LDL.LU R19, [R1+0x25c] ;  /* 0x00025c0001137983 */ /* 0x000ee20000300800 */
[----:B0-----:R-:W-:-:S05]  /*7f740*/  FMUL R2, R12, R5 ;  /* 0x000000050c027220 */ /* 0x001fca0000400000 */
[----:B------:R0:W-:Y:S04]  /*7f750*/  STL [R1+0x364], R2 ;  /* 0x0003640201007387 */ /* 0x0001e80000100800 */
[----:B------:R-:W3:Y:S04]  /*7f760*/  LDL.LU R16, [R1+0x260] ;  /* 0x0002600001107983 */ /* 0x000ee80000300800 */
[----:B------:R-:W3:Y:S04]  /*7f770*/  LDL.LU R20, [R1+0x264] ;  /* 0x0002640001147983 */ /* 0x000ee80000300800 */
[----:B------:R-:W3:Y:S01]  /*7f780*/  LDL.LU R22, [R1+0x268] ;  /* 0x0002680001167983 */ /* 0x000ee20000300800 */
[----:B0-----:R-:W-:-:S03]  /*7f790*/  FMUL R2, R12, R4 ;  /* 0x000000040c027220 */ /* 0x001fc60000400000 */
[----:B------:R-:W3:Y:S04]  /*7f7a0*/  LDL.LU R23, [R1+0x26c] ;  /* 0x00026c0001177983 */ /* 0x000ee80000300800 */
[----:B------:R-:W3:Y:S04]  /*7f7b0*/  LDL.LU R5, [R1+0x270] ;  /* 0x0002700001057983 */ /* 0x000ee80000300800 */
[----:B------:R-:W3:Y:S04]  /*7f7c0*/  LDL.LU R4, [R1+0x274] ;  /* 0x0002740001047983 */ /* 0x000ee80000300800 */
[----:B------:R0:W-:Y:S01]  /*7f7d0*/  STL [R1+0x33b8], R2 ;  /* 0x0033b80201007387 */ /* 0x0001e20000100800 */
[----:B------:R-:W-:-:S02]  /*7f7e0*/  FMUL R21, R12, R21 ;  /* 0x000000150c157220 */ /* 0x000fc40000400000 */
[----:B0-----:R-:W-:-:S05]  /*7f7f0*/  FMUL R2, R12, R24 ;  /* 0x000000180c027220 */ /* 0x001fca0000400000 */
[----:B------:R4:W-:Y:S04]  /*7f800*/  STL [R1+0x33bc], R2 ;  /* 0x0033bc0201007387 */ /* 0x0009e80000100800 */
[----:B------:R0:W-:Y:S01]  /*7f810*/  STL [R1+0x35c], R21 ;  /* 0x00035c1501007387 */ /* 0x0001e20000100800 */
[----:B----4-:R-:W-:-:S03]  /*7f820*/  FMUL R2, R12, R29 ;  /* 0x0000001d0c027220 */ /* 0x010fc60000400000 */
[----:B0-----:R-:W4:Y:S04]  /*7f830*/  LDL.LU R21, [R1+0x278] ;  /* 0x0002780001157983 */ /* 0x001f280000300800 */
[----:B------:R0:W-:Y:S04]  /*7f840*/  STL [R1+0x33c0], R2 ;  /* 0x0033c00201007387 */ /* 0x0001e80000100800 */
[----:B0-----:R-:W4:Y:S01]  /*7f850*/  LDL.LU R2, [R1+0x240] ;  /* 0x0002400001027983 */ /* 0x001f220000300800 */
[----:B--2---:R-:W-:-:S03]  /*7f860*/  FMUL R26, R12, R26 ;  /* 0x0000001a0c1a7220 */ /* 0x004fc60000400000 */
[----:B------:R-:W2:Y:S04]  /*7f870*/  LDL.LU R24, [R1+0x28] ;  /* 0x0000280001187983 */ /* 0x000ea80000300800 */
[----:B------:R-:W2:Y:S04]  /*7f880*/  LDL.LU R29, [R1+0x24] ;  /* 0x00002400011d7983 */ /* 0x000ea80000300800 */
[----:B------:R0:W-:Y:S04]  /*7f890*/  STL [R1+0x350], R26 ;  /* 0x0003501a01007387 */ /* 0x0001e80000100800 */
[----:B0-----:R-:W2:Y:S01]  /*7f8a0*/  LDL.LU R26, [R1+0x20] ;  /* 0x00002000011a7983 */ /* 0x001ea20000300800 */
[----:B-----5:R-:W-:-:S05]  /*7f8b0*/  FMUL R14, R12, R14 ;  /* 0x0000000e0c0e7220 */ /* 0x020fca0000400000 */
[----:B------:R0:W-:Y:S01]  /*7f8c0*/  STL [R1+0x34c], R14 ;  /* 0x00034c0e01007387 */ /* 0x0001e20000100800 */
[----:B------:R-:W-:-:S03]  /*7f8d0*/  FMUL R28, R12, R28 ;  /* 0x0000001c0c1c7220 */ /* 0x000fc60000400000 */
[----:B0-----:R-:W5:Y:S04]  /*7f8e0*/  LDL.LU R14, [R1+0x34b4] ;  /* 0x0034b400010e7983 */ /* 0x001f680000300800 */
[----:B------:R0:W-:Y:S04]  /*7f8f0*/  STL [R1+0x28c], R28 ;  /* 0x00028c1c01007387 */ /* 0x0001e80000100800 */
[----:B0-----:R-:W2:Y:S01]  /*7f900*/  LDL.LU R28, [R1+0x1c] ;  /* 0x00001c00011c7983 */ /* 0x001ea20000300800 */
[C---:B------:R-:W-:Y:S02]  /*7f910*/  FMUL R7, R12.reuse, R7 ;  /* 0x000000070c077220 */ /* 0x040fe40000400000 */
[----:B---3--:R-:W-:-:S02]  /*7f920*/  FMUL R3, R12, R3 ;  /* 0x000000030c037220 */ /* 0x008fc40000400000 */
[----:B----4-:R-:W-:-:S05]  /*7f930*/  FMUL R2, R12, R2 ;  /* 0x000000020c027220 */ /* 0x010fca0000400000 */
[----:B------:R0:W-:Y:S02]  /*7f940*/  STL [R1+0x288], R2 ;  /* 0x0002880201007387 */ /* 0x0001e40000100800 */
[C---:B0-----:R-:W-:Y:S02]  /*7f950*/  FMUL R2, R12.reuse, R0 ;  /* 0x000000000c027220 */ /* 0x041fe40000400000 */
[C---:B------:R-:W-:Y:S02]  /*7f960*/  FMUL R0, R12.reuse, R27 ;  /* 0x0000001b0c007220 */ /* 0x040fe40000400000 */
[----:B------:R-:W3:Y:S04]  /*7f970*/  LDL.LU R27, [R1+0x18] ;  /* 0x00001800011b7983 */ /* 0x000ee80000300800 */
[----:B------:R0:W-:Y:S04]  /*7f980*/  STL [R1+0x284], R2 ;  /* 0x0002840201007387 */ /* 0x0001e80000100800 */
[----:B------:R1:W-:Y:S04]  /*7f990*/  STL [R1+0x280], R0 ;  /* 0x0002800001007387 */ /* 0x0003e80000100800 */
[----:B------:R-:W-:Y:S01]  /*7f9a0*/  STL [R1+0x27c], R7 ;  /* 0x00027c0701007387 */ /* 0x000fe20000100800 */
[----:B0-----:R-:W-:-:S02]  /*7f9b0*/  FMUL R2, R12, R6 ;  /* 0x000000060c027220 */ /* 0x001fc40000400000 */
[C---:B-1----:R-:W-:Y:S02]  /*7f9c0*/  FMUL R0, R12.reuse, R25 ;  /* 0x000000190c007220 */ /* 0x042fe40000400000 */
[----:B------:R-:W4:Y:S04]  /*7f9d0*/  LDL.LU R25, [R1+0x14] ;  /* 0x0000140001197983 */ /* 0x000f280000300800 */
[----:B------:R-:W-:Y:S04]  /*7f9e0*/  STL [R1+0x24c], R2 ;  /* 0x00024c0201007387 */ /* 0x000fe80000100800 */
[----:B------:R0:W-:Y:S04]  /*7f9f0*/  STL [R1+0x248], R0 ;  /* 0x0002480001007387 */ /* 0x0001e80000100800 */
[----:B------:R1:W-:Y:S01]  /*7fa00*/  STL [R1+0x244], R3 ;  /* 0x0002440301007387 */ /* 0x0003e20000100800 */
[----:B0-----:R-:W-:-:S03]  /*7fa10*/  FMUL R0, R12, R16 ;  /* 0x000000100c007220 */ /* 0x001fc60000400000 */
[----:B------:R-:W5:Y:S01]  /*7fa20*/  LDL.LU R16, [R1+0x10] ;  /* 0x0000100001107983 */ /* 0x000f620000300800 */
[C---:B------:R-:W-:Y:S01]  /*7fa30*/  FMUL R2, R12.reuse, R19 ;  /* 0x000000130c027220 */ /* 0x040fe20000400000 */
[----:B------:R-:W2:Y:S01]  /*7fa40*/  MUFU.RCP R13, R13 ;  /* 0x0000000d000d7308 */ /* 0x000ea20000001000 */
[----:B-1----:R-:W-:-:S03]  /*7fa50*/  FMUL R3, R12, R22 ;  /* 0x000000160c037220 */ /* 0x002fc60000400000 */
[----:B------:R0:W-:Y:S04]  /*7fa60*/  STL [R1+0x240], R2 ;  /* 0x0002400201007387 */ /* 0x0001e80000100800 */
[----:B------:R1:W-:Y:S01]  /*7fa70*/  STL [R1+0x23c], R0 ;  /* 0x00023c0001007387 */ /* 0x0003e20000100800 */
[C---:B0-----:R-:W-:Y:S02]  /*7fa80*/  FMUL R2, R12.reuse, R20 ;  /* 0x000000140c027220 */ /* 0x041fe40000400000 */
[----:B-1----:R-:W-:-:S03]  /*7fa90*/  FMUL R0, R12, R23 ;  /* 0x000000170c007220 */ /* 0x002fc60000400000 */
[----:B------:R0:W-:Y:S04]  /*7faa0*/  STL [R1+0x238], R2 ;  /* 0x0002380201007387 */ /* 0x0001e80000100800 */
[----:B------:R-:W-:Y:S01]  /*7fab0*/  STL [R1+0x234], R3 ;  /* 0x0002340301007387 */ /* 0x000fe20000100800 */
[----:B0-----:R-:W-:-:S03]  /*7fac0*/  FMUL R2, R12, R5 ;  /* 0x000000050c027220 */ /* 0x001fc60000400000 */
[----:B------:R-:W5:Y:S04]  /*7fad0*/  LDL.LU R5, [R1+0x194] ;  /* 0x0001940001057983 */ /* 0x000f680000300800 */
[----:B------:R0:W-:Y:S04]  /*7fae0*/  STL [R1+0x230], R0 ;  /* 0x0002300001007387 */ /* 0x0001e80000100800 */
[----:B------:R1:W-:Y:S01]  /*7faf0*/  STL [R1+0x22c], R2 ;  /* 0x00022c0201007387 */ /* 0x0003e20000100800 */
[----:B0-----:R-:W-:-:S03]  /*7fb00*/  FMUL R0, R12, R4 ;  /* 0x000000040c007220 */ /* 0x001fc60000400000 */
[----:B-1----:R-:W5:Y:S04]  /*7fb10*/  LDL.LU R2, [R1+0x198] ;  /* 0x0001980001027983 */ /* 0x002f680000300800 */
[----:B------:R-:W5:Y:S01]  /*7fb20*/  LDL.LU R19, [R1+0x19c] ;  /* 0x00019c0001137983 */ /* 0x000f620000300800 */
[----:B--2---:R-:W-:-:S03]  /*7fb30*/  FMUL R6, R13, R24 ;  /* 0x000000180d067220 */ /* 0x004fc60000400000 */
[----:B------:R0:W-:Y:S01]  /*7fb40*/  STL [R1+0x228], R0 ;  /* 0x0002280001007387 */ /* 0x0001e20000100800 */
[----:B------:R-:W-:-:S03]  /*7fb50*/  FMUL R3, R13, R29 ;  /* 0x0000001d0d037220 */ /* 0x000fc60000400000 */
[----:B------:R-:W2:Y:S04]  /*7fb60*/  LDL.LU R22, [R1+0x1a0] ;  /* 0x0001a00001167983 */ /* 0x000ea80000300800 */
[----:B------:R-:W2:Y:S01]  /*7fb70*/  LDL.LU R23, [R1+0x1a4] ;  /* 0x0001a40001177983 */ /* 0x000ea20000300800 */
[----:B0-----:R-:W-:-:S03]  /*7fb80*/  FMUL R0, R12, R21 ;  /* 0x000000150c007220 */ /* 0x001fc60000400000 */
[----:B------:R-:W2:Y:S04]  /*7fb90*/  LDL.LU R4, [R1+0x1a8] ;  /* 0x0001a80001047983 */ /* 0x000ea80000300800 */
[----:B------:R0:W-:Y:S04]  /*7fba0*/  STL [R1+0x224], R0 ;  /* 0x0002240001007387 */ /* 0x0001e80000100800 */
[----:B------:R1:W-:Y:S04]  /*7fbb0*/  STL [R1+0x348], R6 ;  /* 0x0003480601007387 */ /* 0x0003e80000100800 */
[----:B------:R-:W2:Y:S01]  /*7fbc0*/  LDL.LU R12, [R1+0x1b0] ;  /* 0x0001b000010c7983 */ /* 0x000ea20000300800 */
[----:B0-----:R-:W-:-:S03]  /*7fbd0*/  FMUL R0, R13, R26 ;  /* 0x0000001a0d007220 */ /* 0x001fc60000400000 */
[----:B------:R-:W-:Y:S04]  /*7fbe0*/  STL [R1+0x2f4], R3 ;  /* 0x0002f40301007387 */ /* 0x000fe80000100800 */
[----:B------:R-:W2:Y:S04]  /*7fbf0*/  LDL.LU R24, [R1+0x1b4] ;  /* 0x0001b40001187983 */ /* 0x000ea80000300800 */
[----:B------:R0:W-:Y:S04]  /*7fc00*/  STL [R1+0x344], R0 ;  /* 0x0003440001007387 */ /* 0x0001e80000100800 */
[----:B------:R-:W2:Y:S04]  /*7fc10*/  LDL.LU R7, [R1+0x1b8] ;  /* 0x0001b80001077983 */ /* 0x000ea80000300800 */
[----:B-1----:R-:W2:Y:S01]  /*7fc20*/  LDL.LU R6, [R1+0x1c0] ;  /* 0x0001c00001067983 */ /* 0x002ea20000300800 */
[----:B0-----:R-:W-:-:S05]  /*7fc30*/  FMUL R0, R13, R28 ;  /* 0x0000001c0d007220 */ /* 0x001fca0000400000 */
[----:B------:R3:W-:Y:S04]  /*7fc40*/  STL [R1+0x2f0], R0 ;  /* 0x0002f00001007387 */ /* 0x0007e80000100800 */
[----:B------:R-:W2:Y:S04]  /*7fc50*/  LDL.LU R28, [R1+0x1c4] ;  /* 0x0001c400011c7983 */ /* 0x000ea80000300800 */
[----:B------:R-:W2:Y:S04]  /*7fc60*/  LDL.LU R3, [R1+0x1c8] ;  /* 0x0001c80001037983 */ /* 0x000ea80000300800 */
[----:B------:R-:W2:Y:S01]  /*7fc70*/  LDL.LU R20, [R1+0x1cc] ;  /* 0x0001cc0001147983 */ /* 0x000ea20000300800 */
[----:B---3--:R-:W-:-:S05]  /*7fc80*/  FMUL R0, R13, R27 ;  /* 0x0000001b0d007220 */ /* 0x008fca0000400000 */
[----:B------:R4:W-:Y:S04]  /*7fc90*/  STL [R1+0x340], R0 ;  /* 0x0003400001007387 */ /* 0x0009e80000100800 */
[----:B------:R-:W3:Y:S04]  /*7fca0*/  LDL.LU R29, [R1+0x1d0] ;  /* 0x0001d000011d7983 */ /* 0x000ee80000300800 */
[----:B------:R-:W3:Y:S04]  /*7fcb0*/  LDL.LU R21, [R1+0x1d4] ;  /* 0x0001d40001157983 */ /* 0x000ee80000300800 */
[----:B------:R-:W3:Y:S01]  /*7fcc0*/  LDL.LU R26, [R1+0x1d8] ;  /* 0x0001d800011a7983 */ /* 0x000ee20000300800 */
[----:B----4-:R-:W-:-:S05]  /*7fcd0*/  FMUL R0, R13, R25 ;  /* 0x000000190d007220 */ /* 0x010fca0000400000 */
[----:B------:R5:W-:Y:S04]  /*7fce0*/  STL [R1+0x2e8], R0 ;  /* 0x0002e80001007387 */ /* 0x000be80000100800 */
[----:B------:R-:W4:Y:S04]  /*7fcf0*/  LDL.LU R25, [R1+0x1dc] ;  /* 0x0001dc0001197983 */ /* 0x000f280000300800 */
[----:B------:R-:W3:Y:S01]  /*7fd00*/  LDL.LU R27, [R1+0x1e0] ;  /* 0x0001e000011b7983 */ /* 0x000ee20000300800 */
[----:B-----5:R-:W-:-:S03]  /*7fd10*/  FMUL R0, R13, R16 ;  /* 0x000000100d007220 */ /* 0x020fc60000400000 */
[----:B------:R-:W5:Y:S04]  /*7fd20*/  LDL.LU R16, [R1+0x1e4] ;  /* 0x0001e40001107983 */ /* 0x000f680000300800 */
[----:B------:R0:W-:Y:S04]  /*7fd30*/  STL [R1+0x33c4], R0 ;  /* 0x0033c40001007387 */ /* 0x0001e80000100800 */
[----:B0-----:R-:W3:Y:S01]  /*7fd40*/  LDL.LU R0, [R1+0x1ac] ;  /* 0x0001ac0001007983 */ /* 0x001ee20000300800 */
[----:B------:R-:W-:-:S05]  /*7fd50*/  FMUL R5, R13, R5 ;  /* 0x000000050d057220 */ /* 0x000fca0000400000 */
[----:B------:R0:W-:Y:S04]  /*7fd60*/  STL [R1+0x2e0], R5 ;  /* 0x0002e00501007387 */ /* 0x0001e80000100800 */
[----:B0-----:R-:W4:Y:S01]  /*7fd70*/  LDL.LU R5, [R1+0x1e8] ;  /* 0x0001e80001057983 */ /* 0x001f220000300800 */
[----:B------:R-:W-:-:S05]  /*7fd80*/  FMUL R2, R13, R2 ;  /* 0x000000020d027220 */ /* 0x000fca0000400000 */
[----:B------:R0:W-:Y:S02]  /*7fd90*/  STL [R1+0x2ec], R2 ;  /* 0x0002ec0201007387 */ /* 0x0001e40000100800 */
[C---:B0-----:R-:W-:Y:S02]  /*7fda0*/  FMUL R2, R13.reuse, R19 ;  /* 0x000000130d027220 */ /* 0x041fe40000400000 */
[C---:B--2---:R-:W-:Y:S02]  /*7fdb0*/  FMUL R19, R13.reuse, R22 ;  /* 0x000000160d137220 */ /* 0x044fe40000400000 */
[C---:B------:R-:W-:Y:S01]  /*7fdc0*/  FMUL R22, R13.reuse, R23 ;  /* 0x000000170d167220 */ /* 0x040fe20000400000 */
[----:B------:R-:W-:Y:S04]  /*7fdd0*/  STL [R1+0x2dc], R2 ;  /* 0x0002dc0201007387 */ /* 0x000fe80000100800 */
[----:B------:R0:W-:Y:S04]  /*7fde0*/  STL [R1+0x2e4], R19 ;  /* 0x0002e41301007387 */ /* 0x0001e80000100800 */
[----:B0-----:R-:W2:Y:S04]  /*7fdf0*/  LDL.LU R19, [R1+0x1ec] ;  /* 0x0001ec0001137983 */ /* 0x001ea80000300800 */
[----:B------:R0:W-:Y:S01]  /*7fe00*/  STL [R1+0x2d4], R22 ;  /* 0x0002d41601007387 */ /* 0x0001e20000100800 */
[----:B------:R-:W-:-:S03]  /*7fe10*/  FMUL R2, R13, R4 ;  /* 0x000000040d027220 */ /* 0x000fc60000400000 */
[----:B0-----:R-:W2:Y:S04]  /*7fe20*/  LDL.LU R22, [R1+0x1f0] ;  /* 0x0001f00001167983 */ /* 0x001ea80000300800 */
[----:B------:R-:W2:Y:S04]  /*7fe30*/  LDL.LU R23, [R1+0x1f4] ;  /* 0x0001f40001177983 */ /* 0x000ea80000300800 */
[----:B------:R-:W2:Y:S04]  /*7fe40*/  LDL.LU R4, [R1+0x1f8] ;  /* 0x0001f80001047983 */ /* 0x000ea80000300800 */
[----:B------:R-:W-:Y:S01]  /*7fe50*/  STL [R1+0x33c8], R2 ;  /* 0x0033c80201007387 */ /* 0x000fe20000100800 */
[----:B---3--:R-:W-:-:S05]  /*7fe60*/  FMUL R0, R13, R0 ;  /* 0x000000000d007220 */ /* 0x008fca0000400000 */
[----:B------:R0:W-:Y:S02]  /*7fe70*/  STL [R1+0x2cc], R0 ;  /* 0x0002cc0001007387 */ /* 0x0001e40000100800 */
[C---:B0-----:R-:W-:Y:S02]  /*7fe80*/  FMUL R0, R13.reuse, R24 ;  /* 0x000000180d007220 */ /* 0x041fe40000400000 */
[----:B------:R-:W3:Y:S01]  /*7fe90*/  LDL.LU R24, [R1+0xac] ;  /* 0x0000ac0001187983 */ /* 0x000ee20000300800 */
[C---:B------:R-:W-:Y:S02]  /*7fea0*/  FMUL R2, R13.reuse, R12 ;  /* 0x0000000c0d027220 */ /* 0x040fe40000400000 */
[----:B------:R-:W-:-:S03]  /*7feb0*/  FMUL R7, R13, R7 ;  /* 0x000000070d077220 */ /* 0x000fc60000400000 */
[----:B------:R0:W-:Y:S01]  /*7fec0*/  STL [R1+0x2d0], R2 ;  /* 0x0002d00201007387 */ /* 0x0001e20000100800 */
[----:B------:R-:W-:-:S03]  /*7fed0*/  FMUL R3, R13, R3 ;  /* 0x000000030d037220 */ /* 0x000fc60000400000 */
[----:B------:R1:W-:Y:S01]  /*7fee0*/  STL [R1+0x2c8], R0 ;  /* 0x0002c80001007387 */ /* 0x0003e20000100800 */
[----:B0-----:R-:W-:-:S03]  /*7fef0*/  FMUL R2, R13, R6 ;  /* 0x000000060d027220 */ /* 0x001fc60000400000 */
[----:B------:R-:W-:Y:S01]  /*7ff00*/  STL [R1+0x220], R7 ;  /* 0x0002200701007387 */ /* 0x000fe20000100800 */
[----:B-1----:R-:W-:-:S03]  /*7ff10*/  FMUL R0, R13, R28 ;  /* 0x0000001c0d007220 */ /* 0x002fc60000400000 */
        /* <DEDUP_REMOVED lines=10> */
[----:B-1----:R-:W-:-:S03]  /*7ffc0*/  FMUL R2, R13, R26 ;  /* 0x0000001a0d027220 */ /* 0x002fc60000400000 */
[----:B------:R-:W-:Y:S01]  /*7ffd0*/  STL [R1+0x208], R3 ;  /* 0x0002080301007387 */ /* 0x000fe20000100800 */
[----:B----4-:R-:W-:-:S03]  /*7ffe0*/  FMUL R0, R13, R25 ;  /* 0x000000190d007220 */ /* 0x010fc60000400000 */
[----:B------:R-:W4:Y:S04]  /*7fff0*/  LDL.LU R25, [R1+0xa0] ;  /* 0x0000a00001197983 */ /* 0x000f280000300800 */
[----:B------:R0:W-:Y:S04]  /*80000*/  STL [R1+0x204], R2 ;  /* 0x0002040201007387 */ /* 0x0001e80000100800 */
[----:B------:R5:W-:Y:S01]  /*80010*/  STL [R1+0x200], R0 ;  /* 0x0002000001007387 */ /* 0x000be20000100800 */
[C---:B0-----:R-:W-:Y:S02]  /*80020*/  FMUL R2, R13.reuse, R27 ;  /* 0x0000001b0d027220 */ /* 0x041fe40000400000 */
[----:B-----5:R-:W-:-:S02]  /*80030*/  FMUL R0, R13, R16 ;  /* 0x000000100d007220 */ /* 0x020fc40000400000 */
[----:B------:R-:W5:Y:S04]  /*80040*/  LDL.LU R16, [R1+0x9c] ;  /* 0x00009c0001107983 */ /* 0x000f680000300800 */
[----:B------:R-:W-:Y:S04]  /*80050*/  STL [R1+0x1fc], R2 ;  /* 0x0001fc0201007387 */ /* 0x000fe80000100800 */
[----:B------:R-:W5:Y:S04]  /*80060*/  LDL.LU R26, [R1+0x98] ;  /* 0x00009800011a7983 */ /* 0x000f680000300800 */
[----:B------:R0:W-:Y:S04]  /*80070*/  STL [R1+0x1e4], R0 ;  /* 0x0001e40001007387 */ /* 0x0001e80000100800 */
[----:B------:R-:W5:Y:S04]  /*80080*/  LDL.LU R7, [R1+0x94] ;  /* 0x0000940001077983 */ /* 0x000f680000300800 */
[----:B------:R-:W5:Y:S01]  /*80090*/  LDL.LU R20, [R1+0x90] ;  /* 0x0000900001147983 */ /* 0x000f620000300800 */
[C---:B0-----:R-:W-:Y:S01]  /*800a0*/  FMUL R0, R13.reuse, R5 ;  /* 0x000000050d007220 */ /* 0x041fe20000400000 */
[----:B------:R-:W3:Y:S01]  /*800b0*/  MUFU.RCP R14, R14 ;  /* 0x0000000e000e7308 */ /* 0x000ee20000001000 */
[----:B--2---:R-:W-:-:S03]  /*800c0*/  FMUL R3, R13, R22 ;  /* 0x000000160d037220 */ /* 0x004fc60000400000 */
[----:B------:R0:W-:Y:S04]  /*800d0*/  STL [R1+0x1e0], R0 ;  /* 0x0001e00001007387 */ /* 0x0001e80000100800 */
[----:B------:R-:W2:Y:S04]  /*800e0*/  LDL.LU R21, [R1+0x8c] ;  /* 0x00008c0001157983 */ /* 0x000ea80000300800 */
[----:B------:R-:W2:Y:S01]  /*800f0*/  LDL.LU R27, [R1+0x88] ;  /* 0x00008800011b7983 */ /* 0x000ea20000300800 */
[----:B0-----:R-:W-:-:S03]  /*80100*/  FMUL R0, R13, R19 ;  /* 0x000000130d007220 */ /* 0x001fc60000400000 */
[----:B------:R-:W2:Y:S01]  /*80110*/  LDL.LU R5, [R1+0x84] ;  /* 0x0000840001057983 */ /* 0x000ea20000300800 */
[----:B------:R-:W-:-:S03]  /*80120*/  FMUL R2, R13, R23 ;  /* 0x000000170d027220 */ /* 0x000fc60000400000 */
[----:B------:R0:W-:Y:S04]  /*80130*/  STL [R1+0x1dc], R0 ;  /* 0x0001dc0001007387 */ /* 0x0001e80000100800 */
[----:B------:R-:W-:Y:S01]  /*80140*/  STL [R1+0x1d8], R3 ;  /* 0x0001d80301007387 */ /* 0x000fe20000100800 */
[----:B0-----:R-:W-:-:S03]  /*80150*/  FMUL R0, R13, R4 ;  /* 0x000000040d007220 */ /* 0x001fc60000400000 */
[----:B------:R-:W2:Y:S04]  /*80160*/  LDL.LU R13, [R1+0x80] ;  /* 0x00008000010d7983 */ /* 0x000ea80000300800 */
[----:B------:R0:W-:Y:S04]  /*80170*/  STL [R1+0x1d4], R2 ;  /* 0x0001d40201007387 */ /* 0x0001e80000100800 */
[----:B0-----:R-:W2:Y:S04]  /*80180*/  LDL.LU R2, [R1+0x7c] ;  /* 0x00007c0001027983 */ /* 0x001ea80000300800 */
[----:B------:R0:W-:Y:S04]  /*80190*/  STL [R1+0x1d0], R0 ;  /* 0x0001d00001007387 */ /* 0x0001e80000100800 */
[----:B------:R-:W2:Y:S04]  /*801a0*/  LDL.LU R4, [R1+0x78] ;  /* 0x0000780001047983 */ /* 0x000ea80000300800 */
[----:B0-----:R-:W2:Y:S04]  /*801b0*/  LDL.LU R0, [R1+0x74] ;  /* 0x0000740001007983 */ /* 0x001ea80000300800 */
[----:B------:R-:W2:Y:S01]  /*801c0*/  LDL.LU R12, [R1+0x70] ;  /* 0x00007000010c7983 */ /* 0x000ea20000300800 */
[----:B---3--:R-:W-:-:S05]  /*801d0*/  FMUL R3, R14, R24 ;  /* 0x000000180e037220 */ /* 0x008fca0000400000 */
[----:B------:R0:W-:Y:S04]  /*801e0*/  STL [R1+0x278], R3 ;  /* 0x0002780301007387 */ /* 0x0001e80000100800 */
[----:B------:R-:W3:Y:S04]  /*801f0*/  LDL.LU R22, [R1+0x6c] ;  /* 0x00006c0001167983 */ /* 0x000ee80000300800 */
[----:B------:R-:W3:Y:S04]  /*80200*/  LDL.LU R6, [R1+0x68] ;  /* 0x0000680001067983 */ /* 0x000ee80000300800 */
[----:B0-----:R-:W3:Y:S01]  /*80210*/  LDL.LU R3, [R1+0x64] ;  /* 0x0000640001037983 */ /* 0x001ee20000300800 */
[----:B------:R-:W-:-:S05]  /*80220*/  FMUL R19, R14, R28 ;  /* 0x0000001c0e137220 */ /* 0x000fca0000400000 */
[----:B------:R0:W-:Y:S04]  /*80230*/  STL [R1+0x274], R19 ;  /* 0x0002741301007387 */ /* 0x0001e80000100800 */
[----:B------:R-:W3:Y:S04]  /*80240*/  LDL.LU R28, [R1+0x60] ;  /* 0x00006000011c7983 */ /* 0x000ee80000300800 */
[----:B0-----:R-:W3:Y:S04]  /*80250*/  LDL.LU R19, [R1+0x5c] ;  /* 0x00005c0001137983 */ /* 0x001ee80000300800 */
[----:B------:R-:W3:Y:S01]  /*80260*/  LDL.LU R23, [R1+0x58] ;  /* 0x0000580001177983 */ /* 0x000ee20000300800 */
[----:B------:R-:W-:-:S05]  /*80270*/  FMUL R24, R14, R29 ;  /* 0x0000001d0e187220 */ /* 0x000fca0000400000 */
[----:B------:R0:W-:Y:S04]  /*80280*/  STL [R1+0x270], R24 ;  /* 0x0002701801007387 */ /* 0x0001e80000100800 */
[----:B0-----:R-:W3:Y:S04]  /*80290*/  LDL.LU R24, [R1+0x54] ;  /* 0x0000540001187983 */ /* 0x001ee80000300800 */
[----:B------:R-:W3:Y:S01]  /*802a0*/  LDL.LU R29, [R1+0x50] ;  /* 0x00005000011d7983 */ /* 0x000ee20000300800 */
[----:B----4-:R-:W-:-:S05]  /*802b0*/  FMUL R25, R14, R25 ;  /* 0x000000190e197220 */ /* 0x010fca0000400000 */
[----:B------:R0:W-:Y:S04]  /*802c0*/  STL [R1+0x26c], R25 ;  /* 0x00026c1901007387 */ /* 0x0001e80000100800 */
[----:B0-----:R-:W4:Y:S01]  /*802d0*/  LDL.LU R25, [R1+0x4c] ;  /* 0x00004c0001197983 */ /* 0x001f220000300800 */
[----:B-----5:R-:W-:-:S05]  /*802e0*/  FMUL R16, R14, R16 ;  /* 0x000000100e107220 */ /* 0x020fca0000400000 */
[----:B------:R0:W-:Y:S01]  /*802f0*/  STL [R1+0x268], R16 ;  /* 0x0002681001007387 */ /* 0x0001e20000100800 */
[----:B------:R-:W-:-:S03]  /*80300*/  FMUL R26, R14, R26 ;  /* 0x0000001a0e1a7220 */ /* 0x000fc60000400000 */
[----:B0-----:R-:W5:Y:S01]  /*80310*/  LDL.LU R16, [R1+0x34b0] ;  /* 0x0034b00001107983 */ /* 0x001f620000300800 */
[----:B------:R-:W-:-:S03]  /*80320*/  FMUL R7, R14, R7 ;  /* 0x000000070e077220 */ /* 0x000fc60000400000 */
[----:B------:R0:W-:Y:S01]  /*80330*/  STL [R1+0x264], R26 ;  /* 0x0002641a01007387 */ /* 0x0001e20000100800 */
[----:B------:R-:W-:-:S03]  /*80340*/  FMUL R20, R14, R20 ;  /* 0x000000140e147220 */ /* 0x000fc60000400000 */
[----:B0-----:R-:W5:Y:S04]  /*80350*/  LDL.LU R26, [R1+0x48] ;  /* 0x00004800011a7983 */ /* 0x001f680000300800 */
[----:B------:R0:W-:Y:S04]  /*80360*/  STL [R1+0x260], R7 ;  /* 0x0002600701007387 */ /* 0x0001e80000100800 */
[----:B------:R1:W-:Y:S01]  /*80370*/  STL [R1+0x25c], R20 ;  /* 0x00025c1401007387 */ /* 0x0003e20000100800 */
[C---:B--2---:R-:W-:Y:S02]  /*80380*/  FMUL R5, R14.reuse, R5 ;  /* 0x000000050e057220 */ /* 0x044fe40000400000 */
[----:B0-----:R-:W-:-:S02]  /*80390*/  FMUL R7, R14, R21 ;  /* 0x000000150e077220 */ /* 0x001fc40000400000 */
[----:B-1----:R-:W-:-:S03]  /*803a0*/  FMUL R20, R14, R27 ;  /* 0x0000001b0e147220 */ /* 0x002fc60000400000 */
[----:B------:R0:W-:Y:S01]  /*803b0*/  STL [R1+0x258], R7 ;  /* 0x0002580701007387 */ /* 0x0001e20000100800 */
[----:B------:R-:W-:-:S03]  /*803c0*/  FMUL R13, R14, R13 ;  /* 0x0000000d0e0d7220 */ /* 0x000fc60000400000 */
[----:B0-----:R-:W2:Y:S04]  /*803d0*/  LDL.LU R7, [R1+0x44] ;  /* 0x0000440001077983 */ /* 0x001ea80000300800 */
[----:B------:R0:W-:Y:S04]  /*803e0*/  STL [R1+0x254], R20 ;  /* 0x0002541401007387 */ /* 0x0001e80000100800 */
[----:B0-----:R-:W2:Y:S04]  /*803f0*/  LDL.LU R20, [R1+0x40] ;  /* 0x0000400001147983 */ /* 0x001ea80000300800 */
[----:B------:R0:W-:Y:S04]  /*80400*/  STL [R1+0x250], R5 ;  /* 0x0002500501007387 */ /* 0x0001e80000100800 */
[----:B------:R-:W2:Y:S04]  /*80410*/  LDL.LU R21, [R1+0x3c] ;  /* 0x00003c0001157983 */ /* 0x000ea80000300800 */
[----:B------:R-:W2:Y:S04]  /*80420*/  LDL.LU R27, [R1+0x38] ;  /* 0x00003800011b7983 */ /* 0x000ea80000300800 */
[----:B0-----:R-:W2:Y:S04]  /*80430*/  LDL.LU R5, [R1+0x34] ;  /* 0x0000340001057983 */ /* 0x001ea80000300800 */
[----:B------:R0:W-:Y:S02]  /*80440*/  STL [R1+0x1f8], R13 ;  /* 0x0001f80d01007387 */ /* 0x0001e40000100800 */
[----:B0-----:R-:W-:-:S02]  /*80450*/  FMUL R13, R14, R2 ;  /* 0x000000020e0d7220 */ /* 0x001fc40000400000 */
[C---:B------:R-:W-:Y:S02]  /*80460*/  FMUL R2, R14.reuse, R4 ;  /* 0x000000040e027220 */ /* 0x040fe40000400000 */
[----:B------:R-:W2:Y:S04]  /*80470*/  LDL.LU R4, [R1+0x30] ;  /* 0x0000300001047983 */ /* 0x000ea80000300800 */
[----:B------:R0:W-:Y:S04]  /*80480*/  STL [R1+0x1f4], R13 ;  /* 0x0001f40d01007387 */ /* 0x0001e80000100800 */
[----:B------:R1:W-:Y:S01]  /*80490*/  STL [R1+0x1f0], R2 ;  /* 0x0001f00201007387 */ /* 0x0003e20000100800 */
[----:B0-----:R-:W-:-:S05]  /*804a0*/  FMUL R13, R14, R0 ;  /* 0x000000000e0d7220 */ /* 0x001fca0000400000 */
[----:B------:R-:W-:Y:S01]  /*804b0*/  STL [R1+0x1ec], R13 ;  /* 0x0001ec0d01007387 */ /* 0x000fe20000100800 */
[----:B---3--:R-:W-:-:S03]  /*804c0*/  FMUL R0, R14, R22 ;  /* 0x000000160e007220 */ /* 0x008fc60000400000 */
[----:B------:R-:W3:Y:S01]  /*804d0*/  LDL.LU R22, [R1+0x164] ;  /* 0x0001640001167983 */ /* 0x000ee20000300800 */
[----:B-1----:R-:W-:-:S05]  /*804e0*/  FMUL R2, R14, R12 ;  /* 0x0000000c0e027220 */ /* 0x002fca0000400000 */
[----:B------:R0:W-:Y:S04]  /*804f0*/  STL [R1+0x1e8], R2 ;  /* 0x0001e80201007387 */ /* 0x0001e80000100800 */
[----:B------:R1:W-:Y:S01]  /*80500*/  STL [R1+0x1cc], R0 ;  /* 0x0001cc0001007387 */ /* 0x0003e20000100800 */
[C---:B0-----:R-:W-:Y:S02]  /*80510*/  FMUL R2, R14.reuse, R6 ;  /* 0x000000060e027220 */ /* 0x041fe40000400000 */
[C---:B------:R-:W-:Y:S02]  /*80520*/  FMUL R28, R14.reuse, R28 ;  /* 0x0000001c0e1c7220 */ /* 0x040fe40000400000 */
[C---:B-1----:R-:W-:Y:S01]  /*80530*/  FMUL R0, R14.reuse, R3 ;  /* 0x000000030e007220 */ /* 0x042fe20000400000 */
[----:B------:R0:W-:Y:S01]  /*80540*/  STL [R1+0x1c4], R2 ;  /* 0x0001c40201007387 */ /* 0x0001e20000100800 */
[----:B------:R-:W-:-:S03]  /*80550*/  FMUL R3, R14, R19 ;  /* 0x000000130e037220 */ /* 0x000fc60000400000 */
[----:B------:R-:W-:Y:S04]  /*80560*/  STL [R1+0x3464], R28 ;  /* 0x0034641c01007387 */ /* 0x000fe80000100800 */
[----:B------:R1:W-:Y:S01]  /*80570*/  STL [R1+0x1c8], R0 ;  /* 0x0001c80001007387 */ /* 0x0003e20000100800 */
[----:B0-----:R-:W-:-:S03]  /*80580*/  FMUL R2, R14, R23 ;  /* 0x000000170e027220 */ /* 0x001fc60000400000 */
[----:B------:R-:W-:Y:S04]  /*80590*/  STL [R1+0x1c0], R3 ;  /* 0x0001c00301007387 */ /* 0x000fe80000100800 */
[----:B------:R-:W3:Y:S04]  /*805a0*/  LDL.LU R6, [R1+0x160] ;  /* 0x0001600001067983 */ /* 0x000ee80000300800 */
[----:B------:R0:W-:Y:S01]  /*805b0*/  STL [R1+0x1ac], R2 ;  /* 0x0001ac0201007387 */ /* 0x0001e20000100800 */
[----:B-1----:R-:W-:-:S05]  /*805c0*/  FMUL R0, R14, R24 ;  /* 0x000000180e007220 */ /* 0x002fca0000400000 */
[----:B------:R4:W-:Y:S01]  /*805d0*/  STL [R1+0x1b4], R0 ;  /* 0x0001b40001007387 */ /* 0x0009e20000100800 */
[----:B0-----:R-:W-:-:S03]  /*805e0*/  FMUL R2, R14, R29 ;  /* 0x0000001d0e027220 */ /* 0x001fc60000400000 */
[----:B------:R-:W3:Y:S04]  /*805f0*/  LDL.LU R19, [R1+0x15c] ;  /* 0x00015c0001137983 */ /* 0x000ee80000300800 */
[----:B------:R-:W-:Y:S01]  /*80600*/  STL [R1+0x1a4], R2 ;  /* 0x0001a40201007387 */ /* 0x000fe20000100800 */
[----:B----4-:R-:W-:-:S03]  /*80610*/  FMUL R0, R14, R25 ;  /* 0x000000190e007220 */ /* 0x010fc60000400000 */
[----:B------:R-:W4:Y:S01]  /*80620*/  LDL.LU R25, [R1+0x158] ;  /* 0x0001580001197983 */ /* 0x000f220000300800 */
[----:B------:R-:W-:-:S03]  /*80630*/  @!P5 FMUL R15, R15, 16777216 ;  /* 0x4b8000000f0fd820 */ /* 0x000fc60000400000 */
[----:B------:R5:W-:Y:S04]  /*80640*/  STL [R1+0x1b0], R0 ;  /* 0x0001b00001007387 */ /* 0x000be80000100800 */
[----:B------:R-:W4:Y:S04]  /*80650*/  LDL.LU R3, [R1+0x154] ;  /* 0x0001540001037983 */ /* 0x000f280000300800 */
[----:B------:R-:W4:Y:S01]  /*80660*/  LDL.LU R23, [R1+0x150] ;  /* 0x0001500001177983 */ /* 0x000f220000300800 */
[----:B------:R-:W3:Y:S01]  /*80670*/  MUFU.RCP R15, R15 ;  /* 0x0000000f000f7308 */ /* 0x000ee20000001000 */
[----:B-----5:R-:W-:-:S05]  /*80680*/  FMUL R0, R14, R26 ;  /* 0x0000001a0e007220 */ /* 0x020fca0000400000 */
[----:B------:R0:W-:Y:S04]  /*80690*/  STL [R1+0x198], R0 ;  /* 0x0001980001007387 */ /* 0x0001e80000100800 */
[----:B------:R-:W5:Y:S04]  /*806a0*/  LDL.LU R24, [R1+0x14c] ;  /* 0x00014c0001187983 */ /* 0x000f680000300800 */
[----:B------:R-:W5:Y:S04]  /*806b0*/  LDL.LU R29, [R1+0x148] ;  /* 0x00014800011d7983 */ /* 0x000f680000300800 */
[----:B------:R-:W5:Y:S01]  /*806c0*/  LDL.LU R26, [R1+0x144] ;  /* 0x00014400011a7983 */ /* 0x000f620000300800 */
[----:B--2---:R-:W-:-:S05]  /*806d0*/  FMUL R2, R14, R7 ;  /* 0x000000070e027220 */ /* 0x004fca0000400000 */
[----:B------:R1:W-:Y:S01]  /*806e0*/  STL [R1+0x1a8], R2 ;  /* 0x0001a80201007387 */ /* 0x0003e20000100800 */
[----:B0-----:R-:W-:-:S05]  /*806f0*/  FMUL R0, R14, R20 ;  /* 0x000000140e007220 */ /* 0x001fca0000400000 */
[----:B------:R0:W-:Y:S01]  /*80700*/  STL [R1+0x194], R0 ;  /* 0x0001940001007387 */ /* 0x0001e20000100800 */
[C---:B------:R-:W-:Y:S02]  /*80710*/  FMUL R7, R14.reuse, R21 ;  /* 0x000000150e077220 */ /* 0x040fe40000400000 */
[----:B-1----:R-:W-:-:S03]  /*80720*/  FMUL R2, R14, R27 ;  /* 0x0000001b0e027220 */ /* 0x002fc60000400000 */
[----:B------:R-:W-:Y:S01]  /*80730*/  STL [R1+0x1a0], R7 ;  /* 0x0001a00701007387 */ /* 0x000fe20000100800 */
[----:B0-----:R-:W-:-:S03]  /*80740*/  FMUL R0, R14, R5 ;  /* 0x000000050e007220 */ /* 0x001fc60000400000 */
[----:B------:R-:W2:Y:S04]  /*80750*/  LDL.LU R20, [R1+0x140] ;  /* 0x0001400001147983 */ /* 0x000ea80000300800 */
[----:B------:R-:W-:Y:S04]  /*80760*/  STL [R1+0xac], R2 ;  /* 0x0000ac0201007387 */ /* 0x000fe80000100800 */
[----:B------:R-:W2:Y:S04]  /*80770*/  LDL.LU R21, [R1+0x13c] ;  /* 0x00013c0001157983 */ /* 0x000ea80000300800 */
[----:B------:R0:W-:Y:S04]  /*80780*/  STL [R1+0x19c], R0 ;  /* 0x00019c0001007387 */ /* 0x0001e80000100800 */
[----:B------:R-:W2:Y:S04]  /*80790*/  LDL.LU R27, [R1+0x138] ;  /* 0x00013800011b7983 */ /* 0x000ea80000300800 */
[----:B------:R-:W2:Y:S01]  /*807a0*/  LDL.LU R5, [R1+0x134] ;  /* 0x0001340001057983 */ /* 0x000ea20000300800 */
[----:B0-----:R-:W-:-:S03]  /*807b0*/  FMUL R0, R14, R4 ;  /* 0x000000040e007220 */ /* 0x001fc60000400000 */
[----:B------:R-:W2:Y:S04]  /*807c0*/  LDL.LU R4, [R1+0x130] ;  /* 0x0001300001047983 */ /* 0x000ea80000300800 */
[----:B------:R3:W-:Y:S02]  /*807d0*/  STL [R1+0x9c], R0 ;  /* 0x00009c0001007387 */ /* 0x0007e40000100800 */
[C---:B---3--:R-:W-:Y:S02]  /*807e0*/  FMUL R0, R15.reuse, R22 ;  /* 0x000000160f007220 */ /* 0x048fe40000400000 */
[----:B------:R-:W3:Y:S04]  /*807f0*/  LDL.LU R22, [R1+0x12c] ;  /* 0x00012c0001167983 */ /* 0x000ee80000300800 */
[----:B------:R-:W3:Y:S04]  /*80800*/  LDL.LU R14, [R1+0x128] ;  /* 0x00012800010e7983 */ /* 0x000ee80000300800 */
[----:B------:R0:W-:Y:S04]  /*80810*/  STL [R1+0x164], R0 ;  /* 0x0001640001007387 */ /* 0x0001e80000100800 */
[----:B------:R-:W3:Y:S04]  /*80820*/  LDL.LU R28, [R1+0x124] ;  /* 0x00012400011c7983 */ /* 0x000ee80000300800 */
[----:B------:R-:W3:Y:S04]  /*80830*/  LDL.LU R13, [R1+0x120] ;  /* 0x00012000010d7983 */ /* 0x000ee80000300800 */
[----:B------:R-:W3:Y:S04]  /*80840*/  LDL.LU R2, [R1+0x11c] ;  /* 0x00011c0001027983 */ /* 0x000ee80000300800 */
[----:B0-----:R-:W3:Y:S04]  /*80850*/  LDL.LU R0, [R1+0x118] ;  /* 0x0001180001007983 */ /* 0x001ee80000300800 */
[----:B------:R-:W3:Y:S04]  /*80860*/  LDL.LU R12, [R1+0x114] ;  /* 0x00011400010c7983 */ /* 0x000ee80000300800 */
[----:B------:R-:W3:Y:S01]  /*80870*/  LDL.LU R7, [R1+0x110] ;  /* 0x0001100001077983 */ /* 0x000ee20000300800 */
[----:B------:R-:W-:-:S05]  /*80880*/  FMUL R6, R15, R6 ;  /* 0x000000060f067220 */ /* 0x000fca0000400000 */
[----:B------:R0:W-:Y:S04]  /*80890*/  STL [R1+0x160], R6 ;  /* 0x0001600601007387 */ /* 0x0001e80000100800 */
[----:B0-----:R-:W3:Y:S01]  /*808a0*/  LDL.LU R6, [R1+0x10c] ;  /* 0x00010c0001067983 */ /* 0x001ee20000300800 */
[----:B------:R-:W-:-:S05]  /*808b0*/  FMUL R19, R15, R19 ;  /* 0x000000130f137220 */ /* 0x000fca0000400000 */
[----:B------:R0:W-:Y:S01]  /*808c0*/  STL [R1+0x15c], R19 ;  /* 0x00015c1301007387 */ /* 0x0001e20000100800 */
[----:B----4-:R-:W-:-:S03]  /*808d0*/  FMUL R25, R15, R25 ;  /* 0x000000190f197220 */ /* 0x010fc60000400000 */
[----:B0-----:R-:W4:Y:S01]  /*808e0*/  LDL.LU R19, [R1+0x34ac] ;  /* 0x0034ac0001137983 */ /* 0x001f220000300800 */
[----:B------:R-:W-:-:S03]  /*808f0*/  FMUL R3, R15, R3 ;  /* 0x000000030f037220 */ /* 0x000fc60000400000 */
[----:B------:R0:W-:Y:S01]  /*80900*/  STL [R1+0x158], R25 ;  /* 0x0001581901007387 */ /* 0x0001e20000100800 */
[----:B------:R-:W-:-:S03]  /*80910*/  FMUL R23, R15, R23 ;  /* 0x000000170f177220 */ /* 0x000fc60000400000 */
[----:B0-----:R-:W4:Y:S04]  /*80920*/  LDL.LU R25, [R1+0x108] ;  /* 0x0001080001197983 */ /* 0x001f280000300800 */
[----:B------:R5:W-:Y:S04]  /*80930*/  STL [R1+0x154], R3 ;  /* 0x0001540301007387 */ /* 0x000be80000100800 */
[----:B------:R0:W-:Y:S01]  /*80940*/  STL [R1+0x150], R23 ;  /* 0x0001501701007387 */ /* 0x0001e20000100800 */
[C---:B-----5:R-:W-:Y:S02]  /*80950*/  FMUL R3, R15.reuse, R24 ;  /* 0x000000180f037220 */ /* 0x060fe40000400000 */
[----:B0-----:R-:W-:-:S03]  /*80960*/  FMUL R23, R15, R29 ;  /* 0x0000001d0f177220 */ /* 0x001fc60000400000 */
[----:B------:R0:W-:Y:S01]  /*80970*/  STL [R1+0x14c], R3 ;  /* 0x00014c0301007387 */ /* 0x0001e20000100800 */
[----:B------:R-:W-:-:S03]  /*80980*/  FMUL R24, R15, R26 ;  /* 0x0000001a0f187220 */ /* 0x000fc60000400000 */
[----:B0-----:R-:W5:Y:S04]  /*80990*/  LDL.LU R3, [R1+0x104] ;  /* 0x0001040001037983 */ /* 0x001f680000300800 */
[----:B------:R0:W-:Y:S04]  /*809a0*/  STL [R1+0x148], R23 ;  /* 0x0001481701007387 */ /* 0x0001e80000100800 */
[----:B0-----:R-:W5:Y:S04]  /*809b0*/  LDL.LU R23, [R1+0x100] ;  /* 0x0001000001177983 */ /* 0x001f680000300800 */
[----:B------:R0:W-:Y:S04]  /*809c0*/  STL [R1+0x144], R24 ;  /* 0x0001441801007387 */ /* 0x0001e80000100800 */
[----:B0-----:R-:W5:Y:S04]  /*809d0*/  LDL.LU R24, [R1+0xfc] ;  /* 0x0000fc0001187983 */ /* 0x001f680000300800 */
[----:B------:R-:W5:Y:S01]  /*809e0*/  LDL.LU R29, [R1+0xf8] ;  /* 0x0000f800011d7983 */ /* 0x000f620000300800 */
[----:B--2---:R-:W-:-:S03]  /*809f0*/  FMUL R20, R15, R20 ;  /* 0x000000140f147220 */ /* 0x004fc60000400000 */
[----:B------:R-:W2:Y:S04]  /*80a00*/  LDL.LU R26, [R1+0xf4] ;  /* 0x0000f400011a7983 */ /* 0x000ea80000300800 */
[----:B------:R0:W-:Y:S01]  /*80a10*/  STL [R1+0x140], R20 ;  /* 0x0001401401007387 */ /* 0x0001e20000100800 */
[----:B------:R-:W-:-:S03]  /*80a20*/  FMUL R21, R15, R21 ;  /* 0x000000150f157220 */ /* 0x000fc60000400000 */
[----:B0-----:R-:W2:Y:S01]  /*80a30*/  LDL.LU R20, [R1+0x34a8] ;  /* 0x0034a80001147983 */ /* 0x001ea20000300800 */
[----:B------:R-:W-:-:S03]  /*80a40*/  FMUL R27, R15, R27 ;  /* 0x0000001b0f1b7220 */ /* 0x000fc60000400000 */
[----:B------:R0:W-:Y:S01]  /*80a50*/  STL [R1+0x13c], R21 ;  /* 0x00013c1501007387 */ /* 0x0001e20000100800 */
[C---:B------:R-:W-:Y:S02]  /*80a60*/  FMUL R5, R15.reuse, R5 ;  /* 0x000000050f057220 */ /* 0x040fe40000400000 */
[C---:B------:R-:W-:Y:S01]  /*80a70*/  FMUL R4, R15.reuse, R4 ;  /* 0x000000040f047220 */ /* 0x040fe20000400000 */
[----:B0-----:R-:W2:Y:S04]  /*80a80*/  LDL.LU R21, [R1+0x34a4] ;  /* 0x0034a40001157983 */ /* 0x001ea80000300800 */
[----:B------:R0:W-:Y:S04]  /*80a90*/  STL [R1+0x138], R27 ;  /* 0x0001381b01007387 */ /* 0x0001e80000100800 */
[----:B0-----:R-:W2:Y:S04]  /*80aa0*/  LDL.LU R27, [R1+0xf0] ;  /* 0x0000f000011b7983 */ /* 0x001ea80000300800 */
[----:B------:R0:W-:Y:S04]  /*80ab0*/  STL [R1+0x134], R5 ;  /* 0x0001340501007387 */ /* 0x0001e80000100800 */
[----:B0-----:R-:W2:Y:S04]  /*80ac0*/  LDL.LU R5, [R1+0xec] ;  /* 0x0000ec0001057983 */ /* 0x001ea80000300800 */
[----:B------:R0:W-:Y:S04]  /*80ad0*/  STL [R1+0x130], R4 ;  /* 0x0001300401007387 */ /* 0x0001e80000100800 */
[----:B0-----:R-:W2:Y:S01]  /*80ae0*/  LDL.LU R4, [R1+0xe8] ;  /* 0x0000e80001047983 */ /* 0x001ea20000300800 */
[----:B---3--:R-:W-:-:S02]  /*80af0*/  FMUL R22, R15, R22 ;  /* 0x000000160f167220 */ /* 0x008fc40000400000 */
[----:B------:R-:W-:-:S03]  /*80b00*/  FMUL R14, R15, R14 ;  /* 0x0000000e0f0e7220 */ /* 0x000fc60000400000 */
[----:B------:R0:W-:Y:S04]  /*80b10*/  STL [R1+0x12c], R22 ;  /* 0x00012c1601007387 */ /* 0x0001e80000100800 */
[----:B0-----:R-:W3:Y:S01]  /*80b20*/  LDL.LU R22, [R1+0x34a0] ;  /* 0x0034a00001167983 */ /* 0x001ee20000300800 */
[----:B------:R-:W-:-:S03]  /*80b30*/  FMUL R13, R15, R13 ;  /* 0x0000000d0f0d7220 */ /* 0x000fc60000400000 */
[----:B------:R0:W-:Y:S01]  /*80b40*/  STL [R1+0x128], R14 ;  /* 0x0001280e01007387 */ /* 0x0001e20000100800 */
[C---:B------:R-:W-:Y:S02]  /*80b50*/  FMUL R2, R15.reuse, R2 ;  /* 0x000000020f027220 */ /* 0x040fe40000400000 */
[C---:B------:R-:W-:Y:S02]  /*80b60*/  FMUL R0, R15.reuse, R0 ;  /* 0x000000000f007220 */ /* 0x040fe40000400000 */
[C---:B0-----:R-:W-:Y:S02]  /*80b70*/  FMUL R14, R15.reuse, R28 ;  /* 0x0000001c0f0e7220 */ /* 0x041fe40000400000 */
[----:B------:R-:W-:-:S03]  /*80b80*/  FMUL R12, R15, R12 ;  /* 0x0000000c0f0c7220 */ /* 0x000fc60000400000 */
[----:B------:R-:W-:Y:S04]  /*80b90*/  STL [R1+0x90], R14 ;  /* 0x0000900e01007387 */ /* 0x000fe80000100800 */
[----:B------:R-:W-:Y:S04]  /*80ba0*/  STL [R1+0x84], R13 ;  /* 0x0000840d01007387 */ /* 0x000fe80000100800 */
[----:B------:R0:W-:Y:S04]  /*80bb0*/  STL [R1+0x80], R2 ;  /* 0x0000800201007387 */ /* 0x0001e80000100800 */
[----:B0-----:R-:W3:Y:S04]  /*80bc0*/  LDL.LU R2, [R1+0xe4] ;  /* 0x0000e40001027983 */ /* 0x001ee80000300800 */
[----:B------:R0:W-:Y:S04]  /*80bd0*/  STL [R1+0x78], R0 ;  /* 0x0000780001007387 */ /* 0x0001e80000100800 */
[----:B------:R-:W-:Y:S04]  /*80be0*/  STL [R1+0x70], R12 ;  /* 0x0000700c01007387 */ /* 0x000fe80000100800 */
[----:B------:R-:W3:Y:S01]  /*80bf0*/  LDL.LU R13, [R1+0xe0] ;  /* 0x0000e000010d7983 */ /* 0x000ee20000300800 */
[----:B0-----:R-:W-:-:S05]  /*80c00*/  FMUL R0, R15, R7 ;  /* 0x000000070f007220 */ /* 0x001fca0000400000 */
[----:B------:R0:W-:Y:S04]  /*80c10*/  STL [R1+0x64], R0 ;  /* 0x0000640001007387 */ /* 0x0001e80000100800 */
[----:B0-----:R-:W3:Y:S01]  /*80c20*/  LDL.LU R0, [R1+0xdc] ;  /* 0x0000dc0001007983 */ /* 0x001ee20000300800 */
[C---:B------:R-:W-:Y:S02]  /*80c30*/  FMUL R6, R15.reuse, R6 ;  /* 0x000000060f067220 */ /* 0x040fe40000400000 */
[----:B----4-:R-:W-:-:S03]  /*80c40*/  FMUL R28, R15, R25 ;  /* 0x000000190f1c7220 */ /* 0x010fc60000400000 */
[----:B------:R0:W-:Y:S04]  /*80c50*/  STL [R1+0x60], R6 ;  /* 0x0000600601007387 */ /* 0x0001e80000100800 */
[----:B------:R-:W4:Y:S04]  /*80c60*/  LDL.LU R12, [R1+0xd8] ;  /* 0x0000d800010c7983 */ /* 0x000f280000300800 */
[----:B------:R-:W4:Y:S04]  /*80c70*/  LDL.LU R7, [R1+0xd4] ;  /* 0x0000d40001077983 */ /* 0x000f280000300800 */
[----:B0-----:R-:W4:Y:S01]  /*80c80*/  LDL.LU R6, [R1+0xd0] ;  /* 0x0000d00001067983 */ /* 0x001f220000300800 */
[----:B------:R-:W3:Y:S03]  /*80c90*/  MUFU.RCP R16, R16 ;  /* 0x0000001000107308 */ /* 0x000ee60000001000 */
[----:B------:R-:W4:Y:S04]  /*80ca0*/  LDL.LU R25, [R1+0xcc] ;  /* 0x0000cc0001197983 */ /* 0x000f280000300800 */
[----:B------:R-:W-:Y:S01]  /*80cb0*/  STL [R1+0x3468], R28 ;  /* 0x0034681c01007387 */ /* 0x000fe20000100800 */
[----:B-----5:R-:W-:-:S05]  /*80cc0*/  FMUL R3, R15, R3 ;  /* 0x000000030f037220 */ /* 0x020fca0000400000 */
[----:B------:R0:W-:Y:S01]  /*80cd0*/  STL [R1+0x54], R3 ;  /* 0x0000540301007387 */ /* 0x0001e20000100800 */
[----:B------:R-:W-:-:S05]  /*80ce0*/  FMUL R23, R15, R23 ;  /* 0x000000170f177220 */ /* 0x000fca0000400000 */
[----:B------:R1:W-:Y:S01]  /*80cf0*/  STL [R1+0x4c], R23 ;  /* 0x00004c1701007387 */ /* 0x0003e20000100800 */
[C---:B------:R-:W-:Y:S02]  /*80d00*/  FMUL R14, R15.reuse, R24 ;  /* 0x000000180f0e7220 */ /* 0x040fe40000400000 */
[----:B0-----:R-:W-:-:S03]  /*80d10*/  FMUL R3, R15, R29 ;  /* 0x0000001d0f037220 */ /* 0x001fc60000400000 */
[----:B------:R-:W-:Y:S01]  /*80d20*/  STL [R1+0x48], R14 ;  /* 0x0000480e01007387 */ /* 0x000fe20000100800 */
[----:B--2---:R-:W-:-:S03]  /*80d30*/  FMUL R28, R15, R26 ;  /* 0x0000001a0f1c7220 */ /* 0x004fc60000400000 */
[----:B-1----:R-:W2:Y:S04]  /*80d40*/  LDL.LU R23, [R1+0xc8] ;  /* 0x0000c80001177983 */ /* 0x002ea80000300800 */
[----:B------:R-:W-:Y:S04]  /*80d50*/  STL [R1+0x3c], R3 ;  /* 0x00003c0301007387 */ /* 0x000fe80000100800 */
[----:B------:R0:W-:Y:S04]  /*80d60*/  STL [R1+0x346c], R28 ;  /* 0x00346c1c01007387 */ /* 0x0001e80000100800 */
[----:B------:R-:W5:Y:S01]  /*80d70*/  LDL.LU R24, [R1+0xc0] ;  /* 0x0000c00001187983 */ /* 0x000f620000300800 */
[----:B0-----:R-:W-:-:S05]  /*80d80*/  FMUL R28, R15, R27 ;  /* 0x0000001b0f1c7220 */ /* 0x001fca0000400000 */
[----:B------:R-:W-:Y:S04]  /*80d90*/  STL [R1+0x3470], R28 ;  /* 0x0034701c01007387 */ /* 0x000fe80000100800 */
[----:B------:R-:W5:Y:S01]  /*80da0*/  LDL.LU R29, [R1+0xb8] ;  /* 0x0000b800011d7983 */ /* 0x000f620000300800 */
[----:B------:R-:W-:-:S05]  /*80db0*/  FMUL R5, R15, R5 ;  /* 0x000000050f057220 */ /* 0x000fca0000400000 */
[----:B------:R0:W-:Y:S04]  /*80dc0*/  STL [R1+0x28], R5 ;  /* 0x0000280501007387 */ /* 0x0001e80000100800 */
[----:B------:R-:W5:Y:S01]  /*80dd0*/  LDL.LU R26, [R1+0xb4] ;  /* 0x0000b400011a7983 */ /* 0x000f620000300800 */
[----:B------:R-:W-:-:S05]  /*80de0*/  FMUL R4, R15, R4 ;  /* 0x000000040f047220 */ /* 0x000fca0000400000 */
[----:B------:R1:W-:Y:S04]  /*80df0*/  STL [R1+0x1c], R4 ;  /* 0x00001c0401007387 */ /* 0x0003e80000100800 */
[----:B------:R-:W5:Y:S04]  /*80e00*/  LDL.LU R27, [R1+0xb0] ;  /* 0x0000b000011b7983 */ /* 0x000f680000300800 */
[----:B0-----:R-:W5:Y:S04]  /*80e10*/  LDL.LU R5, [R1+0x2c] ;  /* 0x00002c0001057983 */ /* 0x001f680000300800 */
[----:B-1----:R-:W5:Y:S04]  /*80e20*/  LDL.LU R4, [R1+0xc] ;  /* 0x00000c0001047983 */ /* 0x002f680000300800 */
[----:B------:R-:W5:Y:S01]  /*80e30*/  LDL.LU R28, [R1+0x8] ;  /* 0x00000800011c7983 */ /* 0x000f620000300800 */
[----:B---3--:R-:W-:-:S05]  /*80e40*/  FMUL R2, R16, R2 ;  /* 0x0000000210027220 */ /* 0x008fca0000400000 */
[----:B------:R0:W-:Y:S01]  /*80e50*/  STL [R1+0x3400], R2 ;  /* 0x0034000201007387 */ /* 0x0001e20000100800 */
[----:B------:R-:W-:-:S03]  /*80e60*/  FMUL R13, R16, R13 ;  /* 0x0000000d100d7220 */ /* 0x000fc60000400000 */
[----:B0-----:R-:W3:Y:S01]  /*80e70*/  LDL.LU R2, [R1+0xbc] ;  /* 0x0000bc0001027983 */ /* 0x001ee20000300800 */
[----:B------:R-:W-:-:S05]  /*80e80*/  FMUL R0, R16, R0 ;  /* 0x0000000010007220 */ /* 0x000fca0000400000 */
[----:B------:R0:W-:Y:S04]  /*80e90*/  STL [R1+0x3404], R0 ;  /* 0x0034040001007387 */ /* 0x0001e80000100800 */
[----:B------:R4:W-:Y:S04]  /*80ea0*/  STL [R1+0xe0], R13 ;  /* 0x0000e00d01007387 */ /* 0x0009e80000100800 */
[----:B0-----:R-:W3:Y:S01]  /*80eb0*/  LDL.LU R0, [R1+0xc4] ;  /* 0x0000c40001007983 */ /* 0x001ee20000300800 */
[C---:B----4-:R-:W-:Y:S02]  /*80ec0*/  FMUL R13, R16.reuse, R12 ;  /* 0x0000000c100d7220 */ /* 0x050fe40000400000 */
[----:B------:R-:W-:-:S02]  /*80ed0*/  FMUL R12, R16, R7 ;  /* 0x00000007100c7220 */ /* 0x000fc40000400000 */
[C---:B------:R-:W-:Y:S01]  /*80ee0*/  FMUL R6, R16.reuse, R6 ;  /* 0x0000000610067220 */ /* 0x040fe20000400000 */
[----:B------:R-:W-:Y:S01]  /*80ef0*/  STL [R1+0xd8], R13 ;  /* 0x0000d80d01007387 */ /* 0x000fe20000100800 */
[----:B------:R-:W-:-:S03]  /*80f00*/  FMUL R7, R16, R25 ;  /* 0x0000001910077220 */ /* 0x000fc60000400000 */
[----:B------:R-:W-:Y:S04]  /*80f10*/  STL [R1+0xd4], R12 ;  /* 0x0000d40c01007387 */ /* 0x000fe80000100800 */
[----:B------:R-:W4:Y:S04]  /*80f20*/  LDL.LU R25, [R1+0x16c] ;  /* 0x00016c0001197983 */ /* 0x000f280000300800 */
[----:B------:R0:W-:Y:S04]  /*80f30*/  STL [R1+0xd0], R6 ;  /* 0x0000d00601007387 */ /* 0x0001e80000100800 */
[----:B0-----:R-:W4:Y:S04]  /*80f40*/  LDL.LU R6, [R1+0x170] ;  /* 0x0001700001067983 */ /* 0x001f280000300800 */
[----:B------:R0:W-:Y:S04]  /*80f50*/  STL [R1+0xcc], R7 ;  /* 0x0000cc0701007387 */ /* 0x0001e80000100800 */
[----:B0-----:R-:W4:Y:S04]  /*80f60*/  LDL.LU R7, [R1+0x174] ;  /* 0x0001740001077983 */ /* 0x001f280000300800 */
[----:B------:R-:W4:Y:S04]  /*80f70*/  LDL.LU R12, [R1+0x17c] ;  /* 0x00017c00010c7983 */ /* 0x000f280000300800 */
[----:B------:R-:W4:Y:S04]  /*80f80*/  LDL.LU R13, [R1+0x180] ;  /* 0x00018000010d7983 */ /* 0x000f280000300800 */
[----:B------:R-:W4:Y:S04]  /*80f90*/  LDL.LU R14, [R1+0x184] ;  /* 0x00018400010e7983 */ /* 0x000f280000300800 */
[----:B------:R-:W4:Y:S01]  /*80fa0*/  LDL.LU R15, [R1+0x18c] ;  /* 0x00018c00010f7983 */ /* 0x000f220000300800 */
[----:B--2---:R-:W-:-:S05]  /*80fb0*/  FMUL R23, R16, R23 ;  /* 0x0000001710177220 */ /* 0x004fca0000400000 */
[----:B------:R0:W-:Y:S01]  /*80fc0*/  STL [R1+0xc8], R23 ;  /* 0x0000c81701007387 */ /* 0x0001e20000100800 */
[----:B-----5:R-:W-:-:S03]  /*80fd0*/  FMUL R24, R16, R24 ;  /* 0x0000001810187220 */ /* 0x020fc60000400000 */
[----:B0-----:R-:W2:Y:S01]  /*80fe0*/  LDL.LU R23, [R1+0x349c] ;  /* 0x00349c0001177983 */ /* 0x001ea20000300800 */
[C---:B------:R-:W-:Y:S02]  /*80ff0*/  FMUL R29, R16.reuse, R29 ;  /* 0x0000001d101d7220 */ /* 0x040fe40000400000 */
[C---:B------:R-:W-:Y:S02]  /*81000*/  FMUL R26, R16.reuse, R26 ;  /* 0x0000001a101a7220 */ /* 0x040fe40000400000 */
[C---:B------:R-:W-:Y:S02]  /*81010*/  FMUL R27, R16.reuse, R27 ;  /* 0x0000001b101b7220 */ /* 0x040fe40000400000 */
[C---:B------:R-:W-:Y:S02]  /*81020*/  FMUL R5, R16.reuse, R5 ;  /* 0x0000000510057220 */ /* 0x040fe40000400000 */
[C---:B------:R-:W-:Y:S02]  /*81030*/  FMUL R4, R16.reuse, R4 ;  /* 0x0000000410047220 */ /* 0x040fe40000400000 */
[----:B------:R-:W-:-:S02]  /*81040*/  FMUL R28, R16, R28 ;  /* 0x0000001c101c7220 */ /* 0x000fc40000400000 */
[C---:B---3--:R-:W-:Y:S02]  /*81050*/  FMUL R2, R16.reuse, R2 ;  /* 0x0000000210027220 */ /* 0x048fe40000400000 */
[----:B------:R-:W-:-:S05]  /*81060*/  FMUL R0, R16, R0 ;  /* 0x0000000010007220 */ /* 0x000fca0000400000 */
[----:B------:R0:W-:Y:S04]  /*81070*/  STL [R1+0x3408], R0 ;  /* 0x0034080001007387 */ /* 0x0001e80000100800 */
[----:B0-----:R-:W3:Y:S04]  /*81080*/  LDL.LU R0, [R1+0x37c] ;  /* 0x00037c0001007983 */ /* 0x001ee80000300800 */
[----:B------:R0:W-:Y:S04]  /*81090*/  STL [R1+0xc0], R24 ;  /* 0x0000c01801007387 */ /* 0x0001e80000100800 */
[----:B0-----:R-:W5:Y:S04]  /*810a0*/  LDL.LU R24, [R1+0x3498] ;  /* 0x0034980001187983 */ /* 0x001f680000300800 */
[----:B------:R0:W-:Y:S04]  /*810b0*/  STL [R1+0x340c], R2 ;  /* 0x00340c0201007387 */ /* 0x0001e80000100800 */
[----:B0-----:R-:W2:Y:S04]  /*810c0*/  LDL.LU R2, [R1+0x190] ;  /* 0x0001900001027983 */ /* 0x001ea80000300800 */
        /* <DEDUP_REMOVED lines=11> */
[----:B0-----:R-:W2:Y:S02]  /*81180*/  LDL.LU R28, [R1+0x4] ;  /* 0x00000400011c7983 */ /* 0x001ea40000300800 */
[----:B--2---:R-:W-:-:S05]  /*81190*/  FMUL R28, R16, R28 ;  /* 0x0000001c101c7220 */ /* 0x004fca0000400000 */
[----:B------:R0:W-:Y:S04]  /*811a0*/  STL [R1+0x3478], R28 ;  /* 0x0034781c01007387 */ /* 0x0001e80000100800 */
[----:B0-----:R-:W2:Y:S01]  /*811b0*/  LDL.LU R28, [R1] ;  /* 0x00000000011c7983 */ /* 0x001ea20000300800 */
[C---:B----4-:R-:W-:Y:S02]  /*811c0*/  FMUL R25, R16.reuse, R25 ;  /* 0x0000001910197220 */ /* 0x050fe40000400000 */
[----:B--2---:R-:W-:-:S05]  /*811d0*/  FMUL R28, R16, R28 ;  /* 0x0000001c101c7220 */ /* 0x004fca0000400000 */
[----:B------:R0:W-:Y:S02]  /*811e0*/  STL [R1+0x10], R28 ;  /* 0x0000101c01007387 */ /* 0x0001e40000100800 */
[C---:B0-----:R-:W-:Y:S02]  /*811f0*/  FMUL R28, R16.reuse, R4 ;  /* 0x00000004101c7220 */ /* 0x041fe40000400000 */
[----:B------:R-:W2:Y:S04]  /*81200*/  LDL.LU R4, [R1+0x188] ;  /* 0x0001880001047983 */ /* 0x000ea80000300800 */
[----:B------:R0:W-:Y:S02]  /*81210*/  STL [R1+0xc], R28 ;  /* 0x00000c1c01007387 */ /* 0x0001e40000100800 */
[----:B0-----:R-:W-:-:S02]  /*81220*/  FMUL R28, R16, R5 ;  /* 0x00000005101c7220 */ /* 0x001fc40000400000 */
[----:B------:R-:W4:Y:S04]  /*81230*/  LDL.LU R5, [R1+0x178] ;  /* 0x0001780001057983 */ /* 0x000f280000300800 */
[----:B------:R0:W-:Y:S04]  /*81240*/  STL [R1+0x347c], R28 ;  /* 0x00347c1c01007387 */ /* 0x0001e80000100800 */
[----:B0-----:R-:W4:Y:S04]  /*81250*/  LDL.LU R28, [R1+0x168] ;  /* 0x00016800011c7983 */ /* 0x001f280000300800 */
[----:B------:R0:W-:Y:S04]  /*81260*/  STL [R1+0x4], R25 ;  /* 0x0000041901007387 */ /* 0x0001e80000100800 */
[----:B0-----:R-:W4:Y:S04]  /*81270*/  LDL.LU R25, [R1+0x3480] ;  /* 0x0034800001197983 */ /* 0x001f280000300800 */
[----:B------:R-:W0:Y:S01]  /*81280*/  S2R R3, SR_TID.X ;  /* 0x0000000000037919 */ /* 0x000e220000002100 */
[----:B------:R-:W-:-:S02]  /*81290*/  FMUL R6, R16, R6 ;  /* 0x0000000610067220 */ /* 0x000fc40000400000 */
[C---:B------:R-:W-:Y:S02]  /*812a0*/  FMUL R7, R16.reuse, R7 ;  /* 0x0000000710077220 */ /* 0x040fe40000400000 */
[C---:B------:R-:W-:Y:S02]  /*812b0*/  FMUL R12, R16.reuse, R12 ;  /* 0x0000000c100c7220 */ /* 0x040fe40000400000 */
[C---:B------:R-:W-:Y:S02]  /*812c0*/  FMUL R13, R16.reuse, R13 ;  /* 0x0000000d100d7220 */ /* 0x040fe40000400000 */
[C---:B------:R-:W-:Y:S02]  /*812d0*/  FMUL R14, R16.reuse, R14 ;  /* 0x0000000e100e7220 */ /* 0x040fe40000400000 */
[----:B------:R-:W-:Y:S02]  /*812e0*/  FMUL R15, R16, R15 ;  /* 0x0000000f100f7220 */ /* 0x000fe40000400000 */
[----:B------:R-:W-:-:S02]  /*812f0*/  @!P0 FMUL R29, R29, 16777216 ;  /* 0x4b8000001d1d8820 */ /* 0x000fc40000400000 */
[----:B------:R-:W-:Y:S02]  /*81300*/  @!P0 FMUL R27, R27, 16777216 ;  /* 0x4b8000001b1b8820 */ /* 0x000fe40000400000 */
[----:B------:R-:W-:Y:S02]  /*81310*/  @!P0 FMUL R26, R26, 16777216 ;  /* 0x4b8000001a1a8820 */ /* 0x000fe40000400000 */
[----:B-----5:R-:W-:Y:S01]  /*81320*/  @!P0 FMUL R24, R24, 16777216 ;  /* 0x4b80000018188820 */ /* 0x020fe20000400000 */
[----:B0-----:R3:W-:Y:S01]  /*81330*/  STL [R1+0x33cc], R3 ;  /* 0x0033cc0301007387 */ /* 0x0017e20000100800 */
[----:B------:R-:W-:Y:S02]  /*81340*/  @!P0 FMUL R23, R23, 16777216 ;  /* 0x4b80000017178820 */ /* 0x000fe40000400000 */
[----:B------:R-:W-:Y:S02]  /*81350*/  @!P0 FMUL R22, R22, 16777216 ;  /* 0x4b80000016168820 */ /* 0x000fe40000400000 */
[----:B---3--:R-:W-:-:S02]  /*81360*/  FMUL R3, R0, R26 ;  /* 0x0000001a00037220 */ /* 0x008fc40000400000 */
        /* <DEDUP_REMOVED lines=9> */
[C---:B--2---:R-:W-:Y:S02]  /*81400*/  FMUL R4, R16.reuse, R4 ;  /* 0x0000000410047220 */ /* 0x044fe40000400000 */
[C---:B----4-:R-:W-:Y:S02]  /*81410*/  FMUL R5, R16.reuse, R5 ;  /* 0x0000000510057220 */ /* 0x050fe40000400000 */
[----:B------:R-:W-:-:S02]  /*81420*/  FMUL R28, R16, R28 ;  /* 0x0000001c101c7220 */ /* 0x000fc40000400000 */
[----:B------:R-:W-:Y:S02]  /*81430*/  FMUL R16, R16, R2 ;  /* 0x0000000210107220 */ /* 0x000fe40000400000 */
[----:B------:R-:W-:-:S04]  /*81440*/  @!P0 FMUL R25, R25, 16777216 ;  /* 0x4b80000019198820 */ /* 0x000fc80000400000 */
[C---:B------:R-:W-:Y:S02]  /*81450*/  FMUL R2, R0.reuse, R25 ;  /* 0x0000001900027220 */ /* 0x040fe40000400000 */
[----:B------:R-:W-:-:S03]  /*81460*/  FMUL R25, R0, R27 ;  /* 0x0000001b00197220 */ /* 0x000fc60000400000 */
[----:B------:R0:W-:Y:S04]  /*81470*/  STL [R1+0x94], R2 ;  /* 0x0000940201007387 */ /* 0x0001e80000100800 */
[----:B------:R-:W-:Y:S01]  /*81480*/  STL [R1+0x8c], R25 ;  /* 0x00008c1901007387 */ /* 0x000fe20000100800 */
[----:B0-----:R-:W-:Y:S01]  /*81490*/  FMUL R2, R0, R29 ;  /* 0x0000001d00027220 */ /* 0x001fe20000400000 */
[----:B------:R-:W-:Y:S02]  /*814a0*/  MOV R29, R0 ;  /* 0x00000000001d7202 */ /* 0x000fe40000000f00 */
[----:B------:R0:W-:Y:S03]  /*814b0*/  STL [R1+0x88], R3 ;  /* 0x0000880301007387 */ /* 0x0001e60000100800 */
[C---:B------:R-:W-:Y:S01]  /*814c0*/  FMUL R0, R29.reuse, R24 ;  /* 0x000000181d007220 */ /* 0x040fe20000400000 */
[----:B------:R1:W-:Y:S01]  /*814d0*/  STL [R1+0x7c], R2 ;  /* 0x00007c0201007387 */ /* 0x0003e20000100800 */
[----:B0-----:R-:W-:-:S03]  /*814e0*/  FMUL R3, R29, R23 ;  /* 0x000000171d037220 */ /* 0x001fc60000400000 */
[----:B------:R0:W-:Y:S01]  /*814f0*/  STL [R1+0x74], R0 ;  /* 0x0000740001007387 */ /* 0x0001e20000100800 */
[----:B-1----:R-:W-:-:S03]  /*81500*/  FMUL R2, R29, R22 ;  /* 0x000000161d027220 */ /* 0x002fc60000400000 */
        /* <DEDUP_REMOVED lines=8> */
[----:B------:R-:W2:Y:S04]  /*81590*/  LDL.LU R26, [R1+0x64] ;  /* 0x00006400011a7983 */ /* 0x000ea80000300800 */
[----:B------:R-:W-:Y:S04]  /*815a0*/  STL [R1+0x44], R2 ;  /* 0x0000440201007387 */ /* 0x000fe80000100800 */
[----:B0-----:R-:W3:Y:S04]  /*815b0*/  LDL.LU R3, [R1+0x60] ;  /* 0x0000600001037983 */ /* 0x001ee80000300800 */
[----:B------:R0:W-:Y:S04]  /*815c0*/  STL [R1+0x40], R0 ;  /* 0x0000400001007387 */ /* 0x0001e80000100800 */
[----:B------:R-:W4:Y:S04]  /*815d0*/  LDL.LU R18, [R1+0x4] ;  /* 0x0000040001127983 */ /* 0x000f280000300800 */
[----:B------:R-:W5:Y:S01]  /*815e0*/  LDL.LU R19, [R1+0x10] ;  /* 0x0000100001137983 */ /* 0x000f620000300800 */
[----:B0-----:R-:W-:-:S05]  /*815f0*/  FMUL R0, R29, R17 ;  /* 0x000000111d007220 */ /* 0x001fca0000400000 */
[----:B------:R0:W-:Y:S04]  /*81600*/  STL [R1+0x38], R0 ;  /* 0x0000380001007387 */ /* 0x0001e80000100800 */
[----:B------:R-:W2:Y:S04]  /*81610*/  LDL.LU R24, [R1+0x1c] ;  /* 0x00001c0001187983 */ /* 0x000ea80000300800 */
[----:B------:R-:W2:Y:S01]  /*81620*/  LDL.LU R25, [R1+0x3c] ;  /* 0x00003c0001197983 */ /* 0x000ea20000300800 */
[----:B0-----:R-:W-:-:S03]  /*81630*/  FMUL R0, R29, R11 ;  /* 0x0000000b1d007220 */ /* 0x001fc60000400000 */
[----:B------:R-:W2:Y:S01]  /*81640*/  LDL.LU R20, [R1+0x84] ;  /* 0x0000840001147983 */ /* 0x000ea20000300800 */
[----:B------:R-:W-:-:S03]  /*81650*/  FMUL R2, R29, R10 ;  /* 0x0000000a1d027220 */ /* 0x000fc60000400000 */
[----:B------:R-:W2:Y:S04]  /*81660*/  LDL.LU R27, [R1+0x78] ;  /* 0x00007800011b7983 */ /* 0x000ea80000300800 */
[----:B------:R-:W2:Y:S04]  /*81670*/  LDL.LU R21, [R1+0x90] ;  /* 0x0000900001157983 */ /* 0x000ea80000300800 */
[----:B------:R-:W2:Y:S01]  /*81680*/  LDL.LU R22, [R1+0x80] ;  /* 0x0000800001167983 */ /* 0x000ea20000300800 */
[----:B------:R-:W-:-:S03]  /*81690*/  FMUL R17, R29, R9 ;  /* 0x000000091d117220 */ /* 0x000fc60000400000 */
[----:B------:R-:W2:Y:S04]  /*816a0*/  LDL.LU R23, [R1+0x1c4] ;  /* 0x0001c40001177983 */ /* 0x000ea80000300800 */
[----:B------:R-:W2:Y:S01]  /*816b0*/  LDL.LU R11, [R1+0x1a4] ;  /* 0x0001a400010b7983 */ /* 0x000ea20000300800 */
[----:B------:R-:W-:-:S03]  /*816c0*/  FMUL R29, R29, R8 ;  /* 0x000000081d1d7220 */ /* 0x000fc60000400000 */
[----:B------:R0:W-:Y:S01]  /*816d0*/  STL [R1+0x3410], R0 ;  /* 0x0034100001007387 */ /* 0x0001e20000100800 */
[----:B------:R-:W-:-:S03]  /*816e0*/  F2FP.PACK_AB R4, R4, R16 ;  /* 0x000000100404723e */ /* 0x000fc600000000ff */
[----:B0-----:R-:W2:Y:S04]  /*816f0*/  LDL.LU R0, [R1+0x1ac] ;  /* 0x0001ac0001007983 */ /* 0x001ea80000300800 */
[----:B------:R-:W3:Y:S04]  /*81700*/  LDL.LU R10, [R1+0x70] ;  /* 0x00007000010a7983 */ /* 0x000ee80000300800 */
[----:B------:R0:W-:Y:S01]  /*81710*/  STL [R1+0x3414], R2 ;  /* 0x0034140201007387 */ /* 0x0001e20000100800 */
[----:B------:R-:W-:Y:S02]  /*81720*/  F2FP.PACK_AB R16, R14, R15 ;  /* 0x0000000f0e10723e */ /* 0x000fe400000000ff */
[----:B------:R-:W-:Y:S01]  /*81730*/  F2FP.PACK_AB R5, R5, R13 ;  /* 0x0000000d0505723e */ /* 0x000fe200000000ff */
[----:B0-----:R-:W2:Y:S04]  /*81740*/  LDL.LU R2, [R1+0x194] ;  /* 0x0001940001027983 */ /* 0x001ea80000300800 */
[----:B------:R-:W2:Y:S04]  /*81750*/  LDL.LU R9, [R1+0x48] ;  /* 0x0000480001097983 */ /* 0x000ea80000300800 */
[----:B------:R0:W-:Y:S04]  /*81760*/  STL [R1+0x20], R17 ;  /* 0x0000201101007387 */ /* 0x0001e80000100800 */
[----:B------:R-:W2:Y:S04]  /*81770*/  LDL.LU R8, [R1+0x28] ;  /* 0x0000280001087983 */ /* 0x000ea80000300800 */
[----:B------:R1:W-:Y:S01]  /*81780*/  STL [R1+0x3418], R29 ;  /* 0x0034181d01007387 */ /* 0x0003e20000100800 */
[----:B0-----:R-:W-:-:S02]  /*81790*/  F2FP.PACK_AB R17, R7, R12 ;  /* 0x0000000c0711723e */ /* 0x001fc400000000ff */
[----:B------:R-:W-:Y:S01]  /*817a0*/  F2FP.PACK_AB R6, R28, R6 ;  /* 0x000000061c06723e */ /* 0x000fe200000000ff */
[----:B-1----:R-:W2:Y:S04]  /*817b0*/  LDL.LU R29, [R1+0x198] ;  /* 0x00019800011d7983 */ /* 0x002ea80000300800 */
[----:B------:R-:W2:Y:S04]  /*817c0*/  LDL.LU R15, [R1+0x4c] ;  /* 0x00004c00010f7983 */ /* 0x000ea80000300800 */
[----:B------:R-:W2:Y:S04]  /*817d0*/  LDL.LU R14, [R1+0x54] ;  /* 0x00005400010e7983 */ /* 0x000ea80000300800 */
[----:B------:R-:W2:Y:S04]  /*817e0*/  LDL.LU R13, [R1+0x9c] ;  /* 0x00009c00010d7983 */ /* 0x000ea80000300800 */
[----:B------:R-:W2:Y:S04]  /*817f0*/  LDL.LU R7, [R1+0xc] ;  /* 0x00000c0001077983 */ /* 0x000ea80000300800 */
[----:B------:R-:W2:Y:S04]  /*81800*/  LDL.LU R12, [R1+0xac] ;  /* 0x0000ac00010c7983 */ /* 0x000ea80000300800 */
[----:B------:R-:W4:Y:S02]  /*81810*/  LDL.LU R28, [R1+0x347c] ;  /* 0x00347c00011c7983 */ /* 0x000f240000300800 */
[----:B----4-:R-:W-:-:S02]  /*81820*/  F2FP.PACK_AB R18, R28, R18 ;  /* 0x000000121c12723e */ /* 0x010fc400000000ff */
[----:B------:R-:W2:Y:S02]  /*81830*/  LDL.LU R28, [R1+0x3478] ;  /* 0x00347800011c7983 */ /* 0x000ea40000300800 */
[----:B--2---:R-:W-:Y:S02]  /*81840*/  F2FP.PACK_AB R7, R28, R7 ;  /* 0x000000071c07723e */ /* 0x004fe400000000ff */
[----:B------:R-:W5:Y:S02]  /*81850*/  LDL.LU R28, [R1+0x3474] ;  /* 0x00347400011c7983 */ /* 0x000f640000300800 */
[----:B-----5:R-:W-:Y:S02]  /*81860*/  F2FP.PACK_AB R19, R28, R19 ;  /* 0x000000131c13723e */ /* 0x020fe400000000ff */
[----:B------:R-:W2:Y:S02]  /*81870*/  LDL.LU R28, [R1+0x3470] ;  /* 0x00347000011c7983 */ /* 0x000ea40000300800 */
[----:B--2---:R-:W-:-:S02]  /*81880*/  F2FP.PACK_AB R24, R28, R24 ;  /* 0x000000181c18723e */ /* 0x004fc400000000ff */
[----:B------:R-:W2:Y:S02]  /*81890*/  LDL.LU R28, [R1+0x346c] ;  /* 0x00346c00011c7983 */ /* 0x000ea40000300800 */
[----:B--2---:R-:W-:Y:S02]  /*818a0*/  F2FP.PACK_AB R8, R28, R8 ;  /* 0x000000081c08723e */ /* 0x004fe400000000ff */
[----:B------:R-:W2:Y:S01]  /*818b0*/  LDL.LU R28, [R1+0x3468] ;  /* 0x00346800011c7983 */ /* 0x000ea20000300800 */
[----:B------:R-:W-:Y:S02]  /*818c0*/  F2FP.PACK_AB R12, R12, R13 ;  /* 0x0000000d0c0c723e */ /* 0x000fe400000000ff */
[----:B------:R-:W-:Y:S02]  /*818d0*/  F2FP.PACK_AB R13, R29, R2 ;  /* 0x000000021d0d723e */ /* 0x000fe400000000ff */
[----:B--2---:R-:W-:Y:S02]  /*818e0*/  F2FP.PACK_AB R26, R26, R28 ;  /* 0x0000001c1a1a723e */ /* 0x004fe400000000ff */
[----:B------:R-:W2:Y:S04]  /*818f0*/  LDL.LU R28, [R1+0x3464] ;  /* 0x00346400011c7983 */ /* 0x000ea80000300800 */
[----:B------:R-:W4:Y:S04]  /*81900*/  LDL.LU R29, [R1+0x280] ;  /* 0x00028000011d7983 */ /* 0x000f280000300800 */
[----:B----4-:R-:W-:Y:S04]  /*81910*/  STL [R1+0x3430], R29 ;  /* 0x0034301d01007387 */ /* 0x010fe80000100800 */
[----:B------:R-:W4:Y:S01]  /*81920*/  LDL.LU R2, [R1+0x28c] ;  /* 0x00028c0001027983 */ /* 0x000f220000300800 */
[----:B---3--:R-:W-:-:S03]  /*81930*/  F2FP.PACK_AB R10, R10, R3 ;  /* 0x000000030a0a723e */ /* 0x008fc600000000ff */
[----:B----4-:R-:W-:Y:S04]  /*81940*/  STL [R1+0x3434], R2 ;  /* 0x0034340201007387 */ /* 0x010fe80000100800 */
[----:B------:R-:W3:Y:S01]  /*81950*/  LDL.LU R3, [R1+0x284] ;  /* 0x0002840001037983 */ /* 0x000ee20000300800 */
[----:B------:R-:W-:Y:S02]  /*81960*/  F2FP.PACK_AB R25, R15, R25 ;  /* 0x000000190f19723e */ /* 0x000fe400000000ff */
[----:B------:R-:W-:Y:S02]  /*81970*/  F2FP.PACK_AB R9, R14, R9 ;  /* 0x000000090e09723e */ /* 0x000fe400000000ff */
[----:B--2---:R-:W-:Y:S02]  /*81980*/  F2FP.PACK_AB R15, R23, R28 ;  /* 0x0000001c170f723e */ /* 0x004fe400000000ff */
[----:B------:R-:W-:-:S02]  /*81990*/  F2FP.PACK_AB R14, R0, R11 ;  /* 0x0000000b000e723e */ /* 0x000fc400000000ff */
[----:B------:R-:W-:Y:S02]  /*819a0*/  F2FP.PACK_AB R27, R20, R27 ;  /* 0x0000001b141b723e */ /* 0x000fe400000000ff */
[----:B------:R-:W-:Y:S01]  /*819b0*/  F2FP.PACK_AB R11, R21, R22 ;  /* 0x00000016150b723e */ /* 0x000fe200000000ff */
[----:B---3--:R-:W-:Y:S04]  /*819c0*/  STL [R1+0x3438], R3 ;  /* 0x0034380301007387 */ /* 0x008fe80000100800 */
[----:B------:R-:W2:Y:S04]  /*819d0*/  LDL.LU R28, [R1+0x3460] ;  /* 0x00346000011c7983 */ /* 0x000ea80000300800 */
[----:B------:R-:W3:Y:S04]  /*819e0*/  LDL.LU R20, [R1+0x19c] ;  /* 0x00019c0001147983 */ /* 0x000ee80000300800 */
[----:B------:R-:W4:Y:S04]  /*819f0*/  LDL.LU R21, [R1+0x1a8] ;  /* 0x0001a80001157983 */ /* 0x000f280000300800 */
[----:B----4-:R0:W-:Y:S04]  /*81a00*/  STL [R1+0x345c], R21 ;  /* 0x00345c1501007387 */ /* 0x0101e80000100800 */
[----:B0-----:R-:W3:Y:S04]  /*81a10*/  LDL.LU R21, [R1+0x1a0] ;  /* 0x0001a00001157983 */ /* 0x001ee80000300800 */
[----:B------:R-:W4:Y:S04]  /*81a20*/  LDL.LU R22, [R1+0x1b4] ;  /* 0x0001b40001167983 */ /* 0x000f280000300800 */
[----:B----4-:R0:W-:Y:S04]  /*81a30*/  STL [R1+0x3458], R22 ;  /* 0x0034581601007387 */ /* 0x0101e80000100800 */
[----:B0-----:R-:W4:Y:S04]  /*81a40*/  LDL.LU R22, [R1+0x1b0] ;  /* 0x0001b00001167983 */ /* 0x001f280000300800 */
[----:B------:R-:W5:Y:S04]  /*81a50*/  LDL.LU R23, [R1+0x1c8] ;  /* 0x0001c80001177983 */ /* 0x000f680000300800 */
[----:B-----5:R0:W-:Y:S04]  /*81a60*/  STL [R1+0x3454], R23 ;  /* 0x0034541701007387 */ /* 0x0201e80000100800 */
[----:B0-----:R-:W5:Y:S04]  /*81a70*/  LDL.LU R23, [R1+0x1c0] ;  /* 0x0001c00001177983 */ /* 0x001f680000300800 */
        /* <DEDUP_REMOVED lines=13> */
[----:B------:R-:W2:Y:S04]  /*81b50*/  LDL.LU R2, [R1+0x23c] ;  /* 0x00023c0001027983 */ /* 0x000ea80000300800 */
[----:B------:R-:W2:Y:S04]  /*81b60*/  LDL.LU R29, [R1+0x240] ;  /* 0x00024000011d7983 */ /* 0x000ea80000300800 */
[----:B------:R-:W2:Y:S04]  /*81b70*/  LDL R0, [R1+0x3b8] ;  /* 0x0003b80001007983 */ /* 0x000ea80000100800 */
[----:B------:R-:W-:Y:S04]  /*81b80*/  STS.128 [R28+0x80], R4 ;  /* 0x000080041c007388 */ /* 0x000fe80000000c00 */
[----:B------:R-:W-:Y:S04]  /*81b90*/  STS.128 [R28+0x480], R16 ;  /* 0x000480101c007388 */ /* 0x000fe80000000c00 */
[----:B------:R-:W-:Y:S04]  /*81ba0*/  STS.128 [R28+0x100], R24 ;  /* 0x000100181c007388 */ /* 0x000fe80000000c00 */
[----:B------:R-:W-:Y:S04]  /*81bb0*/  STS.128 [R28+0x500], R8 ;  /* 0x000500081c007388 */ /* 0x000fe80000000c00 */
[----:B------:R-:W-:Y:S01]  /*81bc0*/  STS.128 [R28+0x180], R12 ;  /* 0x0001800c1c007388 */ /* 0x000fe20000000c00 */
[----:B---3--:R-:W-:-:S03]  /*81bd0*/  F2FP.PACK_AB R20, R21, R20 ;  /* 0x000000141514723e */ /* 0x008fc600000000ff */
[----:B--2---:R0:W-:Y:S04]  /*81be0*/  STL [R1+0x3424], R0 ;  /* 0x0034240001007387 */ /* 0x0041e80000100800 */
        /* <DEDUP_REMOVED lines=21> */
[----:B------:R-:W4:Y:S02]  /*81d40*/  LDL.LU R21, [R1+0x345c] ;  /* 0x00345c0001157983 */ /* 0x000f240000300800 */
[----:B----4-:R-:W-:-:S02]  /*81d50*/  F2FP.PACK_AB R21, R22, R21 ;  /* 0x000000151615723e */ /* 0x010fc400000000ff */
[----:B------:R-:W5:Y:S02]  /*81d60*/  LDL.LU R22, [R1+0x3458] ;  /* 0x0034580001167983 */ /* 0x000f640000300800 */
[----:B-----5:R-:W-:Y:S02]  /*81d70*/  F2FP.PACK_AB R22, R23, R22 ;  /* 0x000000161716723e */ /* 0x020fe400000000ff */
[----:B------:R-:W4:Y:S02]  /*81d80*/  LDL.LU R23, [R1+0x3454] ;  /* 0x0034540001177983 */ /* 0x000f240000300800 */
[----:B----4-:R-:W-:Y:S02]  /*81d90*/  F2FP.PACK_AB R23, R3, R23 ;  /* 0x000000170317723e */ /* 0x010fe400000000ff */
[----:B------:R-:W3:Y:S02]  /*81da0*/  LDL.LU R3, [R1+0x3450] ;  /* 0x0034500001037983 */ /* 0x000ee40000300800 */
[----:B---3--:R-:W-:-:S02]  /*81db0*/  F2FP.PACK_AB R4, R3, R4 ;  /* 0x000000040304723e */ /* 0x008fc400000000ff */
[----:B------:R-:W2:Y:S02]  /*81dc0*/  LDL.LU R3, [R1+0x344c] ;  /* 0x00344c0001037983 */ /* 0x000ea40000300800 */
[----:B--2---:R-:W-:Y:S02]  /*81dd0*/  F2FP.PACK_AB R8, R3, R8 ;  /* 0x000000080308723e */ /* 0x004fe400000000ff */
[----:B------:R-:W2:Y:S02]  /*81de0*/  LDL.LU R3, [R1+0x3448] ;  /* 0x0034480001037983 */ /* 0x000ea40000300800 */
[----:B--2---:R-:W-:Y:S02]  /*81df0*/  F2FP.PACK_AB R12, R3, R12 ;  /* 0x0000000c030c723e */ /* 0x004fe400000000ff */
        /* <DEDUP_REMOVED lines=9> */
[----:B------:R-:W2:Y:S04]  /*81e90*/  LDL.LU R2, [R1+0x3434] ;  /* 0x0034340001027983 */ /* 0x000ea80000300800 */
[----:B------:R-:W3:Y:S01]  /*81ea0*/  LDL.LU R29, [R1+0x3430] ;  /* 0x00343000011d7983 */ /* 0x000ee20000300800 */
[----:B------:R-:W-:-:S02]  /*81eb0*/  F2FP.PACK_AB R10, R15, R10 ;  /* 0x0000000a0f0a723e */ /* 0x000fc400000000ff */
[----:B---3--:R-:W-:Y:S02]  /*81ec0*/  F2FP.PACK_AB R15, R0, R29 ;  /* 0x0000001d000f723e */ /* 0x008fe400000000ff */
[----:B------:R-:W3:Y:S04]  /*81ed0*/  LDL.LU R0, [R1+0x30c] ;  /* 0x00030c0001007983 */ /* 0x000ee80000300800 */
[----:B---3--:R0:W-:Y:S04]  /*81ee0*/  STL [R1+0x3428], R0 ;  /* 0x0034280001007387 */ /* 0x0081e80000100800 */
[----:B0-----:R-:W3:Y:S01]  /*81ef0*/  LDL.LU R0, [R1+0x29c] ;  /* 0x00029c0001007983 */ /* 0x001ee20000300800 */
[----:B------:R-:W-:-:S02]  /*81f00*/  F2FP.PACK_AB R6, R14, R6 ;  /* 0x000000060e06723e */ /* 0x000fc400000000ff */
[----:B------:R-:W-:Y:S02]  /*81f10*/  F2FP.PACK_AB R14, R11, R24 ;  /* 0x000000180b0e723e */ /* 0x000fe400000000ff */
[----:B------:R-:W-:Y:S02]  /*81f20*/  F2FP.PACK_AB R11, R27, R19 ;  /* 0x000000131b0b723e */ /* 0x000fe400000000ff */
[----:B--2---:R-:W-:Y:S02]  /*81f30*/  F2FP.PACK_AB R19, R2, R3 ;  /* 0x000000030213723e */ /* 0x004fe400000000ff */
[----:B------:R-:W-:Y:S02]  /*81f40*/  F2FP.PACK_AB R18, R25, R18 ;  /* 0x000000121912723e */ /* 0x000fe400000000ff */
[----:B------:R-:W-:Y:S01]  /*81f50*/  F2FP.PACK_AB R7, R26, R7 ;  /* 0x000000071a07723e */ /* 0x000fe200000000ff */
[----:B---3--:R0:W-:Y:S04]  /*81f60*/  STL [R1+0x342c], R0 ;  /* 0x00342c0001007387 */ /* 0x0081e80000100800 */
[----:B0-----:R-:W2:Y:S04]  /*81f70*/  LDL.LU R0, [R1+0x298] ;  /* 0x0002980001007983 */ /* 0x001ea80000300800 */
[----:B------:R-:W3:Y:S04]  /*81f80*/  LDL.LU R27, [R1+0x320] ;  /* 0x00032000011b7983 */ /* 0x000ee80000300800 */
[----:B------:R-:W3:Y:S04]  /*81f90*/  LDL.LU R3, [R1+0x318] ;  /* 0x0003180001037983 */ /* 0x000ee80000300800 */
[----:B------:R-:W4:Y:S04]  /*81fa0*/  LDL.LU R24, [R1+0x2b4] ;  /* 0x0002b40001187983 */ /* 0x000f280000300800 */
[----:B------:R-:W5:Y:S04]  /*81fb0*/  LDL.LU R25, [R1+0x32c] ;  /* 0x00032c0001197983 */ /* 0x000f680000300800 */
[----:B------:R-:W5:Y:S04]  /*81fc0*/  LDL.LU R26, [R1+0x324] ;  /* 0x00032400011a7983 */ /* 0x000f680000300800 */
[----:B------:R-:W2:Y:S04]  /*81fd0*/  LDL.LU R29, [R1+0x300] ;  /* 0x00030000011d7983 */ /* 0x000ea80000300800 */
[----:B--2---:R0:W-:Y:S04]  /*81fe0*/  STL [R1+0x341c], R29 ;  /* 0x00341c1d01007387 */ /* 0x0041e80000100800 */
[----:B0-----:R-:W2:Y:S04]  /*81ff0*/  LDL.LU R29, [R1+0x2fc] ;  /* 0x0002fc00011d7983 */ /* 0x001ea80000300800 */
[----:B------:R-:W-:Y:S04]  /*82000*/  STS.128 [R28+0x580], R20 ;  /* 0x000580141c007388 */ /* 0x000fe80000000c00 */
[----:B------:R-:W-:Y:S04]  /*82010*/  STS.128 [R28+0x200], R4 ;  /* 0x000200041c007388 */ /* 0x000fe80000000c00 */
[----:B--2---:R0:W-:Y:S04]  /*82020*/  STL [R1+0x3420], R29 ;  /* 0x0034201d01007387 */ /* 0x0041e80000100800 */
[----:B0-----:R-:W2:Y:S04]  /*82030*/  LDL.LU R29, [R1+0x330] ;  /* 0x00033000011d7983 */ /* 0x001ea80000300800 */
[----:B------:R-:W2:Y:S04]  /*82040*/  LDL.LU R2, [R1+0x33c] ;  /* 0x00033c0001027983 */ /* 0x000ea80000300800 */
[----:B------:R-:W2:Y:S04]  /*82050*/  LDL.LU R21, [R1+0x31c] ;  /* 0x00031c0001157983 */ /* 0x000ea80000300800 */
[----:B------:R-:W2:Y:S04]  /*82060*/  LDL.LU R22, [R1+0x314] ;  /* 0x0003140001167983 */ /* 0x000ea80000300800 */
[----:B------:R-:W4:Y:S04]  /*82070*/  LDL.LU R23, [R1+0x2bc] ;  /* 0x0002bc0001177983 */ /* 0x000f280000300800 */
[----:B------:R-:W2:Y:S04]  /*82080*/  LDL.LU R20, [R1+0x338] ;  /* 0x0003380001147983 */ /* 0x000ea80000300800 */
[----:B------:R-:W2:Y:S04]  /*82090*/  LDL.LU R4, [R1+0x290] ;  /* 0x0002900001047983 */ /* 0x000ea80000300800 */
[----:B------:R-:W3:Y:S04]  /*820a0*/  LDL.LU R5, [R1+0x2a0] ;  /* 0x0002a00001057983 */ /* 0x000ee80000300800 */
[----:B------:R-:W3:Y:S04]  /*820b0*/  LDL.LU R6, [R1+0x2b0] ;  /* 0x0002b00001067983 */ /* 0x000ee80000300800 */
[----:B------:R-:W3:Y:S04]  /*820c0*/  LDL.LU R7, [R1+0x2c0] ;  /* 0x0002c00001077983 */ /* 0x000ee80000300800 */
[----:B------:R0:W-:Y:S04]  /*820d0*/  STS.128 [R28+0x600], R8 ;  /* 0x000600081c007388 */ /* 0x0001e80000000c00 */
[----:B------:R1:W-:Y:S04]  /*820e0*/  STS.128 [R28+0x280], R12 ;  /* 0x0002800c1c007388 */ /* 0x0003e80000000c00 */
[----:B------:R1:W-:Y:S04]  /*820f0*/  STS.128 [R28+0x680], R16 ;  /* 0x000680101c007388 */ /* 0x0003e80000000c00 */
[----:B0-----:R-:W3:Y:S04]  /*82100*/  LDL.LU R8, [R1+0x294] ;  /* 0x0002940001087983 */ /* 0x001ee80000300800 */
[----:B------:R-:W3:Y:S04]  /*82110*/  LDL.LU R9, [R1+0x2a4] ;  /* 0x0002a40001097983 */ /* 0x000ee80000300800 */
        /* <DEDUP_REMOVED lines=9> */
[----:B------:R-:W3:Y:S01]  /*821b0*/  LDL.LU R19, [R1+0x380] ;  /* 0x0003800001137983 */ /* 0x000ee20000300800 */
[----:B--2---:R-:W-:-:S03]  /*821c0*/  F2FP.PACK_AB R4, R0, R4 ;  /* 0x000000040004723e */ /* 0x004fc600000000ff */
[----:B------:R-:W3:Y:S02]  /*821d0*/  LDL.LU R0, [R1+0x342c] ;  /* 0x00342c0001007983 */ /* 0x000ee40000300800 */
[----:B---3--:R-:W-:Y:S02]  /*821e0*/  F2FP.PACK_AB R8, R0, R8 ;  /* 0x000000080008723e */ /* 0x008fe400000000ff */
[----:B------:R-:W2:Y:S01]  /*821f0*/  LDL.LU R0, [R1+0x3428] ;  /* 0x0034280001007983 */ /* 0x000ea20000300800 */
[----:B------:R-:W-:Y:S02]  /*82200*/  F2FP.PACK_AB R16, R16, R17 ;  /* 0x000000111010723e */ /* 0x000fe400000000ff */
[----:B------:R-:W-:Y:S02]  /*82210*/  F2FP.PACK_AB R5, R13, R5 ;  /* 0x000000050d05723e */ /* 0x000fe400000000ff */
[----:B------:R-:W-:Y:S02]  /*82220*/  F2FP.PACK_AB R17, R27, R3 ;  /* 0x000000031b11723e */ /* 0x000fe400000000ff */
[----:B------:R-:W-:-:S02]  /*82230*/  F2FP.PACK_AB R13, R21, R22 ;  /* 0x00000016150d723e */ /* 0x000fc400000000ff */
[----:B------:R-:W-:Y:S02]  /*82240*/  F2FP.PACK_AB R6, R10, R6 ;  /* 0x000000060a06723e */ /* 0x000fe400000000ff */
[----:B----4-:R-:W-:Y:S02]  /*82250*/  F2FP.PACK_AB R10, R23, R24 ;  /* 0x00000018170a723e */ /* 0x010fe400000000ff */
[----:B------:R-:W-:Y:S02]  /*82260*/  F2FP.PACK_AB R9, R14, R9 ;  /* 0x000000090e09723e */ /* 0x000fe400000000ff */
[----:B-----5:R-:W-:Y:S02]  /*82270*/  F2FP.PACK_AB R14, R25, R26 ;  /* 0x0000001a190e723e */ /* 0x020fe400000000ff */
[----:B------:R-:W-:Y:S02]  /*82280*/  F2FP.PACK_AB R18, R29, R18 ;  /* 0x000000121d12723e */ /* 0x000fe400000000ff */
[----:B--2---:R-:W-:-:S02]  /*82290*/  F2FP.PACK_AB R12, R0, R12 ;  /* 0x0000000c000c723e */ /* 0x004fc400000000ff */
[----:B------:R-:W2:Y:S04]  /*822a0*/  LDL.LU R0, [R1+0x3424] ;  /* 0x0034240001007983 */ /* 0x000ea80000300800 */
[----:B------:R-:W3:Y:S04]  /*822b0*/  LDL.LU R27, [R1+0x7c] ;  /* 0x00007c00011b7983 */ /* 0x000ee80000300800 */
[----:B------:R-:W4:Y:S04]  /*822c0*/  LDL.LU R21, [R1+0x88] ;  /* 0x0000880001157983 */ /* 0x000f280000300800 */
[----:B------:R-:W5:Y:S04]  /*822d0*/  LDL.LU R22, [R1+0xe0] ;  /* 0x0000e00001167983 */ /* 0x000f680000300800 */
[----:B------:R-:W5:Y:S04]  /*822e0*/  LDL.LU R3, [R1+0xd8] ;  /* 0x0000d80001037983 */ /* 0x000f680000300800 */
[----:B------:R0:W2:Y:S04]  /*822f0*/  LDL R24, [R1+0x41c] ;  /* 0x00041c0001187983 */ /* 0x0000a80000100800 */
[----:B------:R-:W2:Y:S04]  /*82300*/  LDL.LU R23, [R1+0x44] ;  /* 0x0000440001177983 */ /* 0x000ea80000300800 */
[----:B------:R-:W2:Y:S04]  /*82310*/  LDL.LU R25, [R1+0x38] ;  /* 0x0000380001197983 */ /* 0x000ea80000300800 */
[----:B------:R-:W2:Y:S04]  /*82320*/  LDL.LU R26, [R1+0x5c] ;  /* 0x00005c00011a7983 */ /* 0x000ea80000300800 */
[----:B------:R-:W2:Y:S02]  /*82330*/  LDL.LU R29, [R1+0x3420] ;  /* 0x00342000011d7983 */ /* 0x000ea40000300800 */
[----:B--2---:R-:W-:-:S02]  /*82340*/  F2FP.PACK_AB R7, R29, R7 ;  /* 0x000000071d07723e */ /* 0x004fc400000000ff */
[----:B------:R-:W2:Y:S01]  /*82350*/  LDL.LU R29, [R1+0x341c] ;  /* 0x00341c00011d7983 */ /* 0x000ea20000300800 */
[----:B------:R-:W-:Y:S02]  /*82360*/  ISETP.GE.U32.AND P0, PT, R0, 0x7f800000, PT ;  /* 0x7f8000000000780c */ /* 0x000fe40003f06070 */
[----:B------:R-:W-:Y:S01]  /*82370*/  F2FP.PACK_AB R15, R2, R15 ;  /* 0x0000000f020f723e */ /* 0x000fe200000000ff */
[----:B------:R1:W-:Y:S01]  /*82380*/  STS.128 [R28+0x300], R4 ;  /* 0x000300041c007388 */ /* 0x0003e20000000c00 */
[----:B------:R-:W-:-:S03]  /*82390*/  F2FP.PACK_AB R19, R19, R20 ;  /* 0x000000141313723e */ /* 0x000fc600000000ff */
[----:B------:R-:W-:Y:S04]  /*823a0*/  STS.128 [R28+0x380], R12 ;  /* 0x0003800c1c007388 */ /* 0x000fe80000000c00 */
[----:B------:R-:W-:Y:S02]  /*823b0*/  STS.128 [R28+0x780], R16 ;  /* 0x000780101c007388 */ /* 0x000fe40000000c00 */
[----:B------:R-:W-:-:S04]  /*823c0*/  @P0 IMAD.MOV.U32 R20, RZ, RZ, 0x7f800000 ;  /* 0x7f800000ff140424 */ /* 0x000fc800078e00ff */
[----:B------:R-:W-:Y:S01]  /*823d0*/  @P0 FFMA.FTZ R24, R0, R20, +INF ;  /* 0x7f80000000180423 */ /* 0x000fe20000010014 */
[----:B--2---:R-:W-:Y:S02]  /*823e0*/  F2FP.PACK_AB R11, R29, R11 ;  /* 0x0000000b1d0b723e */ /* 0x004fe400000000ff */
[----:B------:R-:W2:Y:S04]  /*823f0*/  LDL.LU R29, [R1+0x3418] ;  /* 0x00341800011d7983 */ /* 0x000ea80000300800 */
[----:B------:R-:W2:Y:S04]  /*82400*/  LDL.LU R2, [R1+0x3414] ;  /* 0x0034140001027983 */ /* 0x000ea80000300800 */
[----:B-1----:R-:W3:Y:S04]  /*82410*/  LDL.LU R4, [R1+0x98] ;  /* 0x0000980001047983 */ /* 0x002ee80000300800 */
[----:B------:R-:W3:Y:S04]  /*82420*/  LDL.LU R5, [R1+0xb8] ;  /* 0x0000b80001057983 */ /* 0x000ee80000300800 */
[----:B------:R-:W3:Y:S04]  /*82430*/  LDL.LU R6, [R1+0xc8] ;  /* 0x0000c80001067983 */ /* 0x000ee80000300800 */
[----:B------:R-:W4:Y:S04]  /*82440*/  LDL.LU R7, [R1+0x94] ;  /* 0x0000940001077983 */ /* 0x000f280000300800 */
[----:B------:R1:W-:Y:S04]  /*82450*/  STS.128 [R28+0x700], R8 ;  /* 0x000700081c007388 */ /* 0x0003e80000000c00 */
        /* <DEDUP_REMOVED lines=13> */
[----:B------:R-:W4:Y:S04]  /*82530*/  LDL.LU R20, [R1+0xa8] ;  /* 0x0000a80001147983 */ /* 0x000f280000300800 */
[----:B------:R2:W-:Y:S01]  /*82540*/  @P0 STL [R1+0x41c], R24 ;  /* 0x00041c1801000387 */ /* 0x0005e20000100800 */
[----:B------:R-:W-:-:S03]  /*82550*/  F2FP.PACK_AB R25, R23, R25 ;  /* 0x000000191719723e */ /* 0x000fc600000000ff */
[----:B------:R-:W-:Y:S01]  /*82560*/  BAR.SYNC.DEFER_BLOCKING 0x0 ;  /* 0x0000000000007b1d */ /* 0x000fe20000010000 */
[----:B--2---:R-:W-:-:S05]  /*82570*/  F2FP.PACK_AB R24, R2, R29 ;  /* 0x0000001d0218723e */ /* 0x004fca00000000ff */
[----:B------:R-:W2:Y:S04]  /*82580*/  LDL.LU R2, [R1+0x340c] ;  /* 0x00340c0001027983 */ /* 0x000ea80000300800 */
[----:B------:R1:W-:Y:S04]  /*82590*/  STL [R1+0x335c], R29 ;  /* 0x00335c1d01007387 */ /* 0x0003e80000100800 */
[----:B-1----:R-:W2:Y:S01]  /*825a0*/  LDL.LU R29, [R1+0xa4] ;  /* 0x0000a400011d7983 */ /* 0x002ea20000300800 */
[----:B---3--:R-:W-:-:S03]  /*825b0*/  F2FP.PACK_AB R16, R0, R16 ;  /* 0x000000100010723e */ /* 0x008fc600000000ff */
[----:B------:R-:W2:Y:S01]  /*825c0*/  LDL.LU R0, [R1+0x3408] ;  /* 0x0034080001007983 */ /* 0x000ea20000300800 */
[----:B------:R-:W-:-:S03]  /*825d0*/  F2FP.PACK_AB R17, R17, R9 ;  /* 0x000000091111723e */ /* 0x000fc600000000ff */
[----:B------:R-:W1:Y:S01]  /*825e0*/  S2R R23, SR_TID.X ;  /* 0x0000000000177919 */ /* 0x000e620000002100 */
[----:B------:R-:W-:Y:S02]  /*825f0*/  F2FP.PACK_AB R5, R11, R5 ;  /* 0x000000050b05723e */ /* 0x000fe400000000ff */
[----:B------:R-:W-:Y:S02]  /*82600*/  F2FP.PACK_AB R26, R18, R26 ;  /* 0x0000001a121a723e */ /* 0x000fe400000000ff */
[----:B------:R-:W-:Y:S02]  /*82610*/  F2FP.PACK_AB R18, R19, R12 ;  /* 0x0000000c1312723e */ /* 0x000fe400000000ff */
[----:B------:R-:W-:Y:S02]  /*82620*/  F2FP.PACK_AB R6, R13, R6 ;  /* 0x000000060d06723e */ /* 0x000fe400000000ff */
[----:B------:R-:W-:Y:S02]  /*82630*/  F2FP.PACK_AB R10, R14, R10 ;  /* 0x0000000a0e0a723e */ /* 0x000fe400000000ff */
[----:B------:R-:W-:-:S02]  /*82640*/  F2FP.PACK_AB R27, R15, R27 ;  /* 0x0000001b0f1b723e */ /* 0x000fc400000000ff */
[C---:B-1----:R-:W-:Y:S02]  /*82650*/  SHF.L.U32 R11, R23.reuse, 0xc, RZ ;  /* 0x0000000c170b7819 */ /* 0x042fe400000006ff */
[----:B------:R-:W-:Y:S02]  /*82660*/  LOP3.LUT R23, R23, 0x7f, RZ, 0xc0, !PT ;  /* 0x0000007f17177812 */ /* 0x000fe400078ec0ff */
[----:B------:R-:W-:-:S04]  /*82670*/  LOP3.LUT R11, R11, 0x6000, RZ, 0xc0, !PT ;  /* 0x000060000b0b7812 */ /* 0x000fc800078ec0ff */
[----:B------:R-:W-:-:S05]  /*82680*/  LEA R23, R23, R11, 0x4 ;  /* 0x0000000b17177211 */ /* 0x000fca00078e20ff */
[----:B------:R-:W1:Y:S01]  /*82690*/  LDS.128 R12, [R23] ;  /* 0x00000000170c7984 */ /* 0x000e620000000c00 */
[----:B--2---:R-:W-:-:S03]  /*826a0*/  F2FP.PACK_AB R9, R0, R2 ;  /* 0x000000020009723e */ /* 0x004fc600000000ff */
[----:B------:R-:W2:Y:S04]  /*826b0*/  LDL.LU R0, [R1+0x3404] ;  /* 0x0034040001007983 */ /* 0x000ea80000300800 */
[----:B------:R-:W2:Y:S04]  /*826c0*/  LDL.LU R2, [R1+0x3400] ;  /* 0x0034000001027983 */ /* 0x000ea80000300800 */
[----:B-1----:R-:W-:Y:S04]  /*826d0*/  STL.64 [R1+0x10], R12 ;  /* 0x0000100c01007387 */ /* 0x002fe80000100a00 */
[----:B------:R-:W-:Y:S04]  /*826e0*/  STL.64 [R1+0x18], R14 ;  /* 0x0000180e01007387 */ /* 0x000fe80000100a00 */
[----:B------:R-:W1:Y:S04]  /*826f0*/  LDS.128 R12, [R23+0x800] ;  /* 0x00080000170c7984 */ /* 0x000e680000000c00 */
[----:B-1----:R-:W-:Y:S04]  /*82700*/  STL.64 [R1+0x50], R12 ;  /* 0x0000500c01007387 */ /* 0x002fe80000100a00 */
[----:B------:R-:W-:Y:S04]  /*82710*/  STL.64 [R1+0x58], R14 ;  /* 0x0000580e01007387 */ /* 0x000fe80000100a00 */
[----:B------:R-:W1:Y:S01]  /*82720*/  LDS.128 R12, [R23+0x1000] ;  /* 0x00100000170c7984 */ /* 0x000e620000000c00 */
[----:B----4-:R-:W-:-:S02]  /*82730*/  F2FP.PACK_AB R19, R7, R21 ;  /* 0x000000150713723e */ /* 0x010fc400000000ff */
[----:B-----5:R-:W-:Y:S01]  /*82740*/  F2FP.PACK_AB R7, R22, R3 ;  /* 0x000000031607723e */ /* 0x020fe200000000ff */
[----:B-1----:R-:W-:Y:S04]  /*82750*/  STL.64 [R1+0x80], R12 ;  /* 0x0000800c01007387 */ /* 0x002fe80000100a00 */
[----:B------:R-:W-:Y:S04]  /*82760*/  STL.64 [R1+0x88], R14 ;  /* 0x0000880e01007387 */ /* 0x000fe80000100a00 */
[----:B------:R-:W1:Y:S01]  /*82770*/  LDS.128 R12, [R23+0x1800] ;  /* 0x00180000170c7984 */ /* 0x000e620000000c00 */
[----:B------:R-:W-:-:S02]  /*82780*/  LOP3.LUT R3, R23, 0x20, RZ, 0x3c, !PT ;  /* 0x0000002017037812 */ /* 0x000fc400078e3cff */
[----:B------:R-:W-:Y:S01]  /*82790*/  F2FP.PACK_AB R8, R20, R8 ;  /* 0x000000081408723e */ /* 0x000fe200000000ff */
[----:B-1----:R-:W-:Y:S04]  /*827a0*/  STL.64 [R1+0xc0], R12 ;  /* 0x0000c00c01007387 */ /* 0x002fe80000100a00 */
[----:B------:R-:W-:Y:S04]  /*827b0*/  STL.64 [R1+0xc8], R14 ;  /* 0x0000c80e01007387 */ /* 0x000fe80000100a00 */
[----:B------:R-:W-:Y:S01]  /*827c0*/  LDS.128 R12, [R3+0x800] ;  /* 0x00080000030c7984 */ /* 0x000fe20000000c00 */
[----:B--2---:R-:W-:-:S02]  /*827d0*/  F2FP.PACK_AB R11, R2, R0 ;  /* 0x00000000020b723e */ /* 0x004fc400000000ff */
[C---:B------:R-:W-:Y:S02]  /*827e0*/  LOP3.LUT R2, R23.reuse, 0x40, RZ, 0x3c, !PT ;  /* 0x0000004017027812 */ /* 0x040fe400078e3cff */
[----:B------:R-:W-:Y:S02]  /*827f0*/  LOP3.LUT R0, R23, 0x60, RZ, 0x3c, !PT ;  /* 0x0000006017007812 */ /* 0x000fe400078e3cff */
[----:B------:R-:W1:Y:S04]  /*82800*/  LDS.128 R20, [R3] ;  /* 0x0000000003147984 */ /* 0x000e680000000c00 */
[----:B-1----:R-:W-:Y:S04]  /*82810*/  STL.64 [R1+0x20], R20 ;  /* 0x0000201401007387 */ /* 0x002fe80000100a00 */
[----:B------:R-:W-:Y:S04]  /*82820*/  STL.64 [R1+0x28], R22 ;  /* 0x0000281601007387 */ /* 0x000fe80000100a00 */
[----:B------:R-:W1:Y:S04]  /*82830*/  LDS.128 R20, [R3+0x1000] ;  /* 0x0010000003147984 */ /* 0x000e680000000c00 */
[----:B------:R-:W-:Y:S04]  /*82840*/  STL.64 [R1+0x60], R12 ;  /* 0x0000600c01007387 */ /* 0x000fe80000100a00 */
[----:B------:R-:W-:Y:S04]  /*82850*/  STL.64 [R1+0x68], R14 ;  /* 0x0000680e01007387 */ /* 0x000fe80000100a00 */
[----:B------:R-:W2:Y:S04]  /*82860*/  LDS.128 R12, [R3+0x1800] ;  /* 0x00180000030c7984 */ /* 0x000ea80000000c00 */
[----:B-1----:R-:W-:Y:S04]  /*82870*/  STL.64 [R1+0x90], R20 ;  /* 0x0000901401007387 */ /* 0x002fe80000100a00 */
[----:B------:R-:W-:Y:S04]  /*82880*/  STL.64 [R1+0x98], R22 ;  /* 0x0000981601007387 */ /* 0x000fe80000100a00 */
[----:B------:R-:W1:Y:S04]  /*82890*/  LDS.128 R20, [R2] ;  /* 0x0000000002147984 */ /* 0x000e680000000c00 */
[----:B--2---:R-:W-:Y:S04]  /*828a0*/  STL.64 [R1+0xd0], R12 ;  /* 0x0000d00c01007387 */ /* 0x004fe80000100a00 */
[----:B------:R-:W-:Y:S04]  /*828b0*/  STL.64 [R1+0xd8], R14 ;  /* 0x0000d80e01007387 */ /* 0x000fe80000100a00 */
[----:B------:R-:W2:Y:S04]  /*828c0*/  LDS.128 R12, [R2+0x800] ;  /* 0x00080000020c7984 */ /* 0x000ea80000000c00 */
[----:B-1----:R-:W-:Y:S04]  /*828d0*/  STL.64 [R1+0x30], R20 ;  /* 0x0000301401007387 */ /* 0x002fe80000100a00 */
[----:B------:R-:W-:Y:S04]  /*828e0*/  STL.64 [R1+0x38], R22 ;  /* 0x0000381601007387 */ /* 0x000fe80000100a00 */
[----:B------:R-:W1:Y:S04]  /*828f0*/  LDS.128 R20, [R2+0x1000] ;  /* 0x0010000002147984 */ /* 0x000e680000000c00 */
[----:B--2---:R-:W-:Y:S04]  /*82900*/  STL.64 [R1+0x40], R12 ;  /* 0x0000400c01007387 */ /* 0x004fe80000100a00 */
        /* <DEDUP_REMOVED lines=8> */
[----:B-1----:R-:W-:Y:S04]  /*82990*/  STL.64 [R1], R20 ;  /* 0x0000001401007387 */ /* 0x002fe80000100a00 */
[----:B------:R-:W-:Y:S04]  /*829a0*/  STL.64 [R1+0x8], R22 ;  /* 0x0000081601007387 */ /* 0x000fe80000100a00 */
[----:B------:R-:W-:Y:S04]  /*829b0*/  LDS.128 R20, [R0+0x1000] ;  /* 0x0010000000147984 */ /* 0x000fe80000000c00 */
[----:B--2---:R-:W-:Y:S04]  /*829c0*/  STL.64 [R1+0x70], R12 ;  /* 0x0000700c01007387 */ /* 0x004fe80000100a00 */
[----:B------:R-:W-:Y:S04]  /*829d0*/  STL.64 [R1+0x78], R14 ;  /* 0x0000780e01007387 */ /* 0x000fe80000100a00 */
[----:B------:R-:W1:Y:S01]  /*829e0*/  LDS.128 R12, [R0+0x1800] ;  /* 0x00180000000c7984 */ /* 0x000e620000000c00 */
[----:B------:R-:W-:-:S03]  /*829f0*/  F2FP.PACK_AB R4, R29, R4 ;  /* 0x000000041d04723e */ /* 0x000fc600000000ff */
[----:B------:R-:W-:Y:S06]  /*82a00*/  BAR.SYNC.DEFER_BLOCKING 0x0 ;  /* 0x0000000000007b1d */ /* 0x000fec0000010000 */
[----:B-1----:R-:W-:Y:S04]  /*82a10*/  STL.64 [R1+0xf0], R12 ;  /* 0x0000f00c01007387 */ /* 0x002fe80000100a00 */
[----:B------:R1:W-:Y:S04]  /*82a20*/  STL.64 [R1+0xb0], R20 ;  /* 0x0000b01401007387 */ /* 0x0003e80000100a00 */
[----:B------:R-:W-:Y:S04]  /*82a30*/  STL.64 [R1+0xb8], R22 ;  /* 0x0000b81601007387 */ /* 0x000fe80000100a00 */
[----:B------:R-:W-:Y:S04]  /*82a40*/  STL [R1+0xfc], R15 ;  /* 0x0000fc0f01007387 */ /* 0x000fe80000100800 */
[----:B-1----:R-:W2:Y:S04]  /*82a50*/  LDL.LU R20, [R1+0x128] ;  /* 0x0001280001147983 */ /* 0x002ea80000300800 */
[----:B------:R-:W3:Y:S04]  /*82a60*/  LDL.LU R12, [R1+0x1ec] ;  /* 0x0001ec00010c7983 */ /* 0x000ee80000300800 */
[----:B---3--:R1:W-:Y:S04]  /*82a70*/  STL [R1+0x33f4], R12 ;  /* 0x0033f40c01007387 */ /* 0x0083e80000100800 */
[----:B-1----:R-:W3:Y:S04]  /*82a80*/  LDL.LU R12, [R1+0x1f0] ;  /* 0x0001f000010c7983 */ /* 0x002ee80000300800 */
[----:B---3--:R1:W-:Y:S04]  /*82a90*/  STL [R1+0x33f8], R12 ;  /* 0x0033f80c01007387 */ /* 0x0083e80000100800 */
[----:B-1----:R-:W3:Y:S04]  /*82aa0*/  LDL.LU R12, [R1+0x134] ;  /* 0x00013400010c7983 */ /* 0x002ee80000300800 */
[----:B---3--:R1:W-:Y:S04]  /*82ab0*/  STL [R1+0x33fc], R12 ;  /* 0x0033fc0c01007387 */ /* 0x0083e80000100800 */
[----:B-1----:R-:W2:Y:S04]  /*82ac0*/  LDL.LU R12, [R1+0x130] ;  /* 0x00013000010c7983 */ /* 0x002ea80000300800 */
[----:B------:R-:W3:Y:S04]  /*82ad0*/  LDL.LU R21, [R1+0x138] ;  /* 0x0001380001157983 */ /* 0x000ee80000300800 */
[----:B---3--:R1:W-:Y:S04]  /*82ae0*/  STL [R1+0x33f0], R21 ;  /* 0x0033f01501007387 */ /* 0x0083e80000100800 */
[----:B-1----:R-:W3:Y:S04]  /*82af0*/  LDL.LU R21, [R1+0x1f4] ;  /* 0x0001f40001157983 */ /* 0x002ee80000300800 */
[----:B------:R-:W4:Y:S04]  /*82b00*/  LDL.LU R13, [R1+0x250] ;  /* 0x00025000010d7983 */ /* 0x000f280000300800 */
[----:B----4-:R1:W-:Y:S04]  /*82b10*/  STL [R1+0x33e4], R13 ;  /* 0x0033e40d01007387 */ /* 0x0103e80000100800 */
[----:B-1----:R-:W4:Y:S04]  /*82b20*/  LDL.LU R13, [R1+0x254] ;  /* 0x00025400010d7983 */ /* 0x002f280000300800 */
[----:B----4-:R1:W-:Y:S04]  /*82b30*/  STL [R1+0x33e8], R13 ;  /* 0x0033e80d01007387 */ /* 0x0103e80000100800 */
[----:B-1----:R-:W4:Y:S04]  /*82b40*/  LDL.LU R13, [R1+0x144] ;  /* 0x00014400010d7983 */ /* 0x002f280000300800 */
[----:B----4-:R1:W-:Y:S04]  /*82b50*/  STL [R1+0x33ec], R13 ;  /* 0x0033ec0d01007387 */ /* 0x0103e80000100800 */
[----:B-1----:R-:W4:Y:S04]  /*82b60*/  LDL.LU R13, [R1+0x140] ;  /* 0x00014000010d7983 */ /* 0x002f280000300800 */
[----:B------:R-:W5:Y:S01]  /*82b70*/  LDL.LU R22, [R1+0x148] ;  /* 0x0001480001167983 */ /* 0x000f620000300800 */
[----:B------:R-:W-:-:S03]  /*82b80*/  MOV R29, R14 ;  /* 0x0000000e001d7202 */ /* 0x000fc60000000f00 */
[----:B-----5:R1:W-:Y:S04]  /*82b90*/  STL [R1+0x33e0], R22 ;  /* 0x0033e01601007387 */ /* 0x0203e80000100800 */
[----:B-1----:R-:W5:Y:S04]  /*82ba0*/  LDL.LU R22, [R1+0x258] ;  /* 0x0002580001167983 */ /* 0x002f680000300800 */
[----:B------:R-:W2:Y:S04]  /*82bb0*/  LDL.LU R14, [R1+0x260] ;  /* 0x00026000010e7983 */ /* 0x000ea80000300800 */
[----:B--2---:R1:W-:Y:S04]  /*82bc0*/  STL [R1+0x33d4], R14 ;  /* 0x0033d40e01007387 */ /* 0x0043e80000100800 */
[----:B-1----:R-:W2:Y:S04]  /*82bd0*/  LDL.LU R14, [R1+0x264] ;  /* 0x00026400010e7983 */ /* 0x002ea80000300800 */
[----:B--2---:R1:W-:Y:S04]  /*82be0*/  STL [R1+0x33d8], R14 ;  /* 0x0033d80e01007387 */ /* 0x0043e80000100800 */
[----:B-1----:R-:W2:Y:S04]  /*82bf0*/  LDL.LU R14, [R1+0x154] ;  /* 0x00015400010e7983 */ /* 0x002ea80000300800 */
[----:B--2---:R1:W-:Y:S04]  /*82c00*/  STL [R1+0x33dc], R14 ;  /* 0x0033dc0e01007387 */ /* 0x0043e80000100800 */
[----:B-1----:R-:W2:Y:S04]  /*82c10*/  LDL.LU R14, [R1+0x150] ;  /* 0x00015000010e7983 */ /* 0x002ea80000300800 */
[----:B------:R-:W2:Y:S04]  /*82c20*/  LDL.LU R23, [R1+0x158] ;  /* 0x0001580001177983 */ /* 0x000ea80000300800 */
[----:B------:R-:W2:Y:S04]  /*82c30*/  LDL.LU R15, [R1+0x270] ;  /* 0x00027000010f7983 */ /* 0x000ea80000300800 */
[----:B------:R-:W2:Y:S04]  /*82c40*/  LDL.LU R3, [R1+0x2dc] ;  /* 0x0002dc0001037983 */ /* 0x000ea80000300800 */
[----:B------:R-:W-:Y:S04]  /*82c50*/  STS.128 [R28], R24 ;  /* 0x000000181c007388 */ /* 0x000fe80000000c00 */
[----:B------:R-:W-:Y:S04]  /*82c60*/  STS.128 [R28+0x400], R16 ;  /* 0x000400101c007388 */ /* 0x000fe80000000c00 */
[----:B------:R-:W-:Y:S04]  /*82c70*/  STS.128 [R28+0x80], R4 ;  /* 0x000080041c007388 */ /* 0x000fe80000000c00 */
[----:B------:R-:W-:Y:S01]  /*82c80*/  STS.128 [R28+0x480], R8 ;  /* 0x000480081c007388 */ /* 0x000fe20000000c00 */
[----:B------:R-:W-:-:S03]  /*82c90*/  F2FP.PACK_AB R20, R12, R20 ;  /* 0x000000140c14723e */ /* 0x000fc600000000ff */
[----:B--2---:R1:W-:Y:S04]  /*82ca0*/  STL [R1+0x33d0], R3 ;  /* 0x0033d00301007387 */ /* 0x0043e80000100800 */
[----:B-1----:R-:W2:Y:S04]  /*82cb0*/  LDL.LU R3, [R1+0x2cc] ;  /* 0x0002cc0001037983 */ /* 0x002ea80000300800 */
[----:B------:R-:W2:Y:S04]  /*82cc0*/  LDL.LU R2, [R1+0x2e8] ;  /* 0x0002e80001027983 */ /* 0x000ea80000300800 */
[----:B------:R-:W2:Y:S04]  /*82cd0*/  LDL.LU R0, [R1+0x2f4] ;  /* 0x0002f40001007983 */ /* 0x000ea80000300800 */
[----:B------:R1:W-:Y:S04]  /*82ce0*/  STL [R1+0x337c], R29 ;  /* 0x00337c1d01007387 */ /* 0x0003e80000100800 */
[----:B-1----:R-:W2:Y:S04]  /*82cf0*/  LDL.LU R29, [R1+0x278] ;  /* 0x00027800011d7983 */ /* 0x002ea80000300800 */
        /* <DEDUP_REMOVED lines=20> */
[----:B------:R-:W2:Y:S02]  /*82e40*/  LDL.LU R12, [R1+0x33fc] ;  /* 0x0033fc00010c7983 */ /* 0x000ea40000300800 */
[----:B--2---:R-:W-:-:S02]  /*82e50*/  F2FP.PACK_AB R4, R12, R4 ;  /* 0x000000040c04723e */ /* 0x004fc400000000ff */
[----:B------:R-:W2:Y:S02]  /*82e60*/  LDL.LU R12, [R1+0x33f8] ;  /* 0x0033f800010c7983 */ /* 0x000ea40000300800 */
[----:B--2---:R-:W-:Y:S02]  /*82e70*/  F2FP.PACK_AB R8, R12, R8 ;  /* 0x000000080c08723e */ /* 0x004fe400000000ff */
[----:B------:R-:W3:Y:S02]  /*82e80*/  LDL.LU R12, [R1+0x33f4] ;  /* 0x0033f400010c7983 */ /* 0x000ee40000300800 */
[----:B---3--:R-:W-:Y:S02]  /*82e90*/  F2FP.PACK_AB R12, R21, R12 ;  /* 0x0000000c150c723e */ /* 0x008fe400000000ff */
[----:B------:R-:W4:Y:S02]  /*82ea0*/  LDL.LU R21, [R1+0x33f0] ;  /* 0x0033f00001157983 */ /* 0x000f240000300800 */
[----:B----4-:R-:W-:-:S02]  /*82eb0*/  F2FP.PACK_AB R21, R13, R21 ;  /* 0x000000150d15723e */ /* 0x010fc400000000ff */
[----:B------:R-:W2:Y:S02]  /*82ec0*/  LDL.LU R13, [R1+0x33ec] ;  /* 0x0033ec00010d7983 */ /* 0x000ea40000300800 */
[----:B--2---:R-:W-:Y:S02]  /*82ed0*/  F2FP.PACK_AB R5, R13, R5 ;  /* 0x000000050d05723e */ /* 0x004fe400000000ff */
[----:B------:R-:W2:Y:S02]  /*82ee0*/  LDL.LU R13, [R1+0x33e8] ;  /* 0x0033e800010d7983 */ /* 0x000ea40000300800 */
[----:B--2---:R-:W-:Y:S02]  /*82ef0*/  F2FP.PACK_AB R9, R13, R9 ;  /* 0x000000090d09723e */ /* 0x004fe400000000ff */
[----:B------:R-:W5:Y:S02]  /*82f00*/  LDL.LU R13, [R1+0x33e4] ;  /* 0x0033e400010d7983 */ /* 0x000f640000300800 */
[----:B-----5:R-:W-:-:S02]  /*82f10*/  F2FP.PACK_AB R13, R22, R13 ;  /* 0x0000000d160d723e */ /* 0x020fc400000000ff */
[----:B------:R-:W2:Y:S02]  /*82f20*/  LDL.LU R22, [R1+0x33e0] ;  /* 0x0033e00001167983 */ /* 0x000ea40000300800 */
[----:B--2---:R-:W-:Y:S02]  /*82f30*/  F2FP.PACK_AB R22, R14, R22 ;  /* 0x000000160e16723e */ /* 0x004fe400000000ff */
[----:B------:R-:W2:Y:S02]  /*82f40*/  LDL.LU R14, [R1+0x33dc] ;  /* 0x0033dc00010e7983 */ /* 0x000ea40000300800 */
[----:B--2---:R-:W-:Y:S02]  /*82f50*/  F2FP.PACK_AB R6, R14, R6 ;  /* 0x000000060e06723e */ /* 0x004fe400000000ff */
[----:B------:R-:W2:Y:S01]  /*82f60*/  LDL.LU R14, [R1+0x33d8] ;  /* 0x0033d800010e7983 */ /* 0x000ea20000300800 */
[----:B------:R-:W-:Y:S02]  /*82f70*/  F2FP.PACK_AB R23, R7, R23 ;  /* 0x000000170717723e */ /* 0x000fe400000000ff */
[----:B--2---:R-:W-:-:S02]  /*82f80*/  F2FP.PACK_AB R10, R14, R10 ;  /* 0x0000000a0e0a723e */ /* 0x004fc400000000ff */
[----:B------:R-:W2:Y:S01]  /*82f90*/  LDL.LU R14, [R1+0x33d4] ;  /* 0x0033d400010e7983 */ /* 0x000ea20000300800 */
[----:B------:R-:W-:-:S03]  /*82fa0*/  F2FP.PACK_AB R7, R27, R26 ;  /* 0x0000001a1b07723e */ /* 0x000fc600000000ff */
[----:B------:R-:W3:Y:S01]  /*82fb0*/  LDL.LU R27, [R1+0x36c] ;  /* 0x00036c00011b7983 */ /* 0x000ee20000300800 */
[----:B------:R-:W-:-:S03]  /*82fc0*/  F2FP.PACK_AB R15, R29, R15 ;  /* 0x0000000f1d0f723e */ /* 0x000fc600000000ff */
[----:B------:R-:W4:Y:S01]  /*82fd0*/  LDL.LU R26, [R1+0x378] ;  /* 0x00037800011a7983 */ /* 0x000f220000300800 */
[----:B------:R-:W-:Y:S02]  /*82fe0*/  F2FP.PACK_AB R16, R3, R16 ;  /* 0x000000100310723e */ /* 0x000fe400000000ff */
[----:B--2---:R-:W-:Y:S02]  /*82ff0*/  F2FP.PACK_AB R14, R11, R14 ;  /* 0x0000000e0b0e723e */ /* 0x004fe400000000ff */
[----:B------:R-:W-:Y:S02]  /*83000*/  F2FP.PACK_AB R11, R25, R24 ;  /* 0x00000018190b723e */ /* 0x000fe400000000ff */
[----:B------:R-:W4:Y:S04]  /*83010*/  LDL.LU R25, [R1+0x370] ;  /* 0x0003700001197983 */ /* 0x000f280000300800 */
[----:B------:R-:W2:Y:S04]  /*83020*/  LDL.LU R24, [R1+0x348] ;  /* 0x0003480001187983 */ /* 0x000ea80000300800 */
[----:B------:R-:W2:Y:S04]  /*83030*/  LDL.LU R29, [R1+0x344] ;  /* 0x00034400011d7983 */ /* 0x000ea80000300800 */
[----:B------:R-:W5:Y:S01]  /*83040*/  LDL.LU R3, [R1+0x33d0] ;  /* 0x0033d00001037983 */ /* 0x000f620000300800 */
[----:B------:R-:W-:-:S02]  /*83050*/  F2FP.PACK_AB R18, R2, R18 ;  /* 0x000000120212723e */ /* 0x000fc400000000ff */
[----:B------:R-:W-:Y:S01]  /*83060*/  F2FP.PACK_AB R19, R0, R19 ;  /* 0x000000130013723e */ /* 0x000fe200000000ff */
[----:B------:R1:W-:Y:S04]  /*83070*/  STS.128 [R28+0x100], R20 ;  /* 0x000100141c007388 */ /* 0x0003e80000000c00 */
[----:B------:R0:W-:Y:S01]  /*83080*/  STS.128 [R28+0x500], R4 ;  /* 0x000500041c007388 */ /* 0x0001e20000000c00 */
[----:B-----5:R-:W-:-:S03]  /*83090*/  F2FP.PACK_AB R17, R3, R17 ;  /* 0x000000110311723e */ /* 0x020fc600000000ff */
[----:B------:R-:W5:Y:S04]  /*830a0*/  LDL.LU R3, [R1+0x33cc] ;  /* 0x0033cc0001037983 */ /* 0x000f680000300800 */
[----:B------:R-:W2:Y:S04]  /*830b0*/  LDL.LU R2, [R1+0x33c8] ;  /* 0x0033c80001027983 */ /* 0x000ea80000300800 */
[----:B------:R-:W2:Y:S04]  /*830c0*/  LDL.LU R0, [R1+0x33c4] ;  /* 0x0033c40001007983 */ /* 0x000ea80000300800 */
[----:B-1----:R-:W2:Y:S04]  /*830d0*/  LDL.LU R20, [R1+0x398] ;  /* 0x0003980001147983 */ /* 0x002ea80000300800 */
[----:B------:R-:W2:Y:S04]  /*830e0*/  LDL.LU R21, [R1+0x3a8] ;  /* 0x0003a80001157983 */ /* 0x000ea80000300800 */
[----:B------:R-:W2:Y:S04]  /*830f0*/  LDL.LU R22, [R1+0x3bc] ;  /* 0x0003bc0001167983 */ /* 0x000ea80000300800 */
[----:B------:R-:W2:Y:S04]  /*83100*/  LDL.LU R23, [R1+0x3c8] ;  /* 0x0003c80001177983 */ /* 0x000ea80000300800 */
[----:B0-----:R-:W2:Y:S04]  /*83110*/  LDL.LU R4, [R1+0x2d0] ;  /* 0x0002d00001047983 */ /* 0x001ea80000300800 */
        /* <DEDUP_REMOVED lines=21> */
[----:B------:R-:W2:Y:S02]  /*83270*/  LDL.LU R2, [R1+0x33bc] ;  /* 0x0033bc0001027983 */ /* 0x000ea40000300800 */
[----:B--2---:R-:W-:Y:S02]  /*83280*/  F2FP.PACK_AB R12, R2, R12 ;  /* 0x0000000c020c723e */ /* 0x004fe400000000ff */
[----:B------:R-:W2:Y:S01]  /*83290*/  LDL.LU R2, [R1+0x33b8] ;  /* 0x0033b80001027983 */ /* 0x000ea20000300800 */
[----:B------:R-:W-:Y:S02]  /*832a0*/  F2FP.PACK_AB R5, R13, R5 ;  /* 0x000000050d05723e */ /* 0x000fe400000000ff */
[----:B------:R-:W-:-:S02]  /*832b0*/  F2FP.PACK_AB R6, R6, R0 ;  /* 0x000000000606723e */ /* 0x000fc400000000ff */
[----:B--2---:R-:W-:Y:S02]  /*832c0*/  F2FP.PACK_AB R13, R10, R2 ;  /* 0x000000020a0d723e */ /* 0x004fe400000000ff */
[----:B------:R-:W2:Y:S04]  /*832d0*/  LDL.LU R2, [R1+0x33b4] ;  /* 0x0033b40001027983 */ /* 0x000ea80000300800 */
[----:B------:R-:W3:Y:S01]  /*832e0*/  LDL.LU R0, [R1+0x33b0] ;  /* 0x0033b00001007983 */ /* 0x000ee20000300800 */
[----:B------:R-:W-:Y:S02]  /*832f0*/  F2FP.PACK_AB R9, R14, R9 ;  /* 0x000000090e09723e */ /* 0x000fe400000000ff */
[----:B------:R-:W-:Y:S02]  /*83300*/  F2FP.PACK_AB R10, R7, R27 ;  /* 0x0000001b070a723e */ /* 0x000fe400000000ff */
[----:B----4-:R-:W-:Y:S01]  /*83310*/  F2FP.PACK_AB R14, R26, R25 ;  /* 0x000000191a0e723e */ /* 0x010fe200000000ff */
[----:B------:R-:W4:Y:S01]  /*83320*/  LDL.LU R27, [R1+0x404] ;  /* 0x00040400011b7983 */ /* 0x000f220000300800 */
[----:B------:R-:W-:-:S03]  /*83330*/  F2FP.PACK_AB R7, R24, R29 ;  /* 0x0000001d1807723e */ /* 0x000fc600000000ff */
[----:B------:R-:W4:Y:S04]  /*83340*/  LDL.LU R26, [R1+0x3fc] ;  /* 0x0003fc00011a7983 */ /* 0x000f280000300800 */
[----:B------:R-:W4:Y:S04]  /*83350*/  LDL.LU R25, [R1+0x410] ;  /* 0x0004100001197983 */ /* 0x000f280000300800 */
[----:B------:R-:W4:Y:S04]  /*83360*/  LDL.LU R24, [R1+0x408] ;  /* 0x0004080001187983 */ /* 0x000f280000300800 */
[----:B------:R-:W4:Y:S01]  /*83370*/  LDL.LU R29, [R1+0x414] ;  /* 0x00041400011d7983 */ /* 0x000f220000300800 */
[----:B--2---:R-:W-:-:S03]  /*83380*/  F2FP.PACK_AB R11, R2, R11 ;  /* 0x0000000b020b723e */ /* 0x004fc600000000ff */
[----:B------:R-:W2:Y:S01]  /*83390*/  LDL.LU R2, [R1+0x33ac] ;  /* 0x0033ac0001027983 */ /* 0x000ea20000300800 */
[----:B---3--:R-:W-:-:S03]  /*833a0*/  F2FP.PACK_AB R15, R0, R15 ;  /* 0x0000000f000f723e */ /* 0x008fc600000000ff */
[----:B------:R-:W3:Y:S01]  /*833b0*/  LDL.LU R0, [R1+0x33a8] ;  /* 0x0033a80001007983 */ /* 0x000ee20000300800 */
        /* <DEDUP_REMOVED lines=11> */
[----:B------:R-:W2:Y:S01]  /*83470*/  LDL.LU R0, [R1+0x3390] ;  /* 0x0033900001007983 */ /* 0x000ea20000300800 */
[----:B------:R-:W-:-:S03]  /*83480*/  F2FP.PACK_AB R19, R19, R23 ;  /* 0x000000171313723e */ /* 0x000fc600000000ff */
[----:B------:R0:W-:Y:S01]  /*83490*/  STS.128 [R28+0x600], R4 ;  /* 0x000600041c007388 */ /* 0x0001e20000000c00 */
[----:B--2---:R-:W-:-:S03]  /*834a0*/  F2FP.PACK_AB R23, R0, R2 ;  /* 0x000000020017723e */ /* 0x004fc600000000ff */
[----:B------:R-:W2:Y:S04]  /*834b0*/  LDL.LU R0, [R1+0x338c] ;  /* 0x00338c0001007983 */ /* 0x000ea80000300800 */
[----:B------:R-:W3:Y:S04]  /*834c0*/  LDL.LU R2, [R1+0x3388] ;  /* 0x0033880001027983 */ /* 0x000ee80000300800 */
[----:B0-----:R-:W2:Y:S04]  /*834d0*/  LDL.LU R4, [R1+0x3e0] ;  /* 0x0003e00001047983 */ /* 0x001ea80000300800 */
[----:B------:R-:W3:Y:S04]  /*834e0*/  LDL.LU R5, [R1+0x3e8] ;  /* 0x0003e80001057983 */ /* 0x000ee80000300800 */
[----:B------:R-:W3:Y:S04]  /*834f0*/  LDL.LU R6, [R1+0x400] ;  /* 0x0004000001067983 */ /* 0x000ee80000300800 */
[----:B------:R-:W3:Y:S04]  /*83500*/  LDL.LU R7, [R1+0x3f8] ;  /* 0x0003f80001077983 */ /* 0x000ee80000300800 */
[----:B------:R0:W-:Y:S04]  /*83510*/  STS.128 [R28+0x280], R8 ;  /* 0x000280081c007388 */ /* 0x0001e80000000c00 */
[----:B------:R1:W-:Y:S04]  /*83520*/  STS.128 [R28+0x680], R12 ;  /* 0x0006800c1c007388 */ /* 0x0003e80000000c00 */
[----:B0-----:R-:W5:Y:S04]  /*83530*/  LDL.LU R8, [R1+0x3dc] ;  /* 0x0003dc0001087983 */ /* 0x001f680000300800 */
[----:B------:R-:W5:Y:S04]  /*83540*/  LDL.LU R9, [R1+0x3ec] ;  /* 0x0003ec0001097983 */ /* 0x000f680000300800 */
[----:B------:R-:W5:Y:S04]  /*83550*/  LDL.LU R10, [R1+0x3f4] ;  /* 0x0003f400010a7983 */ /* 0x000f680000300800 */
[----:B------:R-:W5:Y:S04]  /*83560*/  LDL.LU R11, [R1+0x3f0] ;  /* 0x0003f000010b7983 */ /* 0x000f680000300800 */
[----:B-1----:R-:W5:Y:S04]  /*83570*/  LDL.LU R15, [R1+0x3e4] ;  /* 0x0003e400010f7983 */ /* 0x002f680000300800 */
[----:B------:R-:W-:Y:S04]  /*83580*/  STL [R1+0x3378], R21 ;  /* 0x0033781501007387 */ /* 0x000fe80000100800 */
[----:B------:R-:W-:Y:S04]  /*83590*/  STL [R1+0x3374], R22 ;  /* 0x0033741601007387 */ /* 0x000fe80000100800 */
[----:B------:R-:W-:Y:S04]  /*835a0*/  STL [R1+0x3370], R23 ;  /* 0x0033701701007387 */ /* 0x000fe80000100800 */
[----:B------:R-:W-:Y:S01]  /*835b0*/  STL [R1+0x3358], R20 ;  /* 0x0033581401007387 */ /* 0x000fe20000100800 */
[----:B--2---:R-:W-:-:S03]  /*835c0*/  F2FP.PACK_AB R4, R4, R0 ;  /* 0x000000000404723e */ /* 0x004fc600000000ff */
[----:B------:R-:W2:Y:S04]  /*835d0*/  LDL.LU R0, [R1+0x3384] ;  /* 0x0033840001007983 */ /* 0x000ea80000300800 */
[----:B------:R0:W-:Y:S04]  /*835e0*/  STS.128 [R28+0x700], R20 ;  /* 0x000700141c007388 */ /* 0x0001e80000000c00 */
[----:B------:R1:W-:Y:S01]  /*835f0*/  STS.128 [R28+0x300], R16 ;  /* 0x000300101c007388 */ /* 0x0003e20000000c00 */
[----:B---3--:R-:W-:Y:S02]  /*83600*/  F2FP.PACK_AB R6, R6, R7 ;  /* 0x000000070606723e */ /* 0x008fe400000000ff */
[----:B----4-:R-:W-:-:S02]  /*83610*/  F2FP.PACK_AB R7, R25, R24 ;  /* 0x000000181907723e */ /* 0x010fc400000000ff */
[----:B-----5:R-:W-:Y:S02]  /*83620*/  F2FP.PACK_AB R5, R9, R5 ;  /* 0x000000050905723e */ /* 0x020fe400000000ff */
[----:B------:R-:W-:Y:S02]  /*83630*/  F2FP.PACK_AB R9, R10, R11 ;  /* 0x0000000b0a09723e */ /* 0x000fe400000000ff */
[----:B------:R-:W-:Y:S02]  /*83640*/  F2FP.PACK_AB R10, R27, R26 ;  /* 0x0000001a1b0a723e */ /* 0x000fe400000000ff */
[----:B------:R-:W-:Y:S01]  /*83650*/  F2FP.PACK_AB R8, R15, R8 ;  /* 0x000000080f08723e */ /* 0x000fe200000000ff */
[----:B------:R3:W-:Y:S01]  /*83660*/  STS.128 [R28+0x380], R4 ;  /* 0x000380041c007388 */ /* 0x0007e20000000c00 */
[----:B--2---:R-:W-:-:S03]  /*83670*/  F2FP.PACK_AB R11, R29, R0 ;  /* 0x000000001d0b723e */ /* 0x004fc600000000ff */
[----:B------:R-:W2:Y:S04]  /*83680*/  LDL.LU R0, [R1+0x3380] ;  /* 0x0033800001007983 */ /* 0x000ea80000300800 */
[----:B0-----:R-:W4:Y:S04]  /*83690*/  LDL.LU R20, [R1+0x50] ;  /* 0x0000500001147983 */ /* 0x001f280000300800 */
[----:B------:R-:W5:Y:S04]  /*836a0*/  LDL.LU R23, [R1+0x60] ;  /* 0x0000600001177983 */ /* 0x000f680000300800 */
[----:B------:R-:W4:Y:S04]  /*836b0*/  LDL.LU R22, [R1+0x40] ;  /* 0x0000400001167983 */ /* 0x000f280000300800 */
[----:B------:R-:W4:Y:S04]  /*836c0*/  LDL.LU R21, [R1+0x70] ;  /* 0x0000700001157983 */ /* 0x000f280000300800 */
        /* <DEDUP_REMOVED lines=8> */
[----:B---3--:R-:W3:Y:S04]  /*83750*/  LDL R6, [R1+0x10] ;  /* 0x0000100001067983 */ /* 0x008ee80000100800 */
[----:B------:R0:W-:Y:S04]  /*83760*/  STS.128 [R28+0x780], R8 ;  /* 0x000780081c007388 */ /* 0x0001e80000000c00 */
[----:B0-----:R-:W4:Y:S01]  /*83770*/  LDL R11, [R1+0x20] ;  /* 0x00002000010b7983 */ /* 0x001f220000100800 */
[----:B------:R-:W-:-:S04]  /*83780*/  SHF.R.U32.HI R3, RZ, 0x6, R3 ;  /* 0x00000006ff037819 */ /* 0x000fc80000011603 */
[----:B------:R-:W-:-:S05]  /*83790*/  SGXT.U32 R3, R3, 0x1 ;  /* 0x000000010303781a */ /* 0x000fca0000000000 */
[----:B------:R-:W-:Y:S02]  /*837a0*/  IMAD R13, R3, c[0x0][0x1c8], RZ ;  /* 0x00007200030d7a24 */ /* 0x000fe400078e02ff */
[----:B------:R-:W-:Y:S01]  /*837b0*/  IMAD.MOV.U32 R3, RZ, RZ, c[0x0][0x1c8] ;  /* 0x00007200ff037624 */ /* 0x000fe200078e00ff */
[----:B------:R-:W-:Y:S02]  /*837c0*/  BAR.SYNC.DEFER_BLOCKING 0x0 ;  /* 0x0000000000007b1d */ /* 0x000fe40000010000 */
[----:B------:R-:W-:Y:S02]  /*837d0*/  LEA R12, P0, R13, R2, 0x1 ;  /* 0x000000020d0c7211 */ /* 0x000fe400078008ff */
[----:B------:R-:W-:-:S04]  /*837e0*/  LEA R15, R3, R13, 0x1 ;  /* 0x0000000d030f7211 */ /* 0x000fc800078e08ff */
[----:B------:R-:W-:Y:S02]  /*837f0*/  LEA R16, R3, R15, 0x1 ;  /* 0x0000000f03107211 */ /* 0x000fe400078e08ff */
[----:B--2---:R-:W-:Y:S02]  /*83800*/  LEA.HI.X.SX32 R13, R13, R0, 0x1, P0 ;  /* 0x000000000d0d7211 */ /* 0x004fe400000f0eff */
[----:B------:R-:W-:-:S04]  /*83810*/  LEA R14, P0, R15, R2, 0x1 ;  /* 0x000000020f0e7211 */ /* 0x000fc800078008ff */
[----:B------:R-:W-:Y:S01]  /*83820*/  LEA.HI.X.SX32 R15, R15, R0, 0x1, P0 ;  /* 0x000000000f0f7211 */ /* 0x000fe200000f0eff */
[----:B---3--:R0:W-:Y:S04]  /*83830*/  STG.E.U16 [R12.64], R6 ;  /* 0x000000060c007986 */ /* 0x0081e8000c101504 */
[----:B0-----:R-:W2:Y:S04]  /*83840*/  LDL.LU R13, [R1] ;  /* 0x00000000010d7983 */ /* 0x001ea80000300800 */
[----:B----4-:R0:W-:Y:S04]  /*83850*/  STG.E.U16 [R14.64], R11 ;  /* 0x0000000b0e007986 */ /* 0x0101e8000c101504 */
[----:B0-----:R-:W3:Y:S04]  /*83860*/  LDL.LU R14, [R1+0x20] ;  /* 0x00002000010e7983 */ /* 0x001ee80000300800 */
[----:B------:R-:W4:Y:S01]  /*83870*/  LDL.LU R15, [R1+0x30] ;  /* 0x00003000010f7983 */ /* 0x000f220000300800 */
[----:B------:R-:W-:-:S02]  /*83880*/  LEA R7, R3, R16, 0x1 ;  /* 0x0000001003077211 */ /* 0x000fc400078e08ff */
[----:B------:R-:W-:-:S03]  /*83890*/  LEA R4, P0, R16, R2, 0x1 ;  /* 0x0000000210047211 */ /* 0x000fc600078008ff */
[----:B------:R-:W-:Y:S01]  /*838a0*/  IMAD R9, R3, 0x2, R7 ;  /* 0x0000000203097824 */ /* 0x000fe200078e0207 */
[----:B------:R-:W-:Y:S02]  /*838b0*/  LEA.HI.X.SX32 R5, R16, R0, 0x1, P0 ;  /* 0x0000000010057211 */ /* 0x000fe400000f0eff */
[----:B------:R-:W-:Y:S02]  /*838c0*/  LEA R6, P0, R7, R2, 0x1 ;  /* 0x0000000207067211 */ /* 0x000fe400078008ff */
[----:B------:R-:W-:Y:S02]  /*838d0*/  LEA R10, R3, R9, 0x1 ;  /* 0x00000009030a7211 */ /* 0x000fe400078e08ff */
[----:B------:R-:W-:Y:S02]  /*838e0*/  LEA.HI.X.SX32 R7, R7, R0, 0x1, P0 ;  /* 0x0000000007077211 */ /* 0x000fe400000f0eff */
[----:B------:R-:W-:Y:S02]  /*838f0*/  LEA R8, P0, R9, R2, 0x1 ;  /* 0x0000000209087211 */ /* 0x000fe400078008ff */
[----:B------:R-:W-:-:S02]  /*83900*/  LEA R11, R3, R10, 0x1 ;  /* 0x0000000a030b7211 */ /* 0x000fc400078e08ff */
[----:B------:R-:W-:Y:S01]  /*83910*/  LEA.HI.X.SX32 R9, R9, R0, 0x1, P0 ;  /* 0x0000000009097211 */ /* 0x000fe200000f0eff */
[----:B----4-:R0:W-:Y:S04]  /*83920*/  STG.E.U16 [R4.64], R15 ;  /* 0x0000000f04007986 */ /* 0x0101e8000c101504 */
[----:B--2---:R1:W-:Y:S01]  /*83930*/  STG.E.U16 [R6.64], R13 ;  /* 0x0000000d06007986 */ /* 0x0043e2000c101504 */
[----:B0-----:R-:W-:-:S04]  /*83940*/  LEA R4, P0, R10, R2, 0x1 ;  /* 0x000000020a047211 */ /* 0x001fc800078008ff */
[----:B------:R-:W-:Y:S02]  /*83950*/  LEA.HI.X.SX32 R5, R10, R0, 0x1, P0 ;  /* 0x000000000a057211 */ /* 0x000fe400000f0eff */
[----:B-1----:R-:W-:Y:S02]  /*83960*/  LEA R6, P0, R11, R2, 0x1 ;  /* 0x000000020b067211 */ /* 0x002fe400078008ff */
[----:B------:R-:W-:Y:S01]  /*83970*/  LEA R10, R3, R11, 0x1 ;  /* 0x0000000b030a7211 */ /* 0x000fe200078e08ff */
[----:B------:R0:W-:Y:S01]  /*83980*/  STG.E.U16 [R8.64], R20 ;  /* 0x0000001408007986 */ /* 0x0001e2000c101504 */
[----:B------:R-:W-:-:S03]  /*83990*/  LEA.HI.X.SX32 R7, R11, R0, 0x1, P0 ;  /* 0x000000000b077211 */ /* 0x000fc600000f0eff */
[----:B------:R-:W-:Y:S01]  /*839a0*/  IMAD R11, R3, 0x2, R10 ;  /* 0x00000002030b7824 */ /* 0x000fe200078e020a */
[----:B-----5:R1:W-:Y:S01]  /*839b0*/  STG.E.U16 [R4.64], R23 ;  /* 0x0000001704007986 */ /* 0x0203e2000c101504 */
[----:B0-----:R-:W-:-:S04]  /*839c0*/  LEA R8, P0, R10, R2, 0x1 ;  /* 0x000000020a087211 */ /* 0x001fc800078008ff */
[----:B------:R-:W-:Y:S02]  /*839d0*/  LEA.HI.X.SX32 R9, R10, R0, 0x1, P0 ;  /* 0x000000000a097211 */ /* 0x000fe400000f0eff */
[----:B-1----:R-:W-:Y:S02]  /*839e0*/  LEA R4, P0, R11, R2, 0x1 ;  /* 0x000000020b047211 */ /* 0x002fe400078008ff */
[----:B------:R-:W-:Y:S01]  /*839f0*/  LEA R10, R3, R11, 0x1 ;  /* 0x0000000b030a7211 */ /* 0x000fe200078e08ff */
[----:B------:R0:W-:Y:S01]  /*83a00*/  STG.E.U16 [R6.64], R22 ;  /* 0x0000001606007986 */ /* 0x0001e2000c101504 */
[----:B------:R-:W-:Y:S02]  /*83a10*/  LEA.HI.X.SX32 R5, R11, R0, 0x1, P0 ;  /* 0x000000000b057211 */ /* 0x000fe400000f0eff */
[----:B------:R-:W-:Y:S01]  /*83a20*/  LEA R11, R3, R10, 0x1 ;  /* 0x0000000a030b7211 */ /* 0x000fe200078e08ff */
[----:B------:R1:W-:Y:S01]  /*83a30*/  STG.E.U16 [R8.64], R21 ;  /* 0x0000001508007986 */ /* 0x0003e2000c101504 */
[----:B0-----:R-:W-:-:S04]  /*83a40*/  LEA R6, P0, R10, R2, 0x1 ;  /* 0x000000020a067211 */ /* 0x001fc800078008ff */
[----:B------:R-:W-:Y:S02]  /*83a50*/  LEA.HI.X.SX32 R7, R10, R0, 0x1, P0 ;  /* 0x000000000a077211 */ /* 0x000fe400000f0eff */
[----:B-1----:R-:W-:Y:S02]  /*83a60*/  LEA R8, P0, R11, R2, 0x1 ;  /* 0x000000020b087211 */ /* 0x002fe400078008ff */
[----:B------:R-:W-:Y:S01]  /*83a70*/  LEA R10, R3, R11, 0x1 ;  /* 0x0000000b030a7211 */ /* 0x000fe200078e08ff */
[----:B------:R0:W-:Y:S01]  /*83a80*/  STG.E.U16 [R4.64], R17 ;  /* 0x0000001104007986 */ /* 0x0001e2000c101504 */
[----:B------:R-:W-:-:S03]  /*83a90*/  LEA.HI.X.SX32 R9, R11, R0, 0x1, P0 ;  /* 0x000000000b097211 */ /* 0x000fc600000f0eff */
[----:B------:R-:W-:Y:S01]  /*83aa0*/  IMAD R11, R3, 0x2, R10 ;  /* 0x00000002030b7824 */ /* 0x000fe200078e020a */
[----:B------:R1:W-:Y:S01]  /*83ab0*/  STG.E.U16 [R6.64], R18 ;  /* 0x0000001206007986 */ /* 0x0003e2000c101504 */
        /* <DEDUP_REMOVED lines=14> */
[----:B------:R1:W-:Y:S04]  /*83ba0*/  STG.E.U16 [R8.64], R29 ;  /* 0x0000001d08007986 */ /* 0x0003e8000c101504 */
[----:B------:R2:W-:Y:S01]  /*83bb0*/  STG.E.U16 [R4.64], R25 ;  /* 0x0000001904007986 */ /* 0x0005e2000c101504 */
[----:B0-----:R-:W-:Y:S01]  /*83bc0*/  LEA R6, P0, R10, R2, 0x1 ;  /* 0x000000020a067211 */ /* 0x001fe200078008ff */
[----:B-1----:R-:W-:-:S03]  /*83bd0*/  IMAD R8, R3, 0x2, R10 ;  /* 0x0000000203087824 */ /* 0x002fc600078e020a */
[----:B------:R-:W-:Y:S02]  /*83be0*/  LEA.HI.X.SX32 R7, R10, R0, 0x1, P0 ;  /* 0x000000000a077211 */ /* 0x000fe400000f0eff */
[C---:B--2---:R-:W-:Y:S02]  /*83bf0*/  LEA R4, P0, R8.reuse, R2, 0x1 ;  /* 0x0000000208047211 */ /* 0x044fe400078008ff */
[----:B------:R-:W-:Y:S02]  /*83c00*/  LEA R9, R3, R8, 0x1 ;  /* 0x0000000803097211 */ /* 0x000fe400078e08ff */
[----:B------:R-:W-:Y:S02]  /*83c10*/  LEA.HI.X.SX32 R5, R8, R0, 0x1, P0 ;  /* 0x0000000008057211 */ /* 0x000fe400000f0eff */
[----:B------:R-:W2:Y:S04]  /*83c20*/  LDL.LU R8, [R1+0x10] ;  /* 0x0000100001087983 */ /* 0x000ea80000300800 */
[----:B------:R0:W-:Y:S01]  /*83c30*/  STG.E.U16 [R6.64], R24 ;  /* 0x0000001806007986 */ /* 0x0001e2000c101504 */
[----:B---3--:R-:W-:-:S02]  /*83c40*/  PRMT R10, R14, 0x7632, R10 ;  /* 0x000076320e0a7816 */ /* 0x008fc4000000000a */
[----:B0-----:R-:W-:-:S04]  /*83c50*/  LEA R6, P0, R9, R2, 0x1 ;  /* 0x0000000209067211 */ /* 0x001fc800078008ff */
[----:B------:R-:W-:Y:S02]  /*83c60*/  LEA.HI.X.SX32 R7, R9, R0, 0x1, P0 ;  /* 0x0000000009077211 */ /* 0x000fe400000f0eff */
[----:B------:R-:W-:Y:S02]  /*83c70*/  PRMT R12, R26, 0x7632, R12 ;  /* 0x000076321a0c7816 */ /* 0x000fe4000000000c */
[----:B--2---:R-:W-:Y:S02]  /*83c80*/  PRMT R11, R8, 0x7632, R11 ;  /* 0x00007632080b7816 */ /* 0x004fe4000000000b */
[----:B------:R-:W-:-:S03]  /*83c90*/  LEA R8, R3, R9, 0x1 ;  /* 0x0000000903087211 */ /* 0x000fc600078e08ff */
[----:B------:R0:W-:Y:S01]  /*83ca0*/  STG.E.U16 [R4.64], R11 ;  /* 0x0000000b04007986 */ /* 0x0001e2000c101504 */
[----:B------:R-:W-:-:S03]  /*83cb0*/  LEA R9, R3, R8, 0x1 ;  /* 0x0000000803097211 */ /* 0x000fc600078e08ff */
[----:B------:R1:W-:Y:S01]  /*83cc0*/  STG.E.U16 [R6.64], R10 ;  /* 0x0000000a06007986 */ /* 0x0003e2000c101504 */
[C---:B0-----:R-:W-:Y:S02]  /*83cd0*/  LEA R4, P0, R8.reuse, R2, 0x1 ;  /* 0x0000000208047211 */ /* 0x041fe400078008ff */
[----:B------:R-:W-:Y:S02]  /*83ce0*/  PRMT R11, R15, 0x7632, R11 ;  /* 0x000076320f0b7816 */ /* 0x000fe4000000000b */
[----:B------:R-:W-:Y:S01]  /*83cf0*/  LEA.HI.X.SX32 R5, R8, R0, 0x1, P0 ;  /* 0x0000000008057211 */ /* 0x000fe200000f0eff */
[----:B-1----:R-:W-:Y:S01]  /*83d00*/  IMAD R10, R3, 0x2, R9 ;  /* 0x00000002030a7824 */ /* 0x002fe200078e0209 */
[----:B------:R-:W-:Y:S02]  /*83d10*/  LEA R6, P0, R9, R2, 0x1 ;  /* 0x0000000209067211 */ /* 0x000fe400078008ff */
[----:B------:R-:W-:Y:S01]  /*83d20*/  PRMT R8, R13, 0x7632, R8 ;  /* 0x000076320d087816 */ /* 0x000fe20000000008 */
[----:B------:R0:W-:Y:S01]  /*83d30*/  STG.E.U16 [R4.64], R11 ;  /* 0x0000000b04007986 */ /* 0x0001e2000c101504 */
[----:B------:R-:W-:-:S02]  /*83d40*/  LEA.HI.X.SX32 R7, R9, R0, 0x1, P0 ;  /* 0x0000000009077211 */ /* 0x000fc400000f0eff */
[----:B------:R-:W-:-:S03]  /*83d50*/  LEA R9, R3, R10, 0x1 ;  /* 0x0000000a03097211 */ /* 0x000fc600078e08ff */
[----:B------:R1:W-:Y:S01]  /*83d60*/  STG.E.U16 [R6.64], R8 ;  /* 0x0000000806007986 */ /* 0x0003e2000c101504 */
[----:B0-----:R-:W-:Y:S02]  /*83d70*/  LEA R4, P0, R10, R2, 0x1 ;  /* 0x000000020a047211 */ /* 0x001fe400078008ff */
[----:B------:R-:W-:Y:S02]  /*83d80*/  PRMT R11, R20, 0x7632, R11 ;  /* 0x00007632140b7816 */ /* 0x000fe4000000000b */
[----:B------:R-:W-:Y:S02]  /*83d90*/  LEA.HI.X.SX32 R5, R10, R0, 0x1, P0 ;  /* 0x000000000a057211 */ /* 0x000fe400000f0eff */
[----:B-1----:R-:W-:Y:S02]  /*83da0*/  LEA R6, P0, R9, R2, 0x1 ;  /* 0x0000000209067211 */ /* 0x002fe400078008ff */
[----:B------:R-:W-:Y:S01]  /*83db0*/  LEA R10, R3, R9, 0x1 ;  /* 0x00000009030a7211 */ /* 0x000fe200078e08ff */
[----:B------:R0:W-:Y:S01]  /*83dc0*/  STG.E.U16 [R4.64], R11 ;  /* 0x0000000b04007986 */ /* 0x0001e2000c101504 */
[----:B------:R-:W-:-:S02]  /*83dd0*/  PRMT R8, R23, 0x7632, R8 ;  /* 0x0000763217087816 */ /* 0x000fc40000000008 */
[----:B------:R-:W-:Y:S02]  /*83de0*/  LEA.HI.X.SX32 R7, R9, R0, 0x1, P0 ;  /* 0x0000000009077211 */ /* 0x000fe400000f0eff */
[----:B------:R-:W-:-:S03]  /*83df0*/  LEA R9, R3, R10, 0x1 ;  /* 0x0000000a03097211 */ /* 0x000fc600078e08ff */
[----:B------:R1:W-:Y:S01]  /*83e00*/  STG.E.U16 [R6.64], R8 ;  /* 0x0000000806007986 */ /* 0x0003e2000c101504 */
[----:B0-----:R-:W-:Y:S02]  /*83e10*/  LEA R4, P0, R10, R2, 0x1 ;  /* 0x000000020a047211 */ /* 0x001fe400078008ff */
[----:B------:R-:W-:Y:S02]  /*83e20*/  PRMT R11, R22, 0x7632, R11 ;  /* 0x00007632160b7816 */ /* 0x000fe4000000000b */
[----:B------:R-:W-:Y:S01]  /*83e30*/  LEA.HI.X.SX32 R5, R10, R0, 0x1, P0 ;  /* 0x000000000a057211 */ /* 0x000fe200000f0eff */
[----:B------:R-:W-:Y:S01]  /*83e40*/  IMAD R10, R3, 0x2, R9 ;  /* 0x00000002030a7824 */ /* 0x000fe200078e0209 */
[----:B-1----:R-:W-:-:S03]  /*83e50*/  LEA R6, P0, R9, R2, 0x1 ;  /* 0x0000000209067211 */ /* 0x002fc600078008ff */
[----:B------:R0:W-:Y:S01]  /*83e60*/  STG.E.U16 [R4.64], R11 ;  /* 0x0000000b04007986 */ /* 0x0001e2000c101504 */
[----:B------:R-:W-:Y:S02]  /*83e70*/  PRMT R8, R21, 0x7632, R8 ;  /* 0x0000763215087816 */ /* 0x000fe40000000008 */
[----:B------:R-:W-:Y:S02]  /*83e80*/  LEA.HI.X.SX32 R7, R9, R0, 0x1, P0 ;  /* 0x0000000009077211 */ /* 0x000fe400000f0eff */
[----:B------:R-:W-:-:S03]  /*83e90*/  LEA R9, R3, R10, 0x1 ;  /* 0x0000000a03097211 */ /* 0x000fc600078e08ff */
[----:B------:R1:W-:Y:S01]  /*83ea0*/  STG.E.U16 [R6.64], R8 ;  /* 0x0000000806007986 */ /* 0x0003e2000c101504 */
[C---:B0-----:R-:W-:Y:S02]  /*83eb0*/  LEA R4, P0, R10.reuse, R2, 0x1 ;  /* 0x000000020a047211 */ /* 0x041fe400078008ff */
[----:B------:R-:W-:Y:S02]  /*83ec0*/  PRMT R11, R17, 0x7632, R11 ;  /* 0x00007632110b7816 */ /* 0x000fe4000000000b */
[----:B------:R-:W-:Y:S02]  /*83ed0*/  LEA.HI.X.SX32 R5, R10, R0, 0x1, P0 ;  /* 0x000000000a057211 */ /* 0x000fe400000f0eff */
[----:B------:R-:W-:Y:S02]  /*83ee0*/  LEA R10, R3, R9, 0x1 ;  /* 0x00000009030a7211 */ /* 0x000fe400078e08ff */
[----:B-1----:R-:W-:Y:S01]  /*83ef0*/  LEA R6, P0, R9, R2, 0x1 ;  /* 0x0000000209067211 */ /* 0x002fe200078008ff */
[----:B------:R0:W-:Y:S01]  /*83f00*/  STG.E.U16 [R4.64], R11 ;  /* 0x0000000b04007986 */ /* 0x0001e2000c101504 */
[----:B------:R-:W-:-:S02]  /*83f10*/  PRMT R8, R18, 0x7632, R8 ;  /* 0x0000763212087816 */ /* 0x000fc40000000008 */
[----:B------:R-:W-:Y:S02]  /*83f20*/  LEA.HI.X.SX32 R7, R9, R0, 0x1, P0 ;  /* 0x0000000009077211 */ /* 0x000fe400000f0eff */
[----:B------:R-:W-:-:S03]  /*83f30*/  LEA R9, R3, R10, 0x1 ;  /* 0x0000000a03097211 */ /* 0x000fc600078e08ff */
[----:B------:R1:W-:Y:S01]  /*83f40*/  STG.E.U16 [R6.64], R8 ;  /* 0x0000000806007986 */ /* 0x0003e2000c101504 */
[C---:B0-----:R-:W-:Y:S02]  /*83f50*/  LEA R4, P0, R10.reuse, R2, 0x1 ;  /* 0x000000020a047211 */ /* 0x041fe400078008ff */
[----:B------:R-:W-:Y:S02]  /*83f60*/  PRMT R11, R19, 0x7632, R11 ;  /* 0x00007632130b7816 */ /* 0x000fe4000000000b */
[----:B------:R-:W-:Y:S01]  /*83f70*/  LEA.HI.X.SX32 R5, R10, R0, 0x1, P0 ;  /* 0x000000000a057211 */ /* 0x000fe200000f0eff */
[----:B------:R-:W-:Y:S01]  /*83f80*/  IMAD R10, R3, 0x2, R9 ;  /* 0x00000002030a7824 */ /* 0x000fe200078e0209 */
[----:B-1----:R-:W-:-:S03]  /*83f90*/  LEA R6, P0, R9, R2, 0x1 ;  /* 0x0000000209067211 */ /* 0x002fc600078008ff */
[----:B------:R0:W-:Y:S01]  /*83fa0*/  STG.E.U16 [R4.64], R11 ;  /* 0x0000000b04007986 */ /* 0x0001e2000c101504 */
[----:B------:R-:W-:Y:S02]  /*83fb0*/  LEA.HI.X.SX32 R7, R9, R0, 0x1, P0 ;  /* 0x0000000009077211 */ /* 0x000fe400000f0eff */
[----:B------:R-:W-:Y:S02]  /*83fc0*/  PRMT R8, R27, 0x7632, R8 ;  /* 0x000076321b087816 */ /* 0x000fe40000000008 */
[C---:B0-----:R-:W-:Y:S02]  /*83fd0*/  LEA R4, P0, R10.reuse, R2, 0x1 ;  /* 0x000000020a047211 */ /* 0x041fe400078008ff */
[----:B------:R-:W-:Y:S02]  /*83fe0*/  PRMT R11, R29, 0x7632, R11 ;  /* 0x000076321d0b7816 */ /* 0x000fe4000000000b */
[----:B------:R-:W-:Y:S01]  /*83ff0*/  LEA.HI.X.SX32 R5, R10, R0, 0x1, P0 ;  /* 0x000000000a057211 */ /* 0x000fe200000f0eff */
[----:B------:R-:W2:Y:S04]  /*84000*/  LDL.LU R29, [R1+0x14] ;  /* 0x00001400011d7983 */ /* 0x000ea80000300800 */
[----:B------:R-:W-:Y:S04]  /*84010*/  STG.E.U16 [R6.64], R8 ;  /* 0x0000000806007986 */ /* 0x000fe8000c101504 */
[----:B------:R0:W-:Y:S04]  /*84020*/  STG.E.U16 [R4.64], R12 ;  /* 0x0000000c04007986 */ /* 0x0001e8000c101504 */
[----:B0-----:R-:W3:Y:S04]  /*84030*/  LDL.LU R12, [R1+0x24] ;  /* 0x00002400010c7983 */ /* 0x001ee80000300800 */
        /* <DEDUP_REMOVED lines=8> */
[----:B------:R-:W-:-:S03]  /*840c0*/  LEA R9, R3, R10, 0x1 ;  /* 0x0000000a03097211 */ /* 0x000fc600078e08ff */
[----:B------:R-:W5:Y:S01]  /*840d0*/  LDL.LU R18, [R1+0xa4] ;  /* 0x0000a40001127983 */ /* 0x000f620000300800 */
[----:B------:R-:W-:Y:S02]  /*840e0*/  LEA R6, P0, R9, R2, 0x1 ;  /* 0x0000000209067211 */ /* 0x000fe400078008ff */
[----:B------:R-:W-:Y:S01]  /*840f0*/  LEA R10, R3, R9, 0x1 ;  /* 0x00000009030a7211 */ /* 0x000fe200078e08ff */
[----:B------:R-:W5:Y:S01]  /*84100*/  LDL.LU R19, [R1+0xb4] ;  /* 0x0000b40001137983 */ /* 0x000f620000300800 */
[----:B------:R-:W-:Y:S02]  /*84110*/  LEA.HI.X.SX32 R7, R9, R0, 0x1, P0 ;  /* 0x0000000009077211 */ /* 0x000fe400000f0eff */
[C---:B------:R-:W-:Y:S01]  /*84120*/  LEA R8, P0, R10.reuse, R2, 0x1 ;  /* 0x000000020a087211 */ /* 0x040fe200078008ff */
[----:B------:R-:W5:Y:S04]  /*84130*/  LDL.LU R27, [R1+0xc4] ;  /* 0x0000c400011b7983 */ /* 0x000f680000300800 */
[----:B------:R-:W5:Y:S01]  /*84140*/  LDL.LU R26, [R1+0xd4] ;  /* 0x0000d400011a7983 */ /* 0x000f620000300800 */
[----:B------:R-:W-:-:S03]  /*84150*/  LEA.HI.X.SX32 R9, R10, R0, 0x1, P0 ;  /* 0x000000000a097211 */ /* 0x000fc600000f0eff */
[----:B------:R0:W-:Y:S02]  /*84160*/  STG.E.U16 [R6.64], R11 ;  /* 0x0000000b06007986 */ /* 0x0001e4000c101504 */
[----:B0-----:R-:W-:Y:S02]  /*84170*/  PRMT R11, R25, 0x7632, R11 ;  /* 0x00007632190b7816 */ /* 0x001fe4000000000b */
[----:B------:R-:W5:Y:S04]  /*84180*/  LDL.LU R25, [R1+0xe4] ;  /* 0x0000e40001197983 */ /* 0x000f680000300800 */
[----:B------:R0:W-:Y:S02]  /*84190*/  STG.E.U16 [R8.64], R11 ;  /* 0x0000000b08007986 */ /* 0x0001e4000c101504 */
[----:B0-----:R-:W-:-:S02]  /*841a0*/  PRMT R9, R24, 0x7632, R9 ;  /* 0x0000763218097816 */ /* 0x001fc40000000009 */
[----:B------:R-:W5:Y:S01]  /*841b0*/  LDL.LU R24, [R1+0xf4] ;  /* 0x0000f40001187983 */ /* 0x000f620000300800 */
[----:B------:R-:W-:-:S04]  /*841c0*/  LEA R5, R3, R10, 0x1 ;  /* 0x0000000a03057211 */ /* 0x000fc800078e08ff */
[----:B------:R-:W-:Y:S01]  /*841d0*/  LEA R4, P0, R5, R2, 0x1 ;  /* 0x0000000205047211 */ /* 0x000fe200078008ff */
[----:B------:R-:W-:-:S03]  /*841e0*/  IMAD R7, R3, 0x2, R5 ;  /* 0x0000000203077824 */ /* 0x000fc600078e0205 */
[----:B------:R-:W-:Y:S02]  /*841f0*/  LEA.HI.X.SX32 R5, R5, R0, 0x1, P0 ;  /* 0x0000000005057211 */ /* 0x000fe400000f0eff */
[----:B------:R-:W-:Y:S02]  /*84200*/  LEA R6, P0, R7, R2, 0x1 ;  /* 0x0000000207067211 */ /* 0x000fe400078008ff */
[----:B------:R-:W-:Y:S02]  /*84210*/  LEA R10, R3, R7, 0x1 ;  /* 0x00000007030a7211 */ /* 0x000fe400078e08ff */
[----:B------:R-:W-:Y:S02]  /*84220*/  LEA.HI.X.SX32 R7, R7, R0, 0x1, P0 ;  /* 0x0000000007077211 */ /* 0x000fe400000f0eff */
[C---:B------:R-:W-:Y:S02]  /*84230*/  LEA R8, P0, R10.reuse, R2, 0x1 ;  /* 0x000000020a087211 */ /* 0x040fe400078008ff */
[----:B------:R-:W-:Y:S01]  /*84240*/  LEA R11, R3, R10, 0x1 ;  /* 0x0000000a030b7211 */ /* 0x000fe200078e08ff */
[----:B------:R0:W-:Y:S02]  /*84250*/  STG.E.U16 [R4.64], R9 ;  /* 0x0000000904007986 */ /* 0x0001e4000c101504 */
[----:B0-----:R-:W-:-:S02]  /*84260*/  LEA.HI.X.SX32 R9, R10, R0, 0x1, P0 ;  /* 0x000000000a097211 */ /* 0x001fc400000f0eff */
[----:B------:R-:W-:Y:S02]  /*84270*/  LEA R4, P0, R11, R2, 0x1 ;  /* 0x000000020b047211 */ /* 0x000fe400078008ff */
[----:B------:R-:W-:Y:S02]  /*84280*/  LEA R10, R3, R11, 0x1 ;  /* 0x0000000b030a7211 */ /* 0x000fe400078e08ff */
[----:B------:R-:W-:-:S03]  /*84290*/  LEA.HI.X.SX32 R5, R11, R0, 0x1, P0 ;  /* 0x000000000b057211 */ /* 0x000fc600000f0eff */
[----:B------:R-:W-:Y:S01]  /*842a0*/  IMAD R11, R3, 0x2, R10 ;  /* 0x00000002030b7824 */ /* 0x000fe200078e020a */
[----:B--2---:R0:W-:Y:S02]  /*842b0*/  STG.E.U16 [R6.64], R29 ;  /* 0x0000001d06007986 */ /* 0x0041e4000c101504 */
[----:B0-----:R-:W-:-:S04]  /*842c0*/  LEA R6, P0, R10, R2, 0x1 ;  /* 0x000000020a067211 */ /* 0x001fc800078008ff */
[----:B------:R-:W-:Y:S02]  /*842d0*/  LEA.HI.X.SX32 R7, R10, R0, 0x1, P0 ;  /* 0x000000000a077211 */ /* 0x000fe400000f0eff */
[----:B------:R-:W-:Y:S01]  /*842e0*/  LEA R10, R3, R11, 0x1 ;  /* 0x0000000b030a7211 */ /* 0x000fe200078e08ff */
[----:B---3--:R0:W-:Y:S04]  /*842f0*/  STG.E.U16 [R8.64], R12 ;  /* 0x0000000c08007986 */ /* 0x0081e8000c101504 */
[----:B----4-:R1:W-:Y:S01]  /*84300*/  STG.E.U16 [R4.64], R14 ;  /* 0x0000000e04007986 */ /* 0x0103e2000c101504 */
[----:B0-----:R-:W-:-:S04]  /*84310*/  LEA R8, P0, R11, R2, 0x1 ;  /* 0x000000020b087211 */ /* 0x001fc800078008ff */
[----:B------:R-:W-:Y:S02]  /*84320*/  LEA.HI.X.SX32 R9, R11, R0, 0x1, P0 ;  /* 0x000000000b097211 */ /* 0x000fe400000f0eff */
[C---:B-1----:R-:W-:Y:S02]  /*84330*/  LEA R4, P0, R10.reuse, R2, 0x1 ;  /* 0x000000020a047211 */ /* 0x042fe400078008ff */
[C---:B------:R-:W-:Y:S01]  /*84340*/  LEA R11, R3.reuse, R10, 0x1 ;  /* 0x0000000a030b7211 */ /* 0x040fe200078e08ff */
[----:B-----5:R0:W-:Y:S01]  /*84350*/  STG.E.U16 [R6.64], R15 ;  /* 0x0000000f06007986 */ /* 0x0201e2000c101504 */
[----:B------:R-:W-:Y:S02]  /*84360*/  LEA.HI.X.SX32 R5, R10, R0, 0x1, P0 ;  /* 0x000000000a057211 */ /* 0x000fe400000f0eff */
[----:B------:R-:W-:Y:S01]  /*84370*/  LEA R10, R3, R11, 0x1 ;  /* 0x0000000b030a7211 */ /* 0x000fe200078e08ff */
[----:B------:R1:W-:Y:S01]  /*84380*/  STG.E.U16 [R8.64], R13 ;  /* 0x0000000d08007986 */ /* 0x0003e2000c101504 */
[----:B0-----:R-:W-:-:S04]  /*84390*/  LEA R6, P0, R11, R2, 0x1 ;  /* 0x000000020b067211 */ /* 0x001fc800078008ff */
[----:B------:R-:W-:Y:S01]  /*843a0*/  LEA.HI.X.SX32 R7, R11, R0, 0x1, P0 ;  /* 0x000000000b077211 */ /* 0x000fe200000f0eff */
[C---:B------:R-:W-:Y:S01]  /*843b0*/  IMAD R11, R3.reuse, 0x2, R10 ;  /* 0x00000002030b7824 */ /* 0x040fe200078e020a */
[C---:B-1----:R-:W-:Y:S01]  /*843c0*/  LEA R8, P0, R10.reuse, R2, 0x1 ;  /* 0x000000020a087211 */ /* 0x042fe200078008ff */
[----:B------:R0:W-:Y:S03]  /*843d0*/  STG.E.U16 [R4.64], R20 ;  /* 0x0000001404007986 */ /* 0x0001e6000c101504 */
[----:B------:R-:W-:Y:S02]  /*843e0*/  LEA.HI.X.SX32 R9, R10, R0, 0x1, P0 ;  /* 0x000000000a097211 */ /* 0x000fe400000f0eff */
[----:B------:R-:W-:Y:S01]  /*843f0*/  LEA R10, R3, R11, 0x1 ;  /* 0x0000000b030a7211 */ /* 0x000fe200078e08ff */
[----:B------:R1:W-:Y:S01]  /*84400*/  STG.E.U16 [R6.64], R23 ;  /* 0x0000001706007986 */ /* 0x0003e2000c101504 */
[----:B0-----:R-:W-:-:S04]  /*84410*/  LEA R4, P0, R11, R2, 0x1 ;  /* 0x000000020b047211 */ /* 0x001fc800078008ff */
[----:B------:R-:W-:Y:S02]  /*84420*/  LEA.HI.X.SX32 R5, R11, R0, 0x1, P0 ;  /* 0x000000000b057211 */ /* 0x000fe400000f0eff */
[C---:B-1----:R-:W-:Y:S02]  /*84430*/  LEA R6, P0, R10.reuse, R2, 0x1 ;  /* 0x000000020a067211 */ /* 0x042fe400078008ff */
[C---:B------:R-:W-:Y:S01]  /*84440*/  LEA R11, R3.reuse, R10, 0x1 ;  /* 0x0000000a030b7211 */ /* 0x040fe200078e08ff */
[----:B------:R0:W-:Y:S01]  /*84450*/  STG.E.U16 [R8.64], R22 ;  /* 0x0000001608007986 */ /* 0x0001e2000c101504 */
        /* <DEDUP_REMOVED lines=18> */
[----:B------:R1:W-:Y:S04]  /*84580*/  STG.E.U16 [R6.64], R27 ;  /* 0x0000001b06007986 */ /* 0x0003e8000c101504 */
[----:B------:R2:W-:Y:S01]  /*84590*/  STG.E.U16 [R8.64], R26 ;  /* 0x0000001a08007986 */ /* 0x0005e2000c101504 */
[----:B0-----:R-:W-:-:S04]  /*845a0*/  LEA R4, P0, R11, R2, 0x1 ;  /* 0x000000020b047211 */ /* 0x001fc800078008ff */
[----:B------:R-:W-:Y:S02]  /*845b0*/  LEA.HI.X.SX32 R5, R11, R0, 0x1, P0 ;  /* 0x000000000b057211 */ /* 0x000fe400000f0eff */
[C---:B-1----:R-:W-:Y:S01]  /*845c0*/  LEA R6, P0, R10.reuse, R2, 0x1 ;  /* 0x000000020a067211 */ /* 0x042fe200078008ff */
[C---:B--2---:R-:W-:Y:S02]  /*845d0*/  IMAD R8, R3.reuse, 0x2, R10 ;  /* 0x0000000203087824 */ /* 0x044fe400078e020a */
[----:B------:R0:W-:Y:S01]  /*845e0*/  STG.E.U16 [R4.64], R25 ;  /* 0x0000001904007986 */ /* 0x0001e2000c101504 */
[----:B------:R-:W-:Y:S02]  /*845f0*/  LEA.HI.X.SX32 R7, R10, R0, 0x1, P0 ;  /* 0x000000000a077211 */ /* 0x000fe400000f0eff */
[----:B------:R-:W-:-:S03]  /*84600*/  LEA R9, R3, R8, 0x1 ;  /* 0x0000000803097211 */ /* 0x000fc600078e08ff */
[----:B------:R1:W-:Y:S01]  /*84610*/  STG.E.U16 [R6.64], R24 ;  /* 0x0000001806007986 */ /* 0x0003e2000c101504 */
[----:B------:R-:W-:Y:S02]  /*84620*/  PRMT R11, R29, 0x7632, R11 ;  /* 0x000076321d0b7816 */ /* 0x000fe4000000000b */
[----:B------:R-:W-:Y:S01]  /*84630*/  PRMT R10, R12, 0x7632, R10 ;  /* 0x000076320c0a7816 */ /* 0x000fe2000000000a */
[----:B------:R-:W2:Y:S01]  /*84640*/  LDL.LU R29, [R1+0x337c] ;  /* 0x00337c00011d7983 */ /* 0x000ea20000300800 */
[----:B0-----:R-:W-:-:S04]  /*84650*/  LEA R4, P0, R8, R2, 0x1 ;  /* 0x0000000208047211 */ /* 0x001fc800078008ff */
[----:B------:R-:W-:Y:S02]  /*84660*/  LEA.HI.X.SX32 R5, R8, R0, 0x1, P0 ;  /* 0x0000000008057211 */ /* 0x000fe400000f0eff */
[----:B-1----:R-:W-:Y:S02]  /*84670*/  LEA R6, P0, R9, R2, 0x1 ;  /* 0x0000000209067211 */ /* 0x002fe400078008ff */
[----:B------:R-:W-:Y:S01]  /*84680*/  LEA R8, R3, R9, 0x1 ;  /* 0x0000000903087211 */ /* 0x000fe200078e08ff */
[----:B------:R0:W-:Y:S01]  /*84690*/  STG.E.U16 [R4.64], R11 ;  /* 0x0000000b04007986 */ /* 0x0001e2000c101504 */
[----:B------:R-:W-:Y:S02]  /*846a0*/  LEA.HI.X.SX32 R7, R9, R0, 0x1, P0 ;  /* 0x0000000009077211 */ /* 0x000fe400000f0eff */
[----:B------:R-:W-:-:S03]  /*846b0*/  LEA R9, R3, R8, 0x1 ;  /* 0x0000000803097211 */ /* 0x000fc600078e08ff */
[----:B------:R1:W-:Y:S01]  /*846c0*/  STG.E.U16 [R6.64], R10 ;  /* 0x0000000a06007986 */ /* 0x0003e2000c101504 */
[----:B0-----:R-:W-:Y:S02]  /*846d0*/  LEA R4, P0, R8, R2, 0x1 ;  /* 0x0000000208047211 */ /* 0x001fe400078008ff */
[----:B------:R-:W-:Y:S02]  /*846e0*/  PRMT R11, R14, 0x7632, R11 ;  /* 0x000076320e0b7816 */ /* 0x000fe4000000000b */
[----:B------:R-:W-:Y:S02]  /*846f0*/  LEA.HI.X.SX32 R5, R8, R0, 0x1, P0 ;  /* 0x0000000008057211 */ /* 0x000fe400000f0eff */
[----:B-1----:R-:W-:Y:S01]  /*84700*/  LEA R6, P0, R9, R2, 0x1 ;  /* 0x0000000209067211 */ /* 0x002fe200078008ff */
[----:B------:R-:W-:Y:S01]  /*84710*/  IMAD R10, R3, 0x2, R9 ;  /* 0x00000002030a7824 */ /* 0x000fe200078e0209 */
[----:B------:R-:W-:Y:S01]  /*84720*/  PRMT R8, R15, 0x7632, R8 ;  /* 0x000076320f087816 */ /* 0x000fe20000000008 */
[----:B------:R0:W-:Y:S01]  /*84730*/  STG.E.U16 [R4.64], R11 ;  /* 0x0000000b04007986 */ /* 0x0001e2000c101504 */
[----:B------:R-:W-:-:S02]  /*84740*/  LEA.HI.X.SX32 R7, R9, R0, 0x1, P0 ;  /* 0x0000000009077211 */ /* 0x000fc400000f0eff */
[----:B------:R-:W-:-:S03]  /*84750*/  LEA R9, R3, R10, 0x1 ;  /* 0x0000000a03097211 */ /* 0x000fc600078e08ff */
[----:B------:R1:W-:Y:S01]  /*84760*/  STG.E.U16 [R6.64], R8 ;  /* 0x0000000806007986 */ /* 0x0003e2000c101504 */
[C---:B0-----:R-:W-:Y:S02]  /*84770*/  LEA R4, P0, R10.reuse, R2, 0x1 ;  /* 0x000000020a047211 */ /* 0x041fe400078008ff */
        /* <DEDUP_REMOVED lines=21> */
[----:B------:R-:W-:Y:S01]  /*848d0*/  LEA.HI.X.SX32 R5, R10, R0, 0x1, P0 ;  /* 0x000000000a057211 */ /* 0x000fe200000f0eff */
[----:B------:R-:W3:Y:S01]  /*848e0*/  LDL.LU R21, [R1+0x18] ;  /* 0x0000180001157983 */ /* 0x000ee20000300800 */
[----:B------:R-:W-:Y:S02]  /*848f0*/  LEA R10, R3, R9, 0x1 ;  /* 0x00000009030a7211 */ /* 0x000fe400078e08ff */
[----:B-1----:R-:W-:Y:S01]  /*84900*/  LEA R6, P0, R9, R2, 0x1 ;  /* 0x0000000209067211 */ /* 0x002fe200078008ff */
[----:B------:R0:W-:Y:S01]  /*84910*/  STG.E.U16 [R4.64], R11 ;  /* 0x0000000b04007986 */ /* 0x0001e2000c101504 */
[----:B------:R-:W-:-:S02]  /*84920*/  PRMT R8, R17, 0x7632, R8 ;  /* 0x0000763211087816 */ /* 0x000fc40000000008 */
[----:B------:R-:W-:Y:S01]  /*84930*/  LEA.HI.X.SX32 R7, R9, R0, 0x1, P0 ;  /* 0x0000000009077211 */ /* 0x000fe200000f0eff */
[----:B------:R-:W4:Y:S01]  /*84940*/  LDL.LU R22, [R1+0x28] ;  /* 0x0000280001167983 */ /* 0x000f220000300800 */
[----:B------:R-:W-:-:S03]  /*84950*/  LEA R9, R3, R10, 0x1 ;  /* 0x0000000a03097211 */ /* 0x000fc600078e08ff */
[----:B------:R1:W-:Y:S01]  /*84960*/  STG.E.U16 [R6.64], R8 ;  /* 0x0000000806007986 */ /* 0x0003e2000c101504 */
[----:B0-----:R-:W-:-:S03]  /*84970*/  LEA R4, P0, R10, R2, 0x1 ;  /* 0x000000020a047211 */ /* 0x001fc600078008ff */
[----:B------:R-:W5:Y:S01]  /*84980*/  LDL.LU R23, [R1+0x38] ;  /* 0x0000380001177983 */ /* 0x000f620000300800 */
[----:B------:R-:W-:Y:S01]  /*84990*/  LEA.HI.X.SX32 R5, R10, R0, 0x1, P0 ;  /* 0x000000000a057211 */ /* 0x000fe200000f0eff */
[----:B------:R-:W-:Y:S01]  /*849a0*/  IMAD R10, R3, 0x2, R9 ;  /* 0x00000002030a7824 */ /* 0x000fe200078e0209 */
[----:B-1----:R-:W-:Y:S02]  /*849b0*/  LEA R8, P0, R9, R2, 0x1 ;  /* 0x0000000209087211 */ /* 0x002fe400078008ff */
[----:B------:R-:W-:Y:S02]  /*849c0*/  PRMT R6, R18, 0x7632, R6 ;  /* 0x0000763212067816 */ /* 0x000fe40000000006 */
[----:B------:R-:W-:Y:S02]  /*849d0*/  PRMT R7, R19, 0x7632, R7 ;  /* 0x0000763213077816 */ /* 0x000fe40000000007 */
[----:B------:R-:W-:Y:S01]  /*849e0*/  LEA.HI.X.SX32 R9, R9, R0, 0x1, P0 ;  /* 0x0000000009097211 */ /* 0x000fe200000f0eff */
[----:B------:R0:W-:Y:S04]  /*849f0*/  STG.E.U16 [R4.64], R6 ;  /* 0x0000000604007986 */ /* 0x0001e8000c101504 */
[----:B------:R1:W-:Y:S01]  /*84a00*/  STG.E.U16 [R8.64], R7 ;  /* 0x0000000708007986 */ /* 0x0003e2000c101504 */
[----:B------:R-:W-:-:S02]  /*84a10*/  PRMT R11, R27, 0x7632, R11 ;  /* 0x000076321b0b7816 */ /* 0x000fc4000000000b */
[C---:B0-----:R-:W-:Y:S02]  /*84a20*/  LEA R6, P0, R10.reuse, R2, 0x1 ;  /* 0x000000020a067211 */ /* 0x041fe400078008ff */
[C---:B------:R-:W-:Y:S02]  /*84a30*/  LEA R4, R3.reuse, R10, 0x1 ;  /* 0x0000000a03047211 */ /* 0x040fe400078e08ff */
[----:B-1----:R-:W-:Y:S02]  /*84a40*/  LEA.HI.X.SX32 R7, R10, R0, 0x1, P0 ;  /* 0x000000000a077211 */ /* 0x002fe400000f0eff */
[C---:B------:R-:W-:Y:S02]  /*84a50*/  LEA R8, P0, R4.reuse, R2, 0x1 ;  /* 0x0000000204087211 */ /* 0x040fe400078008ff */
[----:B------:R-:W-:Y:S02]  /*84a60*/  LEA R5, R3, R4, 0x1 ;  /* 0x0000000403057211 */ /* 0x000fe400078e08ff */
[----:B------:R-:W-:-:S02]  /*84a70*/  LEA.HI.X.SX32 R9, R4, R0, 0x1, P0 ;  /* 0x0000000004097211 */ /* 0x000fc400000f0eff */
[----:B------:R-:W-:Y:S01]  /*84a80*/  LEA R4, P0, R5, R2, 0x1 ;  /* 0x0000000205047211 */ /* 0x000fe200078008ff */
[----:B------:R0:W-:Y:S01]  /*84a90*/  STG.E.U16 [R6.64], R11 ;  /* 0x0000000b06007986 */ /* 0x0001e2000c101504 */
[----:B------:R-:W-:-:S05]  /*84aa0*/  PRMT R10, R26, 0x7632, R10 ;  /* 0x000076321a0a7816 */ /* 0x000fca000000000a */
[----:B------:R-:W-:Y:S01]  /*84ab0*/  STG.E.U16 [R8.64], R10 ;  /* 0x0000000a08007986 */ /* 0x000fe2000c101504 */
[----:B0-----:R-:W-:Y:S02]  /*84ac0*/  LEA R6, R3, R5, 0x1 ;  /* 0x0000000503067211 */ /* 0x001fe400078e08ff */
[----:B------:R-:W-:Y:S02]  /*84ad0*/  LEA.HI.X.SX32 R5, R5, R0, 0x1, P0 ;  /* 0x0000000005057211 */ /* 0x000fe400000f0eff */
[----:B------:R-:W-:-:S05]  /*84ae0*/  PRMT R11, R25, 0x7632, R11 ;  /* 0x00007632190b7816 */ /* 0x000fca000000000b */
[----:B------:R0:W-:Y:S02]  /*84af0*/  STG.E.U16 [R4.64], R11 ;  /* 0x0000000b04007986 */ /* 0x0001e4000c101504 */
[----:B0-----:R-:W-:Y:S02]  /*84b00*/  PRMT R5, R24, 0x7632, R5 ;  /* 0x0000763218057816 */ /* 0x001fe40000000005 */
        /* <DEDUP_REMOVED lines=26> */
[----:B---3--:R0:W-:Y:S04]  /*84cb0*/  STG.E.U16 [R6.64], R21 ;  /* 0x0000001506007986 */ /* 0x0081e8000c101504 */
[----:B----4-:R1:W-:Y:S01]  /*84cc0*/  STG.E.U16 [R4.64], R22 ;  /* 0x0000001604007986 */ /* 0x0103e2000c101504 */
[----:B0-----:R-:W-:-:S04]  /*84cd0*/  LEA R6, P0, R10, R2, 0x1 ;  /* 0x000000020a067211 */ /* 0x001fc800078008ff */
[----:B------:R-:W-:Y:S02]  /*84ce0*/  LEA.HI.X.SX32 R7, R10, R0, 0x1, P0 ;  /* 0x000000000a077211 */ /* 0x000fe400000f0eff */
[----:B------:R-:W-:Y:S02]  /*84cf0*/  LEA R10, R3, R11, 0x1 ;  /* 0x0000000b030a7211 */ /* 0x000fe400078e08ff */
[C---:B-1----:R-:W-:Y:S01]  /*84d00*/  LEA R4, P0, R11.reuse, R2, 0x1 ;  /* 0x000000020b047211 */ /* 0x042fe200078008ff */
[----:B-----5:R0:W-:Y:S03]  /*84d10*/  STG.E.U16 [R8.64], R23 ;  /* 0x0000001708007986 */ /* 0x0201e6000c101504 */
[----:B------:R-:W-:Y:S02]  /*84d20*/  LEA.HI.X.SX32 R5, R11, R0, 0x1, P0 ;  /* 0x000000000b057211 */ /* 0x000fe400000f0eff */
[----:B------:R-:W-:-:S02]  /*84d30*/  LEA R11, R3, R10, 0x1 ;  /* 0x0000000a030b7211 */ /* 0x000fc400078e08ff */
[----:B0-----:R-:W-:-:S04]  /*84d40*/  LEA R8, P0, R10, R2, 0x1 ;  /* 0x000000020a087211 */ /* 0x001fc800078008ff */
[----:B------:R-:W-:Y:S02]  /*84d50*/  LEA.HI.X.SX32 R9, R10, R0, 0x1, P0 ;  /* 0x000000000a097211 */ /* 0x000fe400000f0eff */
[----:B------:R-:W-:Y:S01]  /*84d60*/  LEA R10, R3, R11, 0x1 ;  /* 0x0000000b030a7211 */ /* 0x000fe200078e08ff */
[----:B--2---:R0:W-:Y:S04]  /*84d70*/  STG.E.U16 [R6.64], R24 ;  /* 0x0000001806007986 */ /* 0x0041e8000c101504 */
        /* <DEDUP_REMOVED lines=37> */
[----:B--2---:R-:W-:Y:S02]  /*84fd0*/  IMAD R5, R3, 0x2, R10 ;  /* 0x0000000203057824 */ /* 0x004fe400078e020a */
[----:B------:R0:W-:Y:S01]  /*84fe0*/  STG.E.U16 [R8.64], R20 ;  /* 0x0000001408007986 */ /* 0x0001e2000c101504 */
[----:B------:R-:W-:Y:S02]  /*84ff0*/  LEA.HI.X.SX32 R7, R10, R0, 0x1, P0 ;  /* 0x000000000a077211 */ /* 0x000fe400000f0eff */
[----:B------:R-:W-:-:S03]  /*85000*/  LEA R4, P0, R5, R2, 0x1 ;  /* 0x0000000205047211 */ /* 0x000fc600078008ff */
[----:B------:R1:W-:Y:S01]  /*85010*/  STG.E.U16 [R6.64], R29 ;  /* 0x0000001d06007986 */ /* 0x0003e2000c101504 */
[----:B------:R-:W-:Y:S02]  /*85020*/  PRMT R11, R21, 0x7632, R11 ;  /* 0x00007632150b7816 */ /* 0x000fe4000000000b */
[----:B0-----:R-:W-:Y:S01]  /*85030*/  LEA R8, R3, R5, 0x1 ;  /* 0x0000000503087211 */ /* 0x001fe200078e08ff */
[----:B------:R-:W2:Y:S01]  /*85040*/  LDL.LU R21, [R1+0x3378] ;  /* 0x0033780001157983 */ /* 0x000ea20000300800 */
[----:B------:R-:W-:Y:S02]  /*85050*/  LEA.HI.X.SX32 R5, R5, R0, 0x1, P0 ;  /* 0x0000000005057211 */ /* 0x000fe400000f0eff */
[----:B------:R-:W-:Y:S02]  /*85060*/  LEA R9, R3, R8, 0x1 ;  /* 0x0000000803097211 */ /* 0x000fe400078e08ff */
[----:B-1----:R-:W-:Y:S01]  /*85070*/  LEA R6, P0, R8, R2, 0x1 ;  /* 0x0000000208067211 */ /* 0x002fe200078008ff */
[----:B------:R0:W-:Y:S01]  /*85080*/  STG.E.U16 [R4.64], R11 ;  /* 0x0000000b04007986 */ /* 0x0001e2000c101504 */
[----:B------:R-:W-:-:S02]  /*85090*/  PRMT R10, R22, 0x7632, R10 ;  /* 0x00007632160a7816 */ /* 0x000fc4000000000a */
[----:B------:R-:W-:Y:S01]  /*850a0*/  LEA.HI.X.SX32 R7, R8, R0, 0x1, P0 ;  /* 0x0000000008077211 */ /* 0x000fe200000f0eff */
[----:B------:R-:W3:Y:S01]  /*850b0*/  LDL.LU R22, [R1+0x3374] ;  /* 0x0033740001167983 */ /* 0x000ee20000300800 */
[----:B------:R-:W-:-:S03]  /*850c0*/  LEA R8, R3, R9, 0x1 ;  /* 0x0000000903087211 */ /* 0x000fc600078e08ff */
[----:B------:R1:W-:Y:S01]  /*850d0*/  STG.E.U16 [R6.64], R10 ;  /* 0x0000000a06007986 */ /* 0x0003e2000c101504 */
[----:B0-----:R-:W-:Y:S02]  /*850e0*/  LEA R4, P0, R9, R2, 0x1 ;  /* 0x0000000209047211 */ /* 0x001fe400078008ff */
[----:B------:R-:W-:Y:S02]  /*850f0*/  PRMT R11, R23, 0x7632, R11 ;  /* 0x00007632170b7816 */ /* 0x000fe4000000000b */
[----:B------:R-:W-:Y:S01]  /*85100*/  LEA.HI.X.SX32 R5, R9, R0, 0x1, P0 ;  /* 0x0000000009057211 */ /* 0x000fe200000f0eff */
[----:B------:R-:W-:Y:S01]  /*85110*/  IMAD R9, R3, 0x2, R8 ;  /* 0x0000000203097824 */ /* 0x000fe200078e0208 */
[----:B------:R-:W4:Y:S01]  /*85120*/  LDL.LU R23, [R1+0x3370] ;  /* 0x0033700001177983 */ /* 0x000f220000300800 */
[----:B-1----:R-:W-:Y:S02]  /*85130*/  LEA R6, P0, R8, R2, 0x1 ;  /* 0x0000000208067211 */ /* 0x002fe400078008ff */
[----:B------:R-:W-:Y:S01]  /*85140*/  PRMT R10, R24, 0x7632, R10 ;  /* 0x00007632180a7816 */ /* 0x000fe2000000000a */
[----:B------:R0:W-:Y:S01]  /*85150*/  STG.E.U16 [R4.64], R11 ;  /* 0x0000000b04007986 */ /* 0x0001e2000c101504 */
[----:B------:R-:W-:-:S02]  /*85160*/  LEA.HI.X.SX32 R7, R8, R0, 0x1, P0 ;  /* 0x0000000008077211 */ /* 0x000fc400000f0eff */
[----:B------:R-:W-:Y:S01]  /*85170*/  LEA R8, R3, R9, 0x1 ;  /* 0x0000000903087211 */ /* 0x000fe200078e08ff */
[----:B------:R-:W5:Y:S04]  /*85180*/  LDL.LU R24, [R1+0x336c] ;  /* 0x00336c0001187983 */ /* 0x000f680000300800 */
[----:B------:R1:W-:Y:S01]  /*85190*/  STG.E.U16 [R6.64], R10 ;  /* 0x0000000a06007986 */ /* 0x0003e2000c101504 */
[----:B0-----:R-:W-:Y:S02]  /*851a0*/  LEA R4, P0, R9, R2, 0x1 ;  /* 0x0000000209047211 */ /* 0x001fe400078008ff */
[----:B------:R-:W-:Y:S02]  /*851b0*/  PRMT R11, R25, 0x7632, R11 ;  /* 0x00007632190b7816 */ /* 0x000fe4000000000b */
[----:B------:R-:W-:Y:S01]  /*851c0*/  LEA.HI.X.SX32 R5, R9, R0, 0x1, P0 ;  /* 0x0000000009057211 */ /* 0x000fe200000f0eff */
[----:B------:R-:W2:Y:S01]  /*851d0*/  LDL.LU R25, [R1+0x3368] ;  /* 0x0033680001197983 */ /* 0x000ea20000300800 */
[----:B------:R-:W-:-:S02]  /*851e0*/  LEA R9, R3, R8, 0x1 ;  /* 0x0000000803097211 */ /* 0x000fc400078e08ff */
[----:B-1----:R-:W-:Y:S01]  /*851f0*/  LEA R6, P0, R8, R2, 0x1 ;  /* 0x0000000208067211 */ /* 0x002fe200078008ff */
[----:B------:R0:W-:Y:S01]  /*85200*/  STG.E.U16 [R4.64], R11 ;  /* 0x0000000b04007986 */ /* 0x0001e2000c101504 */
[----:B------:R-:W-:Y:S02]  /*85210*/  PRMT R10, R26, 0x7632, R10 ;  /* 0x000076321a0a7816 */ /* 0x000fe4000000000a */
[----:B------:R-:W-:Y:S01]  /*85220*/  LEA.HI.X.SX32 R7, R8, R0, 0x1, P0 ;  /* 0x0000000008077211 */ /* 0x000fe200000f0eff */
[----:B------:R-:W2:Y:S01]  /*85230*/  LDL.LU R26, [R1+0x3364] ;  /* 0x00336400011a7983 */ /* 0x000ea20000300800 */
[----:B------:R-:W-:-:S03]  /*85240*/  LEA R8, R3, R9, 0x1 ;  /* 0x0000000903087211 */ /* 0x000fc600078e08ff */
[----:B------:R1:W-:Y:S01]  /*85250*/  STG.E.U16 [R6.64], R10 ;  /* 0x0000000a06007986 */ /* 0x0003e2000c101504 */
[----:B0-----:R-:W-:Y:S02]  /*85260*/  LEA R4, P0, R9, R2, 0x1 ;  /* 0x0000000209047211 */ /* 0x001fe400078008ff */
[----:B------:R-:W-:Y:S02]  /*85270*/  PRMT R11, R27, 0x7632, R11 ;  /* 0x000076321b0b7816 */ /* 0x000fe4000000000b */
[----:B------:R-:W-:Y:S01]  /*85280*/  LEA.HI.X.SX32 R5, R9, R0, 0x1, P0 ;  /* 0x0000000009057211 */ /* 0x000fe200000f0eff */
[----:B------:R-:W2:Y:S01]  /*85290*/  LDL.LU R27, [R1+0x3360] ;  /* 0x00336000011b7983 */ /* 0x000ea20000300800 */
[----:B-1----:R-:W-:Y:S01]  /*852a0*/  LEA R6, P0, R8, R2, 0x1 ;  /* 0x0000000208067211 */ /* 0x002fe200078008ff */
[----:B------:R-:W-:Y:S01]  /*852b0*/  IMAD R10, R3, 0x2, R8 ;  /* 0x00000002030a7824 */ /* 0x000fe200078e0208 */
        /* <DEDUP_REMOVED lines=19> */
[----:B------:R-:W2:Y:S01]  /*853f0*/  LDL.LU R13, [R1+0x1c] ;  /* 0x00001c00010d7983 */ /* 0x000ea20000300800 */
[----:B-1----:R-:W-:-:S03]  /*85400*/  LEA R6, P0, R8, R2, 0x1 ;  /* 0x0000000208067211 */ /* 0x002fc600078008ff */
[----:B------:R0:W-:Y:S01]  /*85410*/  STG.E.U16 [R4.64], R11 ;  /* 0x0000000b04007986 */ /* 0x0001e2000c101504 */
[----:B------:R-:W-:Y:S02]  /*85420*/  LEA.HI.X.SX32 R7, R8, R0, 0x1, P0 ;  /* 0x0000000008077211 */ /* 0x000fe400000f0eff */
[----:B------:R-:W-:Y:S02]  /*85430*/  PRMT R9, R19, 0x7632, R9 ;  /* 0x0000763213097816 */ /* 0x000fe40000000009 */
[----:B------:R-:W3:Y:S01]  /*85440*/  LDL.LU R19, [R1+0x2c] ;  /* 0x00002c0001137983 */ /* 0x000ee20000300800 */
[C---:B0-----:R-:W-:Y:S02]  /*85450*/  LEA R4, P0, R10.reuse, R2, 0x1 ;  /* 0x000000020a047211 */ /* 0x041fe400078008ff */
[----:B------:R-:W-:Y:S02]  /*85460*/  PRMT R11, R17, 0x7632, R11 ;  /* 0x00007632110b7816 */ /* 0x000fe4000000000b */
[----:B------:R-:W-:Y:S01]  /*85470*/  LEA.HI.X.SX32 R5, R10, R0, 0x1, P0 ;  /* 0x000000000a057211 */ /* 0x000fe200000f0eff */
[----:B------:R0:W-:Y:S04]  /*85480*/  STG.E.U16 [R6.64], R9 ;  /* 0x0000000906007986 */ /* 0x0001e8000c101504 */
[----:B------:R1:W-:Y:S01]  /*85490*/  STG.E.U16 [R4.64], R11 ;  /* 0x0000000b04007986 */ /* 0x0003e2000c101504 */
[----:B------:R-:W-:-:S02]  /*854a0*/  LEA R8, R3, R10, 0x1 ;  /* 0x0000000a03087211 */ /* 0x000fc400078e08ff */
[----:B0-----:R-:W-:Y:S02]  /*854b0*/  PRMT R9, R18, 0x7632, R9 ;  /* 0x0000763212097816 */ /* 0x001fe40000000009 */
[----:B------:R-:W4:Y:S01]  /*854c0*/  LDL.LU R18, [R1+0x3c] ;  /* 0x00003c0001127983 */ /* 0x000f220000300800 */
[----:B-1----:R-:W-:-:S03]  /*854d0*/  PRMT R11, R29, 0x7632, R11 ;  /* 0x000076321d0b7816 */ /* 0x002fc6000000000b */
[----:B------:R-:W5:Y:S04]  /*854e0*/  LDL.LU R17, [R1+0xc] ;  /* 0x00000c0001117983 */ /* 0x000f680000300800 */
[----:B------:R-:W5:Y:S01]  /*854f0*/  LDL.LU R29, [R1+0x335c] ;  /* 0x00335c00011d7983 */ /* 0x000f620000300800 */
[----:B------:R-:W-:-:S03]  /*85500*/  LEA R6, P0, R8, R2, 0x1 ;  /* 0x0000000208067211 */ /* 0x000fc600078008ff */
[----:B------:R-:W5:Y:S01]  /*85510*/  LDL.LU R15, [R1+0x5c] ;  /* 0x00005c00010f7983 */ /* 0x000f620000300800 */
[----:B------:R-:W-:-:S05]  /*85520*/  LEA.HI.X.SX32 R7, R8, R0, 0x1, P0 ;  /* 0x0000000008077211 */ /* 0x000fca00000f0eff */
[----:B------:R0:W-:Y:S02]  /*85530*/  STG.E.U16 [R6.64], R9 ;  /* 0x0000000906007986 */ /* 0x0001e4000c101504 */
[----:B0-----:R-:W-:Y:S02]  /*85540*/  PRMT R9, R20, 0x7632, R9 ;  /* 0x0000763214097816 */ /* 0x001fe40000000009 */
[----:B------:R-:W5:Y:S01]  /*85550*/  LDL.LU R20, [R1+0x6c] ;  /* 0x00006c0001147983 */ /* 0x000f620000300800 */
[----:B------:R-:W-:-:S04]  /*85560*/  LEA R10, R3, R8, 0x1 ;  /* 0x00000008030a7211 */ /* 0x000fc800078e08ff */
[C---:B------:R-:W-:Y:S02]  /*85570*/  LEA R4, P0, R10.reuse, R2, 0x1 ;  /* 0x000000020a047211 */ /* 0x040fe400078008ff */
[C---:B------:R-:W-:Y:S02]  /*85580*/  LEA R8, R3.reuse, R10, 0x1 ;  /* 0x0000000a03087211 */ /* 0x040fe400078e08ff */
[----:B------:R-:W-:Y:S02]  /*85590*/  LEA.HI.X.SX32 R5, R10, R0, 0x1, P0 ;  /* 0x000000000a057211 */ /* 0x000fe400000f0eff */
[----:B------:R-:W-:Y:S01]  /*855a0*/  LEA R6, P0, R8, R2, 0x1 ;  /* 0x0000000208067211 */ /* 0x000fe200078008ff */
[----:B------:R-:W-:-:S03]  /*855b0*/  IMAD R10, R3, 0x2, R8 ;  /* 0x00000002030a7824 */ /* 0x000fc600078e0208 */
[----:B------:R-:W-:Y:S01]  /*855c0*/  LEA.HI.X.SX32 R7, R8, R0, 0x1, P0 ;  /* 0x0000000008077211 */ /* 0x000fe200000f0eff */
[----:B------:R0:W-:Y:S01]  /*855d0*/  STG.E.U16 [R4.64], R9 ;  /* 0x0000000904007986 */ /* 0x0001e2000c101504 */
[----:B------:R-:W-:-:S03]  /*855e0*/  LEA R8, P0, R10, R2, 0x1 ;  /* 0x000000020a087211 */ /* 0x000fc600078008ff */
[----:B------:R1:W-:Y:S01]  /*855f0*/  STG.E.U16 [R6.64], R11 ;  /* 0x0000000b06007986 */ /* 0x0003e2000c101504 */
[----:B0-----:R-:W-:Y:S02]  /*85600*/  LEA R5, R3, R10, 0x1 ;  /* 0x0000000a03057211 */ /* 0x001fe400078e08ff */
[----:B------:R-:W-:Y:S02]  /*85610*/  LEA.HI.X.SX32 R9, R10, R0, 0x1, P0 ;  /* 0x000000000a097211 */ /* 0x000fe400000f0eff */
[----:B------:R-:W-:Y:S02]  /*85620*/  LEA R4, P0, R5, R2, 0x1 ;  /* 0x0000000205047211 */ /* 0x000fe400078008ff */
[----:B-1----:R-:W-:Y:S02]  /*85630*/  LEA R7, R3, R5, 0x1 ;  /* 0x0000000503077211 */ /* 0x002fe400078e08ff */
[----:B------:R-:W-:Y:S02]  /*85640*/  LEA.HI.X.SX32 R5, R5, R0, 0x1, P0 ;  /* 0x0000000005057211 */ /* 0x000fe400000f0eff */
[----:B--2---:R-:W-:Y:S01]  /*85650*/  PRMT R6, R13, 0x7632, R6 ;  /* 0x000076320d067816 */ /* 0x004fe20000000006 */
[----:B------:R0:W-:Y:S04]  /*85660*/  STG.E.U16 [R8.64], R13 ;  /* 0x0000000d08007986 */ /* 0x0001e8000c101504 */
[----:B------:R1:W-:Y:S04]  /*85670*/  STL.S16 [R1+0x4], R6 ;  /* 0x0000040601007387 */ /* 0x0003e80000100600 */
[----:B0-----:R-:W2:Y:S01]  /*85680*/  LDL.LU R13, [R1+0x4c] ;  /* 0x00004c00010d7983 */ /* 0x001ea20000300800 */
[----:B-1----:R-:W-:-:S02]  /*85690*/  LEA R6, P0, R7, R2, 0x1 ;  /* 0x0000000207067211 */ /* 0x002fc400078008ff */
[----:B------:R-:W-:Y:S01]  /*856a0*/  LEA R8, R3, R7, 0x1 ;  /* 0x0000000703087211 */ /* 0x000fe200078e08ff */
[----:B---3--:R0:W-:Y:S01]  /*856b0*/  STG.E.U16 [R4.64], R19 ;  /* 0x0000001304007986 */ /* 0x0081e2000c101504 */
[----:B------:R-:W-:Y:S02]  /*856c0*/  LEA.HI.X.SX32 R7, R7, R0, 0x1, P0 ;  /* 0x0000000007077211 */ /* 0x000fe400000f0eff */
[----:B------:R-:W-:Y:S01]  /*856d0*/  PRMT R16, R19, 0x7632, R16 ;  /* 0x0000763213107816 */ /* 0x000fe20000000010 */
[----:B------:R-:W-:Y:S01]  /*856e0*/  IMAD R9, R3, 0x2, R8 ;  /* 0x0000000203097824 */ /* 0x000fe200078e0208 */
[----:B0-----:R-:W3:Y:S01]  /*856f0*/  LDL.LU R19, [R1+0x7c] ;  /* 0x00007c0001137983 */ /* 0x001ee20000300800 */
[----:B------:R-:W-:-:S03]  /*85700*/  LEA R4, P0, R8, R2, 0x1 ;  /* 0x0000000208047211 */ /* 0x000fc600078008ff */
[----:B----4-:R0:W-:Y:S01]  /*85710*/  STG.E.U16 [R6.64], R18 ;  /* 0x0000001206007986 */ /* 0x0101e2000c101504 */
[----:B------:R-:W-:Y:S02]  /*85720*/  LEA.HI.X.SX32 R5, R8, R0, 0x1, P0 ;  /* 0x0000000008057211 */ /* 0x000fe400000f0eff */
[----:B------:R-:W-:Y:S02]  /*85730*/  LEA R8, R3, R9, 0x1 ;  /* 0x0000000903087211 */ /* 0x000fe400078e08ff */
[----:B-----5:R-:W-:Y:S02]  /*85740*/  PRMT R29, R18, 0x7632, R29 ;  /* 0x00007632121d7816 */ /* 0x020fe4000000001d */
[----:B0-----:R-:W4:Y:S01]  /*85750*/  LDL.LU R18, [R1+0x8c] ;  /* 0x00008c0001127983 */ /* 0x001f220000300800 */
[----:B------:R-:W-:-:S03]  /*85760*/  LEA R6, P0, R9, R2, 0x1 ;  /* 0x0000000209067211 */ /* 0x000fc600078008ff */
[----:B------:R0:W-:Y:S01]  /*85770*/  STG.E.U16 [R4.64], R17 ;  /* 0x0000001104007986 */ /* 0x0001e2000c101504 */
[----:B------:R-:W-:Y:S02]  /*85780*/  LEA.HI.X.SX32 R7, R9, R0, 0x1, P0 ;  /* 0x0000000009077211 */ /* 0x000fe400000f0eff */
[----:B------:R-:W-:Y:S02]  /*85790*/  PRMT R28, R17, 0x7632, R28 ;  /* 0x00007632111c7816 */ /* 0x000fe4000000001c */
[C---:B0-----:R-:W-:Y:S01]  /*857a0*/  LEA R4, P0, R8.reuse, R2, 0x1 ;  /* 0x0000000208047211 */ /* 0x041fe200078008ff */
[----:B------:R-:W-:Y:S03]  /*857b0*/  STG.E.U16 [R6.64], R15 ;  /* 0x0000000f06007986 */ /* 0x000fe6000c101504 */
[----:B------:R-:W-:Y:S01]  /*857c0*/  LEA.HI.X.SX32 R5, R8, R0, 0x1, P0 ;  /* 0x0000000008057211 */ /* 0x000fe200000f0eff */
[----:B------:R-:W5:Y:S01]  /*857d0*/  LDL.LU R17, [R1+0x9c] ;  /* 0x00009c0001117983 */ /* 0x000f620000300800 */
[----:B------:R-:W-:-:S03]  /*857e0*/  PRMT R24, R20, 0x7632, R24 ;  /* 0x0000763214187816 */ /* 0x000fc60000000018 */
[----:B------:R0:W-:Y:S04]  /*857f0*/  STG.E.U16 [R4.64], R20 ;  /* 0x0000001404007986 */ /* 0x0001e8000c101504 */
[----:B0-----:R-:W5:Y:S01]  /*85800*/  LDL.LU R20, [R1+0xac] ;  /* 0x0000ac0001147983 */ /* 0x001f620000300800 */
[----:B------:R-:W-:-:S03]  /*85810*/  LEA R9, R3, R8, 0x1 ;  /* 0x0000000803097211 */ /* 0x000fc600078e08ff */
[----:B------:R-:W5:Y:S01]  /*85820*/  LDL.LU R14, [R1+0xcc] ;  /* 0x0000cc00010e7983 */ /* 0x000f620000300800 */
[----:B------:R-:W-:Y:S02]  /*85830*/  LEA R6, P0, R9, R2, 0x1 ;  /* 0x0000000209067211 */ /* 0x000fe400078008ff */
[----:B------:R-:W-:Y:S02]  /*85840*/  LEA R8, R3, R9, 0x1 ;  /* 0x0000000903087211 */ /* 0x000fe400078e08ff */
[----:B------:R-:W-:Y:S02]  /*85850*/  LEA.HI.X.SX32 R7, R9, R0, 0x1, P0 ;  /* 0x0000000009077211 */ /* 0x000fe400000f0eff */
[----:B------:R-:W-:Y:S01]  /*85860*/  LEA R4, P0, R8, R2, 0x1 ;  /* 0x0000000208047211 */ /* 0x000fe200078008ff */
[----:B------:R-:W-:-:S03]  /*85870*/  IMAD R9, R3, 0x2, R8 ;  /* 0x0000000203097824 */ /* 0x000fc600078e0208 */
[----:B------:R-:W-:Y:S02]  /*85880*/  LEA.HI.X.SX32 R5, R8, R0, 0x1, P0 ;  /* 0x0000000008057211 */ /* 0x000fe400000f0eff */
[----:B------:R-:W-:Y:S02]  /*85890*/  LEA R8, P0, R9, R2, 0x1 ;  /* 0x0000000209087211 */ /* 0x000fe400078008ff */
[----:B------:R-:W-:Y:S02]  /*858a0*/  LEA R10, R3, R9, 0x1 ;  /* 0x00000009030a7211 */ /* 0x000fe400078e08ff */
[----:B------:R-:W-:Y:S01]  /*858b0*/  LEA.HI.X.SX32 R9, R9, R0, 0x1, P0 ;  /* 0x0000000009097211 */ /* 0x000fe200000f0eff */
[----:B--2---:R0:W-:Y:S01]  /*858c0*/  STG.E.U16 [R6.64], R13 ;  /* 0x0000000d06007986 */ /* 0x0041e2000c101504 */
[----:B------:R-:W-:Y:S02]  /*858d0*/  PRMT R23, R13, 0x7632, R23 ;  /* 0x000076320d177816 */ /* 0x000fe40000000017 */
[----:B0-----:R-:W-:-:S02]  /*858e0*/  LEA R6, P0, R10, R2, 0x1 ;  /* 0x000000020a067211 */ /* 0x001fc400078008ff */
[----:B------:R-:W-:Y:S02]  /*858f0*/  LEA R13, R3, R10, 0x1 ;  /* 0x0000000a030d7211 */ /* 0x000fe400078e08ff */
[----:B------:R-:W-:Y:S01]  /*85900*/  LEA.HI.X.SX32 R7, R10, R0, 0x1, P0 ;  /* 0x000000000a077211 */ /* 0x000fe200000f0eff */
[----:B---3--:R0:W-:Y:S01]  /*85910*/  STG.E.U16 [R4.64], R19 ;  /* 0x0000001304007986 */ /* 0x0081e2000c101504 */
[----:B------:R-:W-:Y:S02]  /*85920*/  PRMT R22, R19, 0x7632, R22 ;  /* 0x0000763213167816 */ /* 0x000fe40000000016 */
[----:B------:R-:W-:Y:S02]  /*85930*/  LEA R11, R3, R13, 0x1 ;  /* 0x0000000d030b7211 */ /* 0x000fe400078e08ff */
[C---:B0-----:R-:W-:Y:S01]  /*85940*/  LEA R4, P0, R13.reuse, R2, 0x1 ;  /* 0x000000020d047211 */ /* 0x041fe200078008ff */
[----:B------:R-:W2:Y:S03]  /*85950*/  LDL.LU R19, [R1+0xdc] ;  /* 0x0000dc0001137983 */ /* 0x000ea60000300800 */
[----:B------:R-:W-:Y:S01]  /*85960*/  LEA.HI.X.SX32 R5, R13, R0, 0x1, P0 ;  /* 0x000000000d057211 */ /* 0x000fe200000f0eff */
[----:B----4-:R0:W-:Y:S01]  /*85970*/  STG.E.U16 [R8.64], R18 ;  /* 0x0000001208007986 */ /* 0x0101e2000c101504 */
[----:B------:R-:W-:-:S03]  /*85980*/  PRMT R21, R18, 0x7632, R21 ;  /* 0x0000763212157816 */ /* 0x000fc60000000015 */
[----:B0-----:R-:W3:Y:S04]  /*85990*/  LDL.LU R18, [R1+0xec] ;  /* 0x0000ec0001127983 */ /* 0x001ee80000300800 */
[----:B------:R-:W4:Y:S01]  /*859a0*/  LDL.LU R13, [R1+0xbc] ;  /* 0x0000bc00010d7983 */ /* 0x000f220000300800 */
[----:B-----5:R-:W-:-:S03]  /*859b0*/  PRMT R26, R17, 0x7632, R26 ;  /* 0x00007632111a7816 */ /* 0x020fc6000000001a */
[----:B------:R0:W-:Y:S04]  /*859c0*/  STG.E.U16 [R6.64], R17 ;  /* 0x0000001106007986 */ /* 0x0001e8000c101504 */
[----:B0-----:R-:W5:Y:S01]  /*859d0*/  LDL.LU R17, [R1+0xfc] ;  /* 0x0000fc0001117983 */ /* 0x001f620000300800 */
[----:B------:R-:W-:-:S03]  /*859e0*/  PRMT R25, R20, 0x7632, R25 ;  /* 0x0000763214197816 */ /* 0x000fc60000000019 */
[----:B------:R0:W-:Y:S04]  /*859f0*/  STG.E.U16 [R4.64], R20 ;  /* 0x0000001404007986 */ /* 0x0001e8000c101504 */
[----:B0-----:R-:W2:Y:S01]  /*85a00*/  LDL.LU R20, [R1+0x3358] ;  /* 0x0033580001147983 */ /* 0x001ea20000300800 */
[----:B------:R-:W-:Y:S01]  /*85a10*/  LEA R6, P0, R11, R2, 0x1 ;  /* 0x000000020b067211 */ /* 0x000fe200078008ff */
[----:B------:R-:W-:-:S03]  /*85a20*/  IMAD R12, R3, 0x2, R11 ;  /* 0x00000002030c7824 */ /* 0x000fc600078e020b */
[----:B------:R-:W-:Y:S02]  /*85a30*/  LEA.HI.X.SX32 R7, R11, R0, 0x1, P0 ;  /* 0x000000000b077211 */ /* 0x000fe400000f0eff */
[----:B------:R-:W-:Y:S02]  /*85a40*/  LEA R4, P0, R12, R2, 0x1 ;  /* 0x000000020c047211 */ /* 0x000fe400078008ff */
[----:B------:R-:W-:-:S04]  /*85a50*/  LEA R10, R3, R12, 0x1 ;  /* 0x0000000c030a7211 */ /* 0x000fc800078e08ff */
[----:B------:R-:W-:-:S04]  /*85a60*/  LEA R8, R3, R10, 0x1 ;  /* 0x0000000a03087211 */ /* 0x000fc800078e08ff */
[----:B------:R-:W-:Y:S02]  /*85a70*/  LEA R9, R3, R8, 0x1 ;  /* 0x0000000803097211 */ /* 0x000fe400078e08ff */
[----:B------:R-:W-:-:S03]  /*85a80*/  PRMT R27, R15, 0x7632, R27 ;  /* 0x000076320f1b7816 */ /* 0x000fc6000000001b */
[----:B------:R-:W-:-:S05]  /*85a90*/  IMAD R15, R3, 0x2, R9 ;  /* 0x00000002030f7824 */ /* 0x000fca00078e0209 */
[----:B------:R-:W-:Y:S02]  /*85aa0*/  LEA R11, R3, R15, 0x1 ;  /* 0x0000000f030b7211 */ /* 0x000fe400078e08ff */
[----:B----4-:R-:W-:Y:S01]  /*85ab0*/  PRMT R5, R13, 0x7632, R5 ;  /* 0x000076320d057816 */ /* 0x010fe20000000005 */
[----:B------:R0:W-:Y:S04]  /*85ac0*/  STG.E.U16 [R6.64], R13 ;  /* 0x0000000d06007986 */ /* 0x0001e8000c101504 */
[----:B------:R1:W-:Y:S01]  /*85ad0*/  STL.S16 [R1], R5 ;  /* 0x0000000501007387 */ /* 0x0003e20000100600 */
[----:B0-----:R-:W-:Y:S02]  /*85ae0*/  PRMT R7, R14, 0x7632, R7 ;  /* 0x000076320e077816 */ /* 0x001fe40000000007 */
[----:B-1----:R-:W-:-:S02]  /*85af0*/  LEA.HI.X.SX32 R5, R12, R0, 0x1, P0 ;  /* 0x000000000c057211 */ /* 0x002fc400000f0eff */
[C---:B------:R-:W-:Y:S01]  /*85b00*/  LEA R6, P0, R10.reuse, R2, 0x1 ;  /* 0x000000020a067211 */ /* 0x040fe200078008ff */
[----:B------:R0:W-:Y:S04]  /*85b10*/  STL.S16 [R1+0x8], R7 ;  /* 0x0000080701007387 */ /* 0x0001e80000100600 */
[----:B------:R1:W-:Y:S01]  /*85b20*/  STG.E.U16 [R4.64], R14 ;  /* 0x0000000e04007986 */ /* 0x0003e2000c101504 */
[----:B0-----:R-:W-:Y:S02]  /*85b30*/  LEA.HI.X.SX32 R7, R10, R0, 0x1, P0 ;  /* 0x000000000a077211 */ /* 0x001fe400000f0eff */
[----:B-1----:R-:W-:-:S03]  /*85b40*/  LEA R4, P0, R8, R2, 0x1 ;  /* 0x0000000208047211 */ /* 0x002fc600078008ff */
[----:B--2---:R3:W-:Y:S01]  /*85b50*/  STG.E.U16 [R6.64], R19 ;  /* 0x0000001306007986 */ /* 0x0047e2000c101504 */
[----:B------:R-:W-:Y:S02]  /*85b60*/  PRMT R20, R19, 0x7632, R20 ;  /* 0x0000763213147816 */ /* 0x000fe40000000014 */
[----:B------:R-:W-:Y:S02]  /*85b70*/  LEA.HI.X.SX32 R5, R8, R0, 0x1, P0 ;  /* 0x0000000008057211 */ /* 0x000fe400000f0eff */
[C---:B------:R-:W-:Y:S01]  /*85b80*/  LEA R8, P0, R9.reuse, R2, 0x1 ;  /* 0x0000000209087211 */ /* 0x040fe200078008ff */
[----:B------:R-:W-:Y:S01]  /*85b90*/  STL.S16 [R1+0xc], R20 ;  /* 0x00000c1401007387 */ /* 0x000fe20000100600 */
[----:B---3--:R-:W-:Y:S02]  /*85ba0*/  PRMT R6, R18, 0x7632, R6 ;  /* 0x0000763212067816 */ /* 0x008fe40000000006 */
[----:B------:R-:W-:-:S03]  /*85bb0*/  LEA.HI.X.SX32 R9, R9, R0, 0x1, P0 ;  /* 0x0000000009097211 */ /* 0x000fc600000f0eff */
[----:B------:R0:W-:Y:S02]  /*85bc0*/  STL.S16 [R1+0x10], R6 ;  /* 0x0000100601007387 */ /* 0x0001e40000100600 */
[----:B0-----:R-:W-:-:S04]  /*85bd0*/  LEA R6, P0, R15, R2, 0x1 ;  /* 0x000000020f067211 */ /* 0x001fc800078008ff */
[----:B------:R-:W-:Y:S02]  /*85be0*/  LEA.HI.X.SX32 R7, R15, R0, 0x1, P0 ;  /* 0x000000000f077211 */ /* 0x000fe400000f0eff */
[----:B------:R-:W2:Y:S01]  /*85bf0*/  LDL.LU.S16 R15, [R1+0x4] ;  /* 0x00000400010f7983 */ /* 0x000ea20000300600 */
[----:B------:R-:W-:-:S04]  /*85c00*/  LEA R12, R3, R11, 0x1 ;  /* 0x0000000b030c7211 */ /* 0x000fc800078e08ff */
[----:B------:R-:W-:-:S05]  /*85c10*/  LEA R13, R3, R12, 0x1 ;  /* 0x0000000c030d7211 */ /* 0x000fca00078e08ff */
[----:B------:R-:W-:-:S05]  /*85c20*/  IMAD R14, R3, 0x2, R13 ;  /* 0x00000002030e7824 */ /* 0x000fca00078e020d */
[----:B------:R-:W-:-:S04]  /*85c30*/  LEA R10, R3, R14, 0x1 ;  /* 0x0000000e030a7211 */ /* 0x000fc800078e08ff */
[C---:B------:R-:W-:Y:S01]  /*85c40*/  LEA R19, R3.reuse, R10, 0x1 ;  /* 0x0000000a03137211 */ /* 0x040fe200078e08ff */
[----:B------:R0:W-:Y:S03]  /*85c50*/  STG.E.U16 [R4.64], R18 ;  /* 0x0000001204007986 */ /* 0x0001e6000c101504 */
[----:B------:R-:W-:Y:S01]  /*85c60*/  LEA R20, R3, R19, 0x1 ;  /* 0x0000001303147211 */ /* 0x000fe200078e08ff */
[----:B-----5:R1:W-:Y:S01]  /*85c70*/  STG.E.U16 [R8.64], R17 ;  /* 0x0000001108007986 */ /* 0x0203e2000c101504 */
[----:B0-----:R-:W-:-:S03]  /*85c80*/  PRMT R4, R17, 0x7632, R4 ;  /* 0x0000763211047816 */ /* 0x001fc60000000004 */
[C---:B------:R-:W-:Y:S02]  /*85c90*/  IMAD R18, R3.reuse, 0x2, R20 ;  /* 0x0000000203127824 */ /* 0x040fe400078e0214 */
[----:B------:R0:W-:Y:S03]  /*85ca0*/  STL.S16 [R1+0x14], R4 ;  /* 0x0000140401007387 */ /* 0x0001e60000100600 */
[----:B-1----:R-:W-:Y:S02]  /*85cb0*/  LEA R17, R3, R18, 0x1 ;  /* 0x0000001203117211 */ /* 0x002fe400078e08ff */
[----:B0-----:R-:W-:-:S04]  /*85cc0*/  LEA R4, P0, R11, R2, 0x1 ;  /* 0x000000020b047211 */ /* 0x001fc800078008ff */
[----:B------:R-:W-:Y:S02]  /*85cd0*/  LEA.HI.X.SX32 R5, R11, R0, 0x1, P0 ;  /* 0x000000000b057211 */ /* 0x000fe400000f0eff */
[----:B------:R-:W-:Y:S02]  /*85ce0*/  LEA R11, R3, R17, 0x1 ;  /* 0x00000011030b7211 */ /* 0x000fe400078e08ff */
[----:B------:R-:W-:-:S04]  /*85cf0*/  LEA R8, P0, R12, R2, 0x1 ;  /* 0x000000020c087211 */ /* 0x000fc800078008ff */
[----:B------:R-:W-:Y:S02]  /*85d00*/  LEA.HI.X.SX32 R9, R12, R0, 0x1, P0 ;  /* 0x000000000c097211 */ /* 0x000fe400000f0eff */
[----:B------:R-:W-:-:S04]  /*85d10*/  LEA R12, P0, R13, R2, 0x1 ;  /* 0x000000020d0c7211 */ /* 0x000fc800078008ff */
[----:B------:R-:W-:Y:S01]  /*85d20*/  LEA.HI.X.SX32 R13, R13, R0, 0x1, P0 ;  /* 0x000000000d0d7211 */ /* 0x000fe200000f0eff */
[----:B--2---:R0:W-:Y:S04]  /*85d30*/  STG.E.U16 [R6.64], R15 ;  /* 0x0000000f06007986 */ /* 0x0041e8000c101504 */
[----:B------:R1:W-:Y:S01]  /*85d40*/  STG.E.U16 [R4.64], R16 ;  /* 0x0000001004007986 */ /* 0x0003e2000c101504 */
[----:B0-----:R-:W-:-:S03]  /*85d50*/  LEA R6, R3, R11, 0x1 ;  /* 0x0000000b03067211 */ /* 0x001fc600078e08ff */
[----:B------:R0:W-:Y:S02]  /*85d60*/  STG.E.U16 [R8.64], R29 ;  /* 0x0000001d08007986 */ /* 0x0001e4000c101504 */
[----:B-1----:R-:W-:Y:S01]  /*85d70*/  IMAD R16, R3, 0x2, R6 ;  /* 0x0000000203107824 */ /* 0x002fe200078e0206 */
[----:B------:R-:W-:-:S04]  /*85d80*/  LEA R4, P0, R14, R2, 0x1 ;  /* 0x000000020e047211 */ /* 0x000fc800078008ff */
[----:B------:R-:W-:Y:S02]  /*85d90*/  LEA.HI.X.SX32 R5, R14, R0, 0x1, P0 ;  /* 0x000000000e057211 */ /* 0x000fe400000f0eff */
[C---:B0-----:R-:W-:Y:S01]  /*85da0*/  LEA R8, R3.reuse, R16, 0x1 ;  /* 0x0000001003087211 */ /* 0x041fe200078e08ff */
[----:B------:R-:W0:Y:S01]  /*85db0*/  S2R R29, SR_TID.X ;  /* 0x00000000001d7919 */ /* 0x000e220000002100 */
[C---:B------:R-:W-:Y:S02]  /*85dc0*/  LEA R14, P0, R10.reuse, R2, 0x1 ;  /* 0x000000020a0e7211 */ /* 0x040fe400078008ff */
[C---:B------:R-:W-:Y:S02]  /*85dd0*/  LEA R7, R3.reuse, R8, 0x1 ;  /* 0x0000000803077211 */ /* 0x040fe400078e08ff */
[----:B------:R-:W-:Y:S02]  /*85de0*/  LEA.HI.X.SX32 R15, R10, R0, 0x1, P0 ;  /* 0x000000000a0f7211 */ /* 0x000fe400000f0eff */
[C---:B------:R-:W-:Y:S01]  /*85df0*/  LEA R10, R3.reuse, R7, 0x1 ;  /* 0x00000007030a7211 */ /* 0x040fe200078e08ff */
[----:B------:R1:W-:Y:S04]  /*85e00*/  STG.E.U16 [R12.64], R28 ;  /* 0x0000001c0c007986 */ /* 0x0003e8000c101504 */
[----:B------:R-:W-:Y:S01]  /*85e10*/  IMAD R9, R3, 0x2, R10 ;  /* 0x0000000203097824 */ /* 0x000fe200078e020a */
[----:B------:R2:W-:Y:S01]  /*85e20*/  STG.E.U16 [R4.64], R27 ;  /* 0x0000001b04007986 */ /* 0x0005e2000c101504 */
[----:B-1----:R-:W-:-:S03]  /*85e30*/  LEA R12, P0, R19, R2, 0x1 ;  /* 0x00000002130c7211 */ /* 0x002fc600078008ff */
[----:B------:R-:W3:Y:S01]  /*85e40*/  LDL.LU.S16 R28, [R1+0x8] ;  /* 0x00000800011c7983 */ /* 0x000ee20000300600 */
[----:B------:R-:W-:Y:S02]  /*85e50*/  LEA.HI.X.SX32 R13, R19, R0, 0x1, P0 ;  /* 0x00000000130d7211 */ /* 0x000fe400000f0eff */
[----:B------:R-:W-:Y:S01]  /*85e60*/  LEA R19, R3, R9, 0x1 ;  /* 0x0000000903137211 */ /* 0x000fe200078e08ff */
[----:B------:R1:W-:Y:S01]  /*85e70*/  STG.E.U16 [R14.64], R24 ;  /* 0x000000180e007986 */ /* 0x0003e2000c101504 */
[----:B--2---:R-:W-:-:S03]  /*85e80*/  LEA R4, P0, R20, R2, 0x1 ;  /* 0x0000000214047211 */ /* 0x004fc600078008ff */
[----:B------:R2:W-:Y:S01]  /*85e90*/  STG.E.U16 [R12.64], R23 ;  /* 0x000000170c007986 */ /* 0x0005e2000c101504 */
[----:B------:R-:W-:Y:S02]  /*85ea0*/  LEA.HI.X.SX32 R5, R20, R0, 0x1, P0 ;  /* 0x0000000014057211 */ /* 0x000fe400000f0eff */
[C---:B-1----:R-:W-:Y:S02]  /*85eb0*/  LEA R24, R3.reuse, R19, 0x1 ;  /* 0x0000001303187211 */ /* 0x042fe400078e08ff */
[C---:B------:R-:W-:Y:S02]  /*85ec0*/  LEA R14, P0, R18.reuse, R2, 0x1 ;  /* 0x00000002120e7211 */ /* 0x040fe400078008ff */
[----:B--2---:R-:W-:Y:S02]  /*85ed0*/  LEA R23, R3, R24, 0x1 ;  /* 0x0000001803177211 */ /* 0x004fe400078e08ff */
[----:B0-----:R-:W-:Y:S01]  /*85ee0*/  SHF.L.U32 R27, R29, 0xc, RZ ;  /* 0x0000000c1d1b7819 */ /* 0x001fe200000006ff */
[----:B------:R0:W-:Y:S01]  /*85ef0*/  STG.E.U16 [R4.64], R22 ;  /* 0x0000001604007986 */ /* 0x0001e2000c101504 */
[----:B------:R-:W-:-:S02]  /*85f00*/  LEA.HI.X.SX32 R15, R18, R0, 0x1, P0 ;  /* 0x00000000120f7211 */ /* 0x000fc400000f0eff */
[----:B------:R-:W-:Y:S02]  /*85f10*/  LOP3.LUT R29, R29, 0x7f, RZ, 0xc0, !PT ;  /* 0x0000007f1d1d7812 */ /* 0x000fe400078ec0ff */
[----:B------:R-:W-:Y:S01]  /*85f20*/  LOP3.LUT R20, R27, 0x6000, RZ, 0xc0, !PT ;  /* 0x000060001b147812 */ /* 0x000fe200078ec0ff */
[----:B------:R1:W-:Y:S01]  /*85f30*/  STG.E.U16 [R14.64], R21 ;  /* 0x000000150e007986 */ /* 0x0003e2000c101504 */
[----:B------:R-:W-:Y:S01]  /*85f40*/  LEA R12, P0, R17, R2, 0x1 ;  /* 0x00000002110c7211 */ /* 0x000fe200078008ff */
[----:B0-----:R-:W-:Y:S02]  /*85f50*/  IMAD R22, R3, 0x2, R23 ;  /* 0x0000000203167824 */ /* 0x001fe400078e0217 */
[----:B------:R-:W-:Y:S01]  /*85f60*/  IMAD R20, R29, 0x10, R20 ;  /* 0x000000101d147824 */ /* 0x000fe200078e0214 */
[----:B------:R-:W-:Y:S02]  /*85f70*/  LEA.HI.X.SX32 R13, R17, R0, 0x1, P0 ;  /* 0x00000000110d7211 */ /* 0x000fe400000f0eff */
[----:B------:R-:W2:Y:S01]  /*85f80*/  LDL.LU.S16 R17, [R1] ;  /* 0x0000000001117983 */ /* 0x000ea20000300600 */
[----:B-1----:R-:W-:-:S04]  /*85f90*/  LEA R21, R3, R22, 0x1 ;  /* 0x0000001603157211 */ /* 0x002fc800078e08ff */
[----:B------:R-:W-:Y:S01]  /*85fa0*/  LEA R18, R3, R21, 0x1 ;  /* 0x0000001503127211 */ /* 0x000fe200078e08ff */
[----:B------:R-:W-:Y:S04]  /*85fb0*/  STL [R1+0x32fc], R21 ;  /* 0x0032fc1501007387 */ /* 0x000fe80000100800 */
[----:B------:R-:W-:Y:S04]  /*85fc0*/  STL.64 [R1+0x3350], R22 ;  /* 0x0033501601007387 */ /* 0x000fe80000100a00 */
[----:B------:R-:W0:Y:S04]  /*85fd0*/  LDS.128 R20, [R20] ;  /* 0x0000000014147984 */ /* 0x000e280000000c00 */
[----:B0-----:R-:W-:Y:S04]  /*85fe0*/  STL.64 [R1+0x160], R20 ;  /* 0x0001601401007387 */ /* 0x001fe80000100a00 */
[----:B------:R0:W-:Y:S04]  /*85ff0*/  STL.64 [R1+0x168], R22 ;  /* 0x0001681601007387 */ /* 0x0001e80000100a00 */
[----:B0-----:R-:W4:Y:S04]  /*86000*/  LDL.LU.64 R22, [R1+0x3350] ;  /* 0x0033500001167983 */ /* 0x001f280000300a00 */
[----:B------:R-:W0:Y:S02]  /*86010*/  S2R R27, SR_TID.X ;  /* 0x00000000001b7919 */ /* 0x000e240000002100 */
[----:B0-----:R-:W-:-:S02]  /*86020*/  SHF.L.U32 R29, R27, 0xc, RZ ;  /* 0x0000000c1b1d7819 */ /* 0x001fc400000006ff */
[----:B------:R-:W-:Y:S02]  /*86030*/  LOP3.LUT R27, R27, 0x7f, RZ, 0xc0, !PT ;  /* 0x0000007f1b1b7812 */ /* 0x000fe400078ec0ff */
[----:B------:R-:W-:-:S04]  /*86040*/  LOP3.LUT R15, R29, 0x6000, RZ, 0xc0, !PT ;  /* 0x000060001d0f7812 */ /* 0x000fc800078ec0ff */
[----:B------:R-:W-:-:S04]  /*86050*/  LEA R27, R27, R15, 0x4 ;  /* 0x0000000f1b1b7211 */ /* 0x000fc800078e20ff */
[----:B------:R-:W-:Y:S01]  /*86060*/  LOP3.LUT R27, R27, 0x20, RZ, 0x3c, !PT ;  /* 0x000000201b1b7812 */ /* 0x000fe200078e3cff */
[----:B------:R-:W0:Y:S02]  /*86070*/  S2R R29, SR_TID.X ;  /* 0x00000000001d7919 */ /* 0x000e240000002100 */
[C---:B0-----:R-:W-:Y:S02]  /*86080*/  SHF.L.U32 R15, R29.reuse, 0xc, RZ ;  /* 0x0000000c1d0f7819 */ /* 0x041fe400000006ff */
[----:B------:R-:W-:Y:S02]  /*86090*/  LOP3.LUT R29, R29, 0x7f, RZ, 0xc0, !PT ;  /* 0x0000007f1d1d7812 */ /* 0x000fe400078ec0ff */
[----:B------:R-:W-:-:S05]  /*860a0*/  LOP3.LUT R15, R15, 0x6000, RZ, 0xc0, !PT ;  /* 0x000060000f0f7812 */ /* 0x000fca00078ec0ff */
[----:B------:R-:W-:-:S05]  /*860b0*/  IMAD R29, R29, 0x10, R15 ;  /* 0x000000101d1d7824 */ /* 0x000fca00078e020f */
[----:B------:R-:W-:Y:S02]  /*860c0*/  LOP3.LUT R29, R29, 0x40, RZ, 0x3c, !PT ;  /* 0x000000401d1d7812 */ /* 0x000fe400078e3cff */
[C---:B------:R-:W-:Y:S01]  /*860d0*/  LEA R4, P0, R11.reuse, R2, 0x1 ;  /* 0x000000020b047211 */ /* 0x040fe200078008ff */
[----:B------:R0:W-:Y:S03]  /*860e0*/  STG.E.U16 [R12.64], R26 ;  /* 0x0000001a0c007986 */ /* 0x0001e6000c101504 */
[----:B------:R-:W-:Y:S02]  /*860f0*/  LEA.HI.X.SX32 R5, R11, R0, 0x1, P0 ;  /* 0x000000000b057211 */ /* 0x000fe400000f0eff */
[----:B------:R-:W-:Y:S02]  /*86100*/  LEA R11, R3, R18, 0x1 ;  /* 0x00000012030b7211 */ /* 0x000fe400078e08ff */
[----:B0-----:R-:W-:-:S04]  /*86110*/  LEA R12, P0, R6, R2, 0x1 ;  /* 0x00000002060c7211 */ /* 0x001fc800078008ff */
[----:B------:R-:W-:Y:S01]  /*86120*/  LEA.HI.X.SX32 R13, R6, R0, 0x1, P0 ;  /* 0x00000000060d7211 */ /* 0x000fe200000f0eff */
[----:B------:R-:W-:-:S05]  /*86130*/  IMAD R6, R3, 0x2, R11 ;  /* 0x0000000203067824 */ /* 0x000fca00078e020b */
[----:B------:R-:W-:Y:S01]  /*86140*/  LEA R26, R3, R6, 0x1 ;  /* 0x00000006031a7211 */ /* 0x000fe200078e08ff */
[----:B----4-:R-:W-:Y:S04]  /*86150*/  STL.64 [R1+0x3348], R22 ;  /* 0x0033481601007387 */ /* 0x010fe80000100a00 */
[----:B------:R-:W-:Y:S04]  /*86160*/  STL [R1+0x3340], R20 ;  /* 0x0033401401007387 */ /* 0x000fe80000100800 */
[----:B------:R-:W0:Y:S04]  /*86170*/  LDS.128 R20, [R27] ;  /* 0x000000001b147984 */ /* 0x000e280000000c00 */
[----:B0-----:R-:W-:Y:S01]  /*86180*/  STL.64 [R1+0x150], R20 ;  /* 0x0001501401007387 */ /* 0x001fe20000100a00 */
[----:B------:R-:W-:-:S03]  /*86190*/  MOV R27, R20 ;  /* 0x00000014001b7202 */ /* 0x000fc60000000f00 */
[----:B------:R-:W-:Y:S04]  /*861a0*/  STL.64 [R1+0x158], R22 ;  /* 0x0001581601007387 */ /* 0x000fe80000100a00 */
[----:B------:R-:W0:Y:S04]  /*861b0*/  LDS.128 R20, [R29] ;  /* 0x000000001d147984 */ /* 0x000e280000000c00 */
[----:B------:R1:W-:Y:S04]  /*861c0*/  STL [R1+0x32e0], R6 ;  /* 0x0032e00601007387 */ /* 0x0003e80000100800 */
[----:B-1----:R-:W4:Y:S04]  /*861d0*/  LDL.LU.S16 R6, [R1+0xc] ;  /* 0x00000c0001067983 */ /* 0x002f280000300600 */
[----:B0-----:R-:W-:Y:S04]  /*861e0*/  STL.64 [R1+0x140], R20 ;  /* 0x0001401401007387 */ /* 0x001fe80000100a00 */
[----:B------:R0:W-:Y:S04]  /*861f0*/  STL.64 [R1+0x148], R22 ;  /* 0x0001481601007387 */ /* 0x0001e80000100a00 */
[----:B0-----:R-:W5:Y:S01]  /*86200*/  LDL.LU.64 R22, [R1+0x3348] ;  /* 0x0033480001167983 */ /* 0x001f620000300a00 */
[----:B------:R-:W-:-:S03]  /*86210*/  MOV R21, R20 ;  /* 0x0000001400157202 */ /* 0x000fc60000000f00 */
[----:B------:R-:W2:Y:S04]  /*86220*/  LDL.LU R20, [R1+0x3340] ;  /* 0x0033400001147983 */ /* 0x000ea80000300800 */
[----:B------:R0:W-:Y:S02]  /*86230*/  STG.E.U16 [R4.64], R25 ;  /* 0x0000001904007986 */ /* 0x0001e4000c101504 */
[----:B0-----:R-:W-:-:S04]  /*86240*/  LEA R4, P0, R16, R2, 0x1 ;  /* 0x0000000210047211 */ /* 0x001fc800078008ff */
[----:B------:R-:W-:Y:S02]  /*86250*/  LEA.HI.X.SX32 R5, R16, R0, 0x1, P0 ;  /* 0x0000000010057211 */ /* 0x000fe400000f0eff */
[----:B------:R-:W0:Y:S04]  /*86260*/  S2R R16, SR_TID.X ;  /* 0x0000000000107919 */ /* 0x000e280000002100 */
[----:B-----5:R1:W-:Y:S04]  /*86270*/  STL.64 [R1+0x3318], R22 ;  /* 0x0033181601007387 */ /* 0x0203e80000100a00 */
[----:B-1----:R-:W5:Y:S04]  /*86280*/  LDL.LU.S16 R22, [R1+0x14] ;  /* 0x0000140001167983 */ /* 0x002f680000300600 */
[----:B--2---:R1:W-:Y:S01]  /*86290*/  STG.E.U16 [R12.64], R17 ;  /* 0x000000110c007986 */ /* 0x0043e2000c101504 */
[----:B0-----:R-:W-:-:S03]  /*862a0*/  LOP3.LUT R23, R16, 0x7f, RZ, 0xc0, !PT ;  /* 0x0000007f10177812 */ /* 0x001fc600078ec0ff */
[----:B------:R0:W-:Y:S01]  /*862b0*/  STL.64 [R1+0x3310], R20 ;  /* 0x0033101401007387 */ /* 0x0001e20000100a00 */
[----:B-1----:R-:W-:-:S04]  /*862c0*/  SHF.L.U32 R17, R16, 0xc, RZ ;  /* 0x0000000c10117819 */ /* 0x002fc800000006ff */
[----:B0-----:R-:W-:-:S05]  /*862d0*/  LOP3.LUT R21, R17, 0x6000, RZ, 0xc0, !PT ;  /* 0x0000600011157812 */ /* 0x001fca00078ec0ff */
[----:B------:R-:W-:Y:S01]  /*862e0*/  IMAD R29, R23, 0x10, R21 ;  /* 0x00000010171d7824 */ /* 0x000fe200078e0215 */
[C---:B------:R-:W-:Y:S02]  /*862f0*/  LEA R14, P0, R8.reuse, R2, 0x1 ;  /* 0x00000002080e7211 */ /* 0x040fe400078008ff */
[----:B------:R-:W-:Y:S02]  /*86300*/  LEA R25, R3, R26, 0x1 ;  /* 0x0000001a03197211 */ /* 0x000fe400078e08ff */
[----:B------:R-:W-:Y:S02]  /*86310*/  LOP3.LUT R29, R29, 0x60, RZ, 0x3c, !PT ;  /* 0x000000601d1d7812 */ /* 0x000fe400078e3cff */
[----:B------:R-:W-:Y:S02]  /*86320*/  LEA.HI.X.SX32 R15, R8, R0, 0x1, P0 ;  /* 0x00000000080f7211 */ /* 0x000fe400000f0eff */
[----:B------:R-:W-:Y:S01]  /*86330*/  LEA R8, R3, R25, 0x1 ;  /* 0x0000001903087211 */ /* 0x000fe200078e08ff */
[----:B------:R-:W0:Y:S04]  /*86340*/  S2R R20, SR_TID.X ;  /* 0x0000000000147919 */ /* 0x000e280000002100 */
[----:B-----5:R1:W-:Y:S04]  /*86350*/  STL.64 [R1+0x3328], R22 ;  /* 0x0033281601007387 */ /* 0x0203e80000100a00 */
[----:B-1----:R-:W2:Y:S04]  /*86360*/  LDL.LU.S16 R23, [R1+0x10] ;  /* 0x0000100001177983 */ /* 0x002ea80000300600 */
[----:B------:R-:W-:Y:S04]  /*86370*/  STL [R1+0x3320], R21 ;  /* 0x0033201501007387 */ /* 0x000fe80000100800 */
[----:B------:R-:W-:Y:S04]  /*86380*/  STL.64 [R1+0x3338], R26 ;  /* 0x0033381a01007387 */ /* 0x000fe80000100a00 */
[----:B------:R-:W-:Y:S04]  /*86390*/  STL.64 [R1+0x3330], R24 ;  /* 0x0033301801007387 */ /* 0x000fe80000100a00 */
[----:B------:R-:W1:Y:S01]  /*863a0*/  LDS.128 R24, [R29] ;  /* 0x000000001d187984 */ /* 0x000e620000000c00 */
[----:B0-----:R-:W-:-:S03]  /*863b0*/  SHF.L.U32 R22, R20, 0xc, RZ ;  /* 0x0000000c14167819 */ /* 0x001fc600000006ff */
[----:B---3--:R-:W-:Y:S01]  /*863c0*/  STG.E.U16 [R4.64], R28 ;  /* 0x0000001c04007986 */ /* 0x008fe2000c101504 */
[----:B------:R-:W-:Y:S02]  /*863d0*/  LOP3.LUT R20, R20, 0x7f, RZ, 0xc0, !PT ;  /* 0x0000007f14147812 */ /* 0x000fe400078ec0ff */
[----:B------:R-:W-:Y:S01]  /*863e0*/  LOP3.LUT R22, R22, 0x6000, RZ, 0xc0, !PT ;  /* 0x0000600016167812 */ /* 0x000fe200078ec0ff */
[----:B----4-:R0:W-:Y:S01]  /*863f0*/  STG.E.U16 [R14.64], R6 ;  /* 0x000000060e007986 */ /* 0x0101e2000c101504 */
[----:B------:R-:W-:Y:S02]  /*86400*/  LEA R12, P0, R7, R2, 0x1 ;  /* 0x00000002070c7211 */ /* 0x000fe400078008ff */
[----:B------:R-:W-:Y:S02]  /*86410*/  LEA R20, R20, R22, 0x4 ;  /* 0x0000001614147211 */ /* 0x000fe400078e20ff */
[----:B0-----:R-:W-:-:S04]  /*86420*/  LOP3.LUT R6, R16, 0x7f, RZ, 0xc0, !PT ;  /* 0x0000007f10067812 */ /* 0x001fc800078ec0ff */
[----:B------:R-:W-:Y:S02]  /*86430*/  LEA R6, R6, R21, 0x4 ;  /* 0x0000001506067211 */ /* 0x000fe400078e20ff */
[----:B------:R-:W-:Y:S02]  /*86440*/  LEA.HI.X.SX32 R13, R7, R0, 0x1, P0 ;  /* 0x00000000070d7211 */ /* 0x000fe400000f0eff */
[----:B------:R-:W-:Y:S01]  /*86450*/  LOP3.LUT R20, R20, 0x20, RZ, 0x3c, !PT ;  /* 0x0000002014147812 */ /* 0x000fe200078e3cff */
[----:B-1----:R-:W-:Y:S01]  /*86460*/  STL.64 [R1+0x130], R24 ;  /* 0x0001301801007387 */ /* 0x002fe20000100a00 */
[----:B------:R-:W-:-:S03]  /*86470*/  MOV R28, R24 ;  /* 0x00000018001c7202 */ /* 0x000fc60000000f00 */
[----:B------:R-:W-:Y:S04]  /*86480*/  STL.64 [R1+0x138], R26 ;  /* 0x0001381a01007387 */ /* 0x000fe80000100a00 */
[----:B------:R-:W0:Y:S01]  /*86490*/  LDS.128 R24, [R6+0x800] ;  /* 0x0008000006187984 */ /* 0x000e220000000c00 */
[----:B------:R-:W-:-:S03]  /*864a0*/  LEA R5, R3, R8, 0x1 ;  /* 0x0000000803057211 */ /* 0x000fc600078e08ff */
[----:B------:R-:W-:Y:S02]  /*864b0*/  STL [R1+0x3298], R8 ;  /* 0x0032980801007387 */ /* 0x000fe40000100800 */
[----:B------:R-:W-:Y:S02]  /*864c0*/  IMAD R7, R3, 0x2, R5 ;  /* 0x0000000203077824 */ /* 0x000fe400078e0205 */
[----:B------:R-:W-:Y:S04]  /*864d0*/  STL [R1+0x329c], R5 ;  /* 0x00329c0501007387 */ /* 0x000fe80000100800 */
[----:B0-----:R-:W-:Y:S01]  /*864e0*/  STL.64 [R1+0x120], R24 ;  /* 0x0001201801007387 */ /* 0x001fe20000100a00 */
[----:B------:R-:W-:-:S03]  /*864f0*/  MOV R6, R24 ;  /* 0x0000001800067202 */ /* 0x000fc60000000f00 */
[----:B------:R0:W-:Y:S04]  /*86500*/  STL.64 [R1+0x128], R26 ;  /* 0x0001281a01007387 */ /* 0x0001e80000100a00 */
[----:B0-----:R-:W3:Y:S04]  /*86510*/  LDL.LU.64 R26, [R1+0x3338] ;  /* 0x00333800011a7983 */ /* 0x001ee80000300a00 */
[----:B------:R-:W4:Y:S04]  /*86520*/  LDL.LU.64 R24, [R1+0x3330] ;  /* 0x0033300001187983 */ /* 0x000f280000300a00 */
[----:B------:R-:W-:Y:S04]  /*86530*/  STL [R1+0x32b0], R7 ;  /* 0x0032b00701007387 */ /* 0x000fe80000100800 */
[----:B--2---:R-:W-:Y:S04]  /*86540*/  STG.E.U16 [R12.64], R23 ;  /* 0x000000170c007986 */ /* 0x004fe8000c101504 */
[----:B------:R-:W0:Y:S04]  /*86550*/  LDS.128 R20, [R20+0x800] ;  /* 0x0008000014147984 */ /* 0x000e280000000c00 */
[----:B0-----:R-:W-:Y:S04]  /*86560*/  STL.64 [R1+0x110], R20 ;  /* 0x0001101401007387 */ /* 0x001fe80000100a00 */
[----:B------:R0:W-:Y:S04]  /*86570*/  STL.64 [R1+0x118], R22 ;  /* 0x0001181601007387 */ /* 0x0001e80000100a00 */
[----:B0-----:R-:W2:Y:S04]  /*86580*/  LDL.LU.64 R22, [R1+0x3328] ;  /* 0x0033280001167983 */ /* 0x001ea80000300a00 */
[----:B------:R-:W2:Y:S01]  /*86590*/  LDL.LU R21, [R1+0x3320] ;  /* 0x0033200001157983 */ /* 0x000ea20000300800 */
[----:B------:R-:W-:-:S04]  /*865a0*/  LEA R16, P0, R10, R2, 0x1 ;  /* 0x000000020a107211 */ /* 0x000fc800078008ff */
[----:B------:R-:W-:Y:S01]  /*865b0*/  LEA.HI.X.SX32 R17, R10, R0, 0x1, P0 ;  /* 0x000000000a117211 */ /* 0x000fe200000f0eff */
[----:B------:R-:W-:-:S05]  /*865c0*/  IMAD R4, R3, 0x2, R7 ;  /* 0x0000000203047824 */ /* 0x000fca00078e0207 */
[----:B------:R-:W-:Y:S01]  /*865d0*/  LEA R10, R3, R4, 0x1 ;  /* 0x00000004030a7211 */ /* 0x000fe200078e08ff */
[----:B------:R-:W-:Y:S04]  /*865e0*/  STL [R1+0x3294], R4 ;  /* 0x0032940401007387 */ /* 0x000fe80000100800 */
[----:B------:R-:W-:Y:S01]  /*865f0*/  STL [R1+0x3290], R10 ;  /* 0x0032900a01007387 */ /* 0x000fe20000100800 */
[----:B--2---:R-:W-:-:S04]  /*86600*/  LEA R23, R23, R21, 0x4 ;  /* 0x0000001517177211 */ /* 0x004fc800078e20ff */
[----:B------:R-:W-:Y:S01]  /*86610*/  LOP3.LUT R23, R23, 0x40, RZ, 0x3c, !PT ;  /* 0x0000004017177812 */ /* 0x000fe200078e3cff */
[----:B------:R-:W-:Y:S05]  /*86620*/  STG.E.U16 [R16.64], R22 ;  /* 0x0000001610007986 */ /* 0x000fea000c101504 */
[----:B------:R-:W0:Y:S04]  /*86630*/  LDS.128 R20, [R23+0x800] ;  /* 0x0008000017147984 */ /* 0x000e280000000c00 */
[----:B0-----:R-:W-:Y:S04]  /*86640*/  STL.64 [R1+0x100], R20 ;  /* 0x0001001401007387 */ /* 0x001fe80000100a00 */
[----:B------:R0:W-:Y:S04]  /*86650*/  STL.64 [R1+0x108], R22 ;  /* 0x0001081601007387 */ /* 0x0001e80000100a00 */
[----:B0-----:R-:W2:Y:S04]  /*86660*/  LDL.LU.64 R22, [R1+0x3318] ;  /* 0x0033180001167983 */ /* 0x001ea80000300a00 */
[----:B------:R-:W5:Y:S01]  /*86670*/  LDL.LU.64 R20, [R1+0x3310] ;  /* 0x0033100001147983 */ /* 0x000f620000300a00 */
[----:B------:R-:W-:-:S04]  /*86680*/  LEA R14, P0, R9, R2, 0x1 ;  /* 0x00000002090e7211 */ /* 0x000fc800078008ff */
[----:B------:R-:W-:Y:S02]  /*86690*/  LEA.HI.X.SX32 R15, R9, R0, 0x1, P0 ;  /* 0x00000000090f7211 */ /* 0x000fe400000f0eff */
[----:B------:R-:W-:Y:S01]  /*866a0*/  LEA R12, P0, R19, R2, 0x1 ;  /* 0x00000002130c7211 */ /* 0x000fe200078008ff */
[----:B------:R-:W-:-:S03]  /*866b0*/  IMAD R9, R3, 0x2, R10 ;  /* 0x0000000203097824 */ /* 0x000fc600078e020a */
[----:B------:R-:W-:Y:S02]  /*866c0*/  LEA.HI.X.SX32 R13, R19, R0, 0x1, P0 ;  /* 0x00000000130d7211 */ /* 0x000fe400000f0eff */
[C---:B----4-:R-:W-:Y:S02]  /*866d0*/  LEA R16, P0, R24.reuse, R2, 0x1 ;  /* 0x0000000218107211 */ /* 0x050fe400078008ff */
[C---:B------:R-:W-:Y:S02]  /*866e0*/  LEA R19, R3.reuse, R9, 0x1 ;  /* 0x0000000903137211 */ /* 0x040fe400078e08ff */
[----:B------:R-:W-:Y:S01]  /*866f0*/  LEA.HI.X.SX32 R17, R24, R0, 0x1, P0 ;  /* 0x0000000018117211 */ /* 0x000fe200000f0eff */
[----:B------:R-:W-:Y:S04]  /*86700*/  STL [R1+0x32f8], R11 ;  /* 0x0032f80b01007387 */ /* 0x000fe80000100800 */
[----:B------:R-:W-:Y:S04]  /*86710*/  STL [R1+0x32f4], R9 ;  /* 0x0032f40901007387 */ /* 0x000fe80000100800 */
[----:B------:R-:W-:Y:S04]  /*86720*/  STL.64 [R1+0x3308], R18 ;  /* 0x0033081201007387 */ /* 0x000fe80000100a00 */
[----:B------:R-:W-:Y:S04]  /*86730*/  STL.64 [R1+0x3300], R16 ;  /* 0x0033001001007387 */ /* 0x000fe80000100a00 */
[----:B-----5:R0:W-:Y:S02]  /*86740*/  STG.E.U16 [R14.64], R20 ;  /* 0x000000140e007986 */ /* 0x0201e4000c101504 */
[----:B0-----:R-:W-:-:S02]  /*86750*/  LEA R20, R3, R19, 0x1 ;  /* 0x0000001303147211 */ /* 0x001fc400078e08ff */
[----:B------:R-:W0:Y:S04]  /*86760*/  LDS.128 R16, [R29+0x800] ;  /* 0x000800001d107984 */ /* 0x000e280000000c00 */
[----:B0-----:R-:W-:Y:S01]  /*86770*/  STL.64 [R1+0xf0], R16 ;  /* 0x0000f01001007387 */ /* 0x001fe20000100a00 */
[----:B------:R-:W-:-:S03]  /*86780*/  MOV R7, R16 ;  /* 0x0000001000077202 */ /* 0x000fc60000000f00 */
[----:B------:R0:W-:Y:S04]  /*86790*/  STL.64 [R1+0xf8], R18 ;  /* 0x0000f81201007387 */ /* 0x0001e80000100a00 */
[----:B0-----:R-:W4:Y:S04]  /*867a0*/  LDL.LU.64 R18, [R1+0x3308] ;  /* 0x0033080001127983 */ /* 0x001f280000300a00 */
[----:B------:R-:W5:Y:S04]  /*867b0*/  LDL.LU.64 R16, [R1+0x3300] ;  /* 0x0033000001107983 */ /* 0x000f680000300a00 */
[----:B---3--:R0:W-:Y:S04]  /*867c0*/  STG.E.U16 [R12.64], R27 ;  /* 0x0000001b0c007986 */ /* 0x0081e8000c101504 */
[----:B------:R-:W1:Y:S04]  /*867d0*/  S2R R8, SR_TID.X ;  /* 0x0000000000087919 */ /* 0x000e680000002100 */
[----:B0-----:R-:W0:Y:S01]  /*867e0*/  S2R R27, SR_TID.X ;  /* 0x00000000001b7919 */ /* 0x001e220000002100 */
[----:B------:R-:W-:-:S02]  /*867f0*/  LEA R24, R3, R20, 0x1 ;  /* 0x0000001403187211 */ /* 0x000fc400078e08ff */
[----:B--2---:R-:W-:-:S04]  /*86800*/  LEA R12, P0, R23, R2, 0x1 ;  /* 0x00000002170c7211 */ /* 0x004fc800078008ff */
[----:B------:R-:W-:Y:S02]  /*86810*/  LEA.HI.X.SX32 R13, R23, R0, 0x1, P0 ;  /* 0x00000000170d7211 */ /* 0x000fe400000f0eff */
[C---:B-1----:R-:W-:Y:S01]  /*86820*/  LOP3.LUT R4, R8.reuse, 0x7f, RZ, 0xc0, !PT ;  /* 0x0000007f08047812 */ /* 0x042fe200078ec0ff */
[----:B0-----:R-:W-:Y:S01]  /*86830*/  IMAD.SHL.U32 R5, R27, 0x1000, RZ ;  /* 0x000010001b057824 */ /* 0x001fe200078e00ff */
[----:B------:R-:W-:Y:S01]  /*86840*/  LEA R27, R3, R24, 0x1 ;  /* 0x00000018031b7211 */ /* 0x000fe200078e08ff */
[----:B------:R-:W-:-:S03]  /*86850*/  IMAD.SHL.U32 R8, R8, 0x1000, RZ ;  /* 0x0000100008087824 */ /* 0x000fc600078e00ff */
[----:B------:R-:W-:Y:S02]  /*86860*/  LOP3.LUT R5, R5, 0x6000, RZ, 0xc0, !PT ;  /* 0x0000600005057812 */ /* 0x000fe400078ec0ff */
[----:B------:R-:W-:Y:S01]  /*86870*/  LEA R23, R3, R27, 0x1 ;  /* 0x0000001b03177211 */ /* 0x000fe200078e08ff */
[----:B-----5:R0:W-:Y:S02]  /*86880*/  STG.E.U16 [R16.64], R21 ;  /* 0x0000001510007986 */ /* 0x0201e4000c101504 */
[----:B0-----:R-:W-:Y:S02]  /*86890*/  LEA R17, R4, R5, 0x4 ;  /* 0x0000000504117211 */ /* 0x001fe400078e20ff */
[----:B------:R-:W2:Y:S04]  /*868a0*/  LDL.LU R21, [R1+0x32fc] ;  /* 0x0032fc0001157983 */ /* 0x000ea80000300800 */
[----:B------:R0:W-:Y:S02]  /*868b0*/  STL.64 [R1+0x32c0], R26 ;  /* 0x0032c01a01007387 */ /* 0x0001e40000100a00 */
[----:B0-----:R-:W-:-:S02]  /*868c0*/  LOP3.LUT R27, R8, 0x6000, RZ, 0xc0, !PT ;  /* 0x00006000081b7812 */ /* 0x001fc400078ec0ff */
[----:B------:R-:W0:Y:S04]  /*868d0*/  LDS.128 R8, [R17+0x1000] ;  /* 0x0010000011087984 */ /* 0x000e280000000c00 */
[----:B------:R-:W-:Y:S04]  /*868e0*/  STL.64 [R1+0x32b8], R24 ;  /* 0x0032b81801007387 */ /* 0x000fe80000100a00 */
[----:B0-----:R-:W-:Y:S04]  /*868f0*/  STL.64 [R1+0xe0], R8 ;  /* 0x0000e00801007387 */ /* 0x001fe80000100a00 */
[----:B------:R0:W-:Y:S04]  /*86900*/  STL.64 [R1+0xe8], R10 ;  /* 0x0000e80a01007387 */ /* 0x0001e80000100a00 */
[----:B0-----:R-:W3:Y:S04]  /*86910*/  LDL.LU R11, [R1+0x32f8] ;  /* 0x0032f800010b7983 */ /* 0x001ee80000300800 */
[----:B------:R-:W5:Y:S01]  /*86920*/  LDL.LU R9, [R1+0x32f4] ;  /* 0x0032f40001097983 */ /* 0x000f620000300800 */
[----:B------:R-:W-:-:S04]  /*86930*/  LEA R16, R4, R27, 0x4 ;  /* 0x0000001b04107211 */ /* 0x000fc800078e20ff */
[----:B------:R-:W-:Y:S01]  /*86940*/  LOP3.LUT R16, R16, 0x20, RZ, 0x3c, !PT ;  /* 0x0000002010107812 */ /* 0x000fe200078e3cff */
[----:B---3--:R-:W-:Y:S04]  /*86950*/  STL [R1+0x32f0], R11 ;  /* 0x0032f00b01007387 */ /* 0x008fe80000100800 */
[----:B-----5:R-:W-:Y:S04]  /*86960*/  STL.64 [R1+0x32e8], R8 ;  /* 0x0032e80801007387 */ /* 0x020fe80000100a00 */
[----:B------:R-:W0:Y:S04]  /*86970*/  LDS.128 R8, [R16+0x1000] ;  /* 0x0010000010087984 */ /* 0x000e280000000c00 */
[----:B------:R-:W3:Y:S04]  /*86980*/  LDL R26, [R1+0x100] ;  /* 0x00010000011a7983 */ /* 0x000ee80000100800 */
[----:B0-----:R-:W-:Y:S01]  /*86990*/  STL [R1+0xd0], R8 ;  /* 0x0000d00801007387 */ /* 0x001fe20000100800 */
[----:B------:R-:W-:-:S03]  /*869a0*/  IMAD.MOV.U32 R5, RZ, RZ, R9 ;  /* 0x000000ffff057224 */ /* 0x000fc600078e0009 */
[----:B------:R0:W-:Y:S02]  /*869b0*/  STL.64 [R1+0xd8], R10 ;  /* 0x0000d80a01007387 */ /* 0x0001e40000100a00 */
[----:B0-----:R-:W-:Y:S02]  /*869c0*/  MOV R10, R8 ;  /* 0x00000008000a7202 */ /* 0x001fe40000000f00 */
[----:B------:R-:W5:Y:S04]  /*869d0*/  LDL.LU R11, [R1+0x32f0] ;  /* 0x0032f000010b7983 */ /* 0x000f680000300800 */
[----:B------:R-:W3:Y:S01]  /*869e0*/  LDL.LU.64 R8, [R1+0x32e8] ;  /* 0x0032e80001087983 */ /* 0x000ee20000300a00 */
[----:B------:R-:W-:-:S04]  /*869f0*/  LEA R27, R4, R27, 0x4 ;  /* 0x0000001b041b7211 */ /* 0x000fc800078e20ff */
[----:B------:R-:W-:Y:S02]  /*86a00*/  LOP3.LUT R27, R27, 0x40, RZ, 0x3c, !PT ;  /* 0x000000401b1b7812 */ /* 0x000fe400078e3cff */
[----:B------:R-:W-:-:S04]  /*86a10*/  LEA R14, P0, R22, R2, 0x1 ;  /* 0x00000002160e7211 */ /* 0x000fc800078008ff */
[----:B------:R-:W-:Y:S01]  /*86a20*/  LEA.HI.X.SX32 R15, R22, R0, 0x1, P0 ;  /* 0x00000000160f7211 */ /* 0x000fe200000f0eff */
[----:B------:R2:W-:Y:S04]  /*86a30*/  STG.E.U16 [R12.64], R28 ;  /* 0x0000001c0c007986 */ /* 0x0005e8000c101504 */
[----:B------:R4:W-:Y:S01]  /*86a40*/  STG.E.U16 [R14.64], R6 ;  /* 0x000000060e007986 */ /* 0x0009e2000c101504 */
[----:B------:R-:W-:Y:S02]  /*86a50*/  LEA R22, R3, R23, 0x1 ;  /* 0x0000001703167211 */ /* 0x000fe400078e08ff */
[----:B--2---:R-:W-:Y:S02]  /*86a60*/  LEA R12, P0, R21, R2, 0x1 ;  /* 0x00000002150c7211 */ /* 0x004fe400078008ff */
[----:B------:R-:W-:-:S02]  /*86a70*/  LEA R28, R3, R22, 0x1 ;  /* 0x00000016031c7211 */ /* 0x000fc400078e08ff */
[----:B------:R-:W-:Y:S02]  /*86a80*/  LEA.HI.X.SX32 R13, R21, R0, 0x1, P0 ;  /* 0x00000000150d7211 */ /* 0x000fe400000f0eff */
[----:B----4-:R-:W-:Y:S01]  /*86a90*/  LEA R14, P0, R18, R2, 0x1 ;  /* 0x00000002120e7211 */ /* 0x010fe200078008ff */
[----:B------:R-:W-:-:S03]  /*86aa0*/  IMAD R21, R3, 0x2, R28 ;  /* 0x0000000203157824 */ /* 0x000fc600078e021c */
[----:B------:R-:W-:Y:S01]  /*86ab0*/  LEA.HI.X.SX32 R15, R18, R0, 0x1, P0 ;  /* 0x00000000120f7211 */ /* 0x000fe200000f0eff */
[----:B-----5:R-:W-:Y:S04]  /*86ac0*/  STL.64 [R1+0x32d8], R10 ;  /* 0x0032d80a01007387 */ /* 0x020fe80000100a00 */
[----:B---3--:R-:W-:Y:S04]  /*86ad0*/  STL.64 [R1+0x32d0], R8 ;  /* 0x0032d00801007387 */ /* 0x008fe80000100a00 */
[----:B------:R-:W0:Y:S04]  /*86ae0*/  LDS.128 R8, [R27+0x1000] ;  /* 0x001000001b087984 */ /* 0x000e280000000c00 */
[----:B------:R-:W2:Y:S04]  /*86af0*/  LDL.LU R6, [R1+0x32e0] ;  /* 0x0032e00001067983 */ /* 0x000ea80000300800 */
[----:B0-----:R-:W-:Y:S01]  /*86b00*/  STL.64 [R1+0xc0], R8 ;  /* 0x0000c00801007387 */ /* 0x001fe20000100a00 */
[----:B------:R-:W-:-:S03]  /*86b10*/  MOV R4, R8 ;  /* 0x0000000800047202 */ /* 0x000fc60000000f00 */
[----:B------:R-:W-:Y:S04]  /*86b20*/  STL.64 [R1+0xc8], R10 ;  /* 0x0000c80a01007387 */ /* 0x000fe80000100a00 */
[----:B------:R-:W0:Y:S04]  /*86b30*/  LDS.128 R8, [R29+0x1000] ;  /* 0x001000001d087984 */ /* 0x000e280000000c00 */
[----:B------:R-:W-:Y:S04]  /*86b40*/  STL [R1+0x32c8], R27 ;  /* 0x0032c81b01007387 */ /* 0x000fe80000100800 */
[----:B------:R1:W-:Y:S04]  /*86b50*/  STL.64 [R1+0x32a8], R22 ;  /* 0x0032a81601007387 */ /* 0x0003e80000100a00 */
[----:B0-----:R-:W-:Y:S04]  /*86b60*/  STL.64 [R1+0xb0], R8 ;  /* 0x0000b00801007387 */ /* 0x001fe80000100a00 */
[----:B------:R-:W-:Y:S04]  /*86b70*/  STL.64 [R1+0xb8], R10 ;  /* 0x0000b80a01007387 */ /* 0x000fe80000100a00 */
[----:B------:R-:W-:Y:S04]  /*86b80*/  STL.64 [R1+0x32a0], R20 ;  /* 0x0032a01401007387 */ /* 0x000fe80000100a00 */
[----:B------:R-:W3:Y:S04]  /*86b90*/  LDL.LU R18, [R1+0x110] ;  /* 0x0001100001127983 */ /* 0x000ee80000300800 */
[----:B------:R-:W0:Y:S01]  /*86ba0*/  LDS.128 R8, [R17+0x1800] ;  /* 0x0018000011087984 */ /* 0x000e220000000c00 */
[----:B------:R-:W-:-:S02]  /*86bb0*/  LEA R29, R3, R21, 0x1 ;  /* 0x00000015031d7211 */ /* 0x000fc400078e08ff */
[----:B-1----:R-:W-:-:S05]  /*86bc0*/  MOV R22, c[0x0][0x1c8] ;  /* 0x0000720000167a02 */ /* 0x002fca0000000f00 */
[C---:B------:R-:W-:Y:S01]  /*86bd0*/  IMAD R3, R22.reuse, 0x2, R29 ;  /* 0x0000000216037824 */ /* 0x040fe200078e021d */
[----:B0-----:R-:W-:Y:S04]  /*86be0*/  STL.64 [R1+0xa0], R8 ;  /* 0x0000a00801007387 */ /* 0x001fe80000100a00 */
[----:B------:R0:W-:Y:S04]  /*86bf0*/  STL.64 [R1+0xa8], R10 ;  /* 0x0000a80a01007387 */ /* 0x0001e80000100a00 */
[----:B0-----:R-:W4:Y:S04]  /*86c00*/  LDL.LU.64 R10, [R1+0x32d8] ;  /* 0x0032d800010a7983 */ /* 0x001f280000300a00 */
[----:B------:R-:W5:Y:S04]  /*86c10*/  LDL.LU.64 R8, [R1+0x32d0] ;  /* 0x0032d00001087983 */ /* 0x000f680000300a00 */
[----:B------:R-:W-:Y:S04]  /*86c20*/  STL [R1+0x28], R3 ;  /* 0x0000280301007387 */ /* 0x000fe80000100800 */
[----:B---3--:R-:W-:Y:S04]  /*86c30*/  STG.E.U16 [R12.64], R18 ;  /* 0x000000120c007986 */ /* 0x008fe8000c101504 */
[----:B------:R-:W-:Y:S04]  /*86c40*/  STG.E.U16 [R14.64], R26 ;  /* 0x0000001a0e007986 */ /* 0x000fe8000c101504 */
[----:B------:R-:W0:Y:S04]  /*86c50*/  LDS.128 R24, [R16+0x1800] ;  /* 0x0018000010187984 */ /* 0x000e280000000c00 */
[----:B0-----:R-:W-:Y:S04]  /*86c60*/  STL.64 [R1+0x90], R24 ;  /* 0x0000901801007387 */ /* 0x001fe80000100a00 */
[----:B------:R0:W-:Y:S04]  /*86c70*/  STL.64 [R1+0x98], R26 ;  /* 0x0000981a01007387 */ /* 0x0001e80000100a00 */
[----:B0-----:R-:W3:Y:S04]  /*86c80*/  LDL.LU R27, [R1+0x32c8] ;  /* 0x0032c800011b7983 */ /* 0x001ee80000300800 */
[----:B------:R-:W0:Y:S01]  /*86c90*/  S2R R17, SR_TID.X ;  /* 0x0000000000117919 */ /* 0x000e220000002100 */
[----:B------:R-:W-:-:S02]  /*86ca0*/  LEA R3, R22, R3, 0x1 ;  /* 0x0000000316037211 */ /* 0x000fc400078e08ff */
[C---:B----4-:R-:W-:Y:S02]  /*86cb0*/  LEA R12, P0, R11.reuse, R2, 0x1 ;  /* 0x000000020b0c7211 */ /* 0x050fe400078008ff */
[----:B------:R-:W-:Y:S02]  /*86cc0*/  LEA R20, R22, R3, 0x1 ;  /* 0x0000000316147211 */ /* 0x000fe400078e08ff */
[----:B------:R-:W-:Y:S02]  /*86cd0*/  LEA.HI.X.SX32 R13, R11, R0, 0x1, P0 ;  /* 0x000000000b0d7211 */ /* 0x000fe400000f0eff */
[----:B--2---:R-:W-:Y:S01]  /*86ce0*/  LEA R14, P0, R6, R2, 0x1 ;  /* 0x00000002060e7211 */ /* 0x004fe200078008ff */
[----:B------:R1:W-:Y:S01]  /*86cf0*/  STL [R1+0x3c], R20 ;  /* 0x00003c1401007387 */ /* 0x0003e20000100800 */
[C---:B0-----:R-:W-:Y:S02]  /*86d00*/  SHF.L.U32 R16, R17.reuse, 0xc, RZ ;  /* 0x0000000c11107819 */ /* 0x041fe400000006ff */
[----:B------:R-:W-:-:S02]  /*86d10*/  LOP3.LUT R17, R17, 0x7f, RZ, 0xc0, !PT ;  /* 0x0000007f11117812 */ /* 0x000fc400078ec0ff */
[----:B------:R-:W-:-:S04]  /*86d20*/  LOP3.LUT R16, R16, 0x6000, RZ, 0xc0, !PT ;  /* 0x0000600010107812 */ /* 0x000fc800078ec0ff */
[----:B------:R-:W-:Y:S01]  /*86d30*/  LEA R23, R17, R16, 0x4 ;  /* 0x0000001011177211 */ /* 0x000fe200078e20ff */
[----:B-1----:R-:W-:-:S03]  /*86d40*/  IMAD R20, R22, 0x2, R20 ;  /* 0x0000000216147824 */ /* 0x002fc600078e0214 */
[----:B------:R-:W-:Y:S02]  /*86d50*/  LOP3.LUT R23, R23, 0x60, RZ, 0x3c, !PT ;  /* 0x0000006017177812 */ /* 0x000fe400078e3cff */
[----:B------:R-:W-:Y:S02]  /*86d60*/  LEA.HI.X.SX32 R15, R6, R0, 0x1, P0 ;  /* 0x00000000060f7211 */ /* 0x000fe400000f0eff */
[----:B------:R-:W-:Y:S01]  /*86d70*/  LEA R6, R22, R20, 0x1 ;  /* 0x0000001416067211 */ /* 0x000fe200078e08ff */
[----:B------:R0:W-:Y:S04]  /*86d80*/  STG.E.U16 [R12.64], R7 ;  /* 0x000000070c007986 */ /* 0x0001e8000c101504 */
[----:B-----5:R-:W-:Y:S01]  /*86d90*/  STG.E.U16 [R14.64], R8 ;  /* 0x000000080e007986 */ /* 0x020fe2000c101504 */
[----:B0-----:R-:W-:-:S03]  /*86da0*/  IMAD.MOV.U32 R13, RZ, RZ, R5 ;  /* 0x000000ffff0d7224 */ /* 0x001fc600078e0005 */
[----:B---3--:R-:W0:Y:S04]  /*86db0*/  LDS.128 R24, [R27+0x1800] ;  /* 0x001800001b187984 */ /* 0x008e280000000c00 */
[----:B0-----:R-:W-:Y:S04]  /*86dc0*/  STL.64 [R1+0x80], R24 ;  /* 0x0000801801007387 */ /* 0x001fe80000100a00 */
[----:B------:R0:W-:Y:S04]  /*86dd0*/  STL.64 [R1+0x88], R26 ;  /* 0x0000881a01007387 */ /* 0x0001e80000100a00 */
[----:B0-----:R-:W2:Y:S04]  /*86de0*/  LDL.LU.64 R26, [R1+0x32c0] ;  /* 0x0032c000011a7983 */ /* 0x001ea80000300a00 */
[----:B------:R-:W3:Y:S04]  /*86df0*/  LDL.LU.64 R24, [R1+0x32b8] ;  /* 0x0032b80001187983 */ /* 0x000ee80000300a00 */
[----:B------:R-:W-:Y:S04]  /*86e00*/  STL [R1+0x40], R20 ;  /* 0x0000401401007387 */ /* 0x000fe80000100800 */
[----:B------:R-:W0:Y:S04]  /*86e10*/  LDS.128 R20, [R23+0x1800] ;  /* 0x0018000017147984 */ /* 0x000e280000000c00 */
[----:B------:R-:W4:Y:S04]  /*86e20*/  LDL.LU R7, [R1+0x32b0] ;  /* 0x0032b00001077983 */ /* 0x000f280000300800 */
[----:B0-----:R-:W-:Y:S04]  /*86e30*/  STL.64 [R1+0x70], R20 ;  /* 0x0000701401007387 */ /* 0x001fe80000100a00 */
[----:B------:R0:W-:Y:S04]  /*86e40*/  STL.64 [R1+0x78], R22 ;  /* 0x0000781601007387 */ /* 0x0001e80000100a00 */
[----:B0-----:R-:W5:Y:S04]  /*86e50*/  LDL.LU.64 R22, [R1+0x32a8] ;  /* 0x0032a80001167983 */ /* 0x001f680000300a00 */
[----:B------:R-:W4:Y:S04]  /*86e60*/  LDL.LU.64 R20, [R1+0x32a0] ;  /* 0x0032a00001147983 */ /* 0x000f280000300a00 */
[----:B------:R0:W-:Y:S04]  /*86e70*/  STL [R1+0x38], R6 ;  /* 0x0000380601007387 */ /* 0x0001e80000100800 */
[----:B------:R-:W4:Y:S04]  /*86e80*/  LDL.LU R5, [R1+0x329c] ;  /* 0x00329c0001057983 */ /* 0x000f280000300800 */
[----:B------:R-:W4:Y:S01]  /*86e90*/  LDL.LU R8, [R1+0x3298] ;  /* 0x0032980001087983 */ /* 0x000f220000300800 */
[----:B------:R-:W-:-:S02]  /*86ea0*/  MOV R15, R13 ;  /* 0x0000000d000f7202 */ /* 0x000fc40000000f00 */
[----:B--2---:R-:W-:-:S04]  /*86eb0*/  LEA R16, P0, R26, R2, 0x1 ;  /* 0x000000021a107211 */ /* 0x004fc800078008ff */
[----:B------:R-:W-:Y:S02]  /*86ec0*/  LEA.HI.X.SX32 R17, R26, R0, 0x1, P0 ;  /* 0x000000001a117211 */ /* 0x000fe400000f0eff */
[----:B------:R-:W-:-:S04]  /*86ed0*/  MOV R26, c[0x0][0x1c8] ;  /* 0x00007200001a7a02 */ /* 0x000fc80000000f00 */
[----:B0-----:R-:W-:Y:S02]  /*86ee0*/  LEA R6, R26, R6, 0x1 ;  /* 0x000000061a067211 */ /* 0x001fe400078e08ff */
[----:B---3--:R-:W-:-:S03]  /*86ef0*/  LEA R12, P0, R25, R2, 0x1 ;  /* 0x00000002190c7211 */ /* 0x008fc600078008ff */
[----:B------:R0:W-:Y:S01]  /*86f00*/  STL [R1+0x34], R6 ;  /* 0x0000340601007387 */ /* 0x0001e20000100800 */
[----:B------:R-:W-:Y:S01]  /*86f10*/  LEA.HI.X.SX32 R13, R25, R0, 0x1, P0 ;  /* 0x00000000190d7211 */ /* 0x000fe200000f0eff */
[----:B0-----:R-:W-:Y:S01]  /*86f20*/  IMAD R6, R26, 0x2, R6 ;  /* 0x000000021a067824 */ /* 0x001fe200078e0206 */
[----:B------:R-:W-:-:S04]  /*86f30*/  MOV R25, R15 ;  /* 0x0000000f00197202 */ /* 0x000fc80000000f00 */
[----:B------:R0:W-:Y:S04]  /*86f40*/  STL [R1+0x2c], R6 ;  /* 0x00002c0601007387 */ /* 0x0001e80000100800 */
[----:B------:R1:W-:Y:S01]  /*86f50*/  STG.E.U16 [R16.64], R10 ;  /* 0x0000000a10007986 */ /* 0x0003e2000c101504 */
[----:B0-----:R-:W-:-:S03]  /*86f60*/  LEA R6, R26, R6, 0x1 ;  /* 0x000000061a067211 */ /* 0x001fc600078e08ff */
[----:B------:R0:W-:Y:S01]  /*86f70*/  STG.E.U16 [R12.64], R4 ;  /* 0x000000040c007986 */ /* 0x0001e2000c101504 */
[----:B-1----:R-:W-:Y:S02]  /*86f80*/  LEA R10, R26, R6, 0x1 ;  /* 0x000000061a0a7211 */ /* 0x002fe400078e08ff */
[----:B----4-:R-:W-:-:S04]  /*86f90*/  LEA R14, P0, R8, R2, 0x1 ;  /* 0x00000002080e7211 */ /* 0x010fc800078008ff */
[----:B------:R-:W-:Y:S02]  /*86fa0*/  LEA.HI.X.SX32 R15, R8, R0, 0x1, P0 ;  /* 0x00000000080f7211 */ /* 0x000fe400000f0eff */
[----:B------:R-:W2:Y:S01]  /*86fb0*/  LDL R8, [R1+0x80] ;  /* 0x0000800001087983 */ /* 0x000ea20000100800 */
[----:B------:R-:W-:-:S03]  /*86fc0*/  LEA R16, P0, R5, R2, 0x1 ;  /* 0x0000000205107211 */ /* 0x000fc600078008ff */
[----:B------:R-:W-:Y:S01]  /*86fd0*/  STL [R1+0x24], R6 ;  /* 0x0000240601007387 */ /* 0x000fe20000100800 */
[----:B------:R-:W-:-:S03]  /*86fe0*/  LEA.HI.X.SX32 R17, R5, R0, 0x1, P0 ;  /* 0x0000000005117211 */ /* 0x000fc600000f0eff */
[----:B0-----:R-:W3:Y:S04]  /*86ff0*/  LDL.LU R4, [R1+0x3294] ;  /* 0x0032940001047983 */ /* 0x001ee80000300800 */
[----:B------:R-:W4:Y:S04]  /*87000*/  LDL R13, [R1+0xb0] ;  /* 0x0000b000010d7983 */ /* 0x000f280000100800 */
[----:B------:R0:W-:Y:S04]  /*87010*/  STL [R1+0x20], R10 ;  /* 0x0000200a01007387 */ /* 0x0001e80000100800 */
[----:B------:R-:W2:Y:S01]  /*87020*/  LDL R5, [R1+0xa0] ;  /* 0x0000a00001057983 */ /* 0x000ea20000100800 */
[----:B------:R-:W-:-:S03]  /*87030*/  LEA R26, R26, R10, 0x1 ;  /* 0x0000000a1a1a7211 */ /* 0x000fc600078e08ff */
[----:B0-----:R-:W3:Y:S04]  /*87040*/  LDL.LU R10, [R1+0x3290] ;  /* 0x00329000010a7983 */ /* 0x001ee80000300800 */
[----:B------:R0:W-:Y:S04]  /*87050*/  STL [R1+0x328c], R29 ;  /* 0x00328c1d01007387 */ /* 0x0001e80000100800 */
[----:B0-----:R-:W5:Y:S04]  /*87060*/  LDL R29, [R1+0x70] ;  /* 0x00007000011d7983 */ /* 0x001f680000100800 */
[----:B------:R-:W-:Y:S04]  /*87070*/  STL [R1+0x1c], R26 ;  /* 0x00001c1a01007387 */ /* 0x000fe80000100800 */
[----:B----4-:R0:W-:Y:S04]  /*87080*/  STG.E.U16 [R14.64], R13 ;  /* 0x0000000d0e007986 */ /* 0x0101e8000c101504 */
[----:B--2---:R1:W-:Y:S04]  /*87090*/  STG.E.U16 [R16.64], R5 ;  /* 0x0000000510007986 */ /* 0x0043e8000c101504 */
[----:B0-----:R-:W2:Y:S04]  /*870a0*/  LDL.LU R14, [R1+0x130] ;  /* 0x00013000010e7983 */ /* 0x001ea80000300800 */
[----:B-1----:R-:W4:Y:S01]  /*870b0*/  LDL R5, [R1+0x90] ;  /* 0x0000900001057983 */ /* 0x002f220000100800 */
[----:B------:R-:W-:-:S04]  /*870c0*/  LEA R6, P0, R7, R2, 0x1 ;  /* 0x0000000207067211 */ /* 0x000fc800078008ff */
[----:B------:R-:W-:Y:S02]  /*870d0*/  LEA.HI.X.SX32 R7, R7, R0, 0x1, P0 ;  /* 0x0000000007077211 */ /* 0x000fe400000f0eff */
[----:B---3--:R-:W-:-:S04]  /*870e0*/  LEA R12, P0, R4, R2, 0x1 ;  /* 0x00000002040c7211 */ /* 0x008fc800078008ff */
[----:B------:R-:W-:Y:S02]  /*870f0*/  LEA.HI.X.SX32 R13, R4, R0, 0x1, P0 ;  /* 0x00000000040d7211 */ /* 0x000fe400000f0eff */
[C---:B------:R-:W-:Y:S01]  /*87100*/  LEA R4, P0, R10.reuse, R2, 0x1 ;  /* 0x000000020a047211 */ /* 0x040fe200078008ff */
[----:B------:R-:W-:Y:S01]  /*87110*/  IMAD.MOV.U32 R15, RZ, RZ, c[0x0][0x1c8] ;  /* 0x00007200ff0f7624 */ /* 0x000fe200078e00ff */
[----:B----4-:R0:W-:Y:S04]  /*87120*/  STG.E.U16 [R6.64], R5 ;  /* 0x0000000506007986 */ /* 0x0101e8000c101504 */
[----:B------:R-:W-:Y:S01]  /*87130*/  STG.E.U16 [R12.64], R8 ;  /* 0x000000080c007986 */ /* 0x000fe2000c101504 */
[----:B0-----:R-:W-:-:S03]  /*87140*/  LEA.HI.X.SX32 R5, R10, R0, 0x1, P0 ;  /* 0x000000000a057211 */ /* 0x001fc600000f0eff */
[----:B------:R-:W3:Y:S04]  /*87150*/  LDL.LU R10, [R1+0x150] ;  /* 0x00015000010a7983 */ /* 0x000ee80000300800 */
[----:B-----5:R0:W-:Y:S04]  /*87160*/  STG.E.U16 [R4.64], R29 ;  /* 0x0000001d04007986 */ /* 0x0201e8000c101504 */
[----:B0-----:R-:W4:Y:S04]  /*87170*/  LDL.LU R29, [R1+0x328c] ;  /* 0x00328c00011d7983 */ /* 0x001f280000300800 */
[----:B------:R-:W5:Y:S01]  /*87180*/  LDL.LU R5, [R1+0x160] ;  /* 0x0001600001057983 */ /* 0x000f620000300800 */
[----:B------:R-:W-:-:S02]  /*87190*/  LEA R26, R15, R26, 0x1 ;  /* 0x0000001a0f1a7211 */ /* 0x000fc400078e08ff */
[----:B------:R-:W-:Y:S02]  /*871a0*/  MOV R17, R25 ;  /* 0x0000001900117202 */ /* 0x000fe40000000f00 */
[----:B------:R-:W-:-:S05]  /*871b0*/  LEA R25, R15, R26, 0x1 ;  /* 0x0000001a0f197211 */ /* 0x000fca00078e08ff */
[----:B------:R-:W-:Y:S01]  /*871c0*/  IMAD R25, R15, 0x2, R25 ;  /* 0x000000020f197824 */ /* 0x000fe200078e0219 */
[----:B------:R-:W-:-:S04]  /*871d0*/  LEA R8, P0, R9, R2, 0x1 ;  /* 0x0000000209087211 */ /* 0x000fc800078008ff */
[----:B------:R-:W-:Y:S02]  /*871e0*/  LEA R6, R15, R25, 0x1 ;  /* 0x000000190f067211 */ /* 0x000fe400078e08ff */
[----:B------:R-:W-:Y:S02]  /*871f0*/  LEA.HI.X.SX32 R9, R9, R0, 0x1, P0 ;  /* 0x0000000009097211 */ /* 0x000fe400000f0eff */
[----:B------:R-:W-:Y:S02]  /*87200*/  LEA R6, R15, R6, 0x1 ;  /* 0x000000060f067211 */ /* 0x000fe400078e08ff */
[----:B------:R-:W-:Y:S02]  /*87210*/  LEA R4, P0, R19, R2, 0x1 ;  /* 0x0000000213047211 */ /* 0x000fe400078008ff */
[----:B------:R-:W-:-:S05]  /*87220*/  LEA R6, R15, R6, 0x1 ;  /* 0x000000060f067211 */ /* 0x000fca00078e08ff */
[----:B------:R-:W-:Y:S01]  /*87230*/  STL [R1+0xc], R6 ;  /* 0x00000c0601007387 */ /* 0x000fe20000100800 */
[----:B---3--:R-:W-:Y:S02]  /*87240*/  PRMT R11, R10, 0x7632, R11 ;  /* 0x000076320a0b7816 */ /* 0x008fe4000000000b */
[----:B-----5:R-:W-:Y:S02]  /*87250*/  PRMT R7, R5, 0x7632, R7 ;  /* 0x0000763205077816 */ /* 0x020fe40000000007 */
[----:B------:R-:W-:-:S03]  /*87260*/  LEA.HI.X.SX32 R5, R19, R0, 0x1, P0 ;  /* 0x0000000013057211 */ /* 0x000fc600000f0eff */
[----:B------:R-:W-:Y:S04]  /*87270*/  STG.E.U16 [R8.64], R7 ;  /* 0x0000000708007986 */ /* 0x000fe8000c101504 */
[----:B------:R0:W-:Y:S04]  /*87280*/  STG.E.U16 [R4.64], R11 ;  /* 0x0000000b04007986 */ /* 0x0001e8000c101504 */
[----:B0-----:R-:W3:Y:S01]  /*87290*/  LDL.LU R5, [R1+0x140] ;  /* 0x0001400001057983 */ /* 0x001ee20000300800 */
[----:B------:R-:W-:Y:S01]  /*872a0*/  IMAD R6, R15, 0x2, R6 ;  /* 0x000000020f067824 */ /* 0x000fe200078e0206 */
[----:B------:R-:W-:-:S04]  /*872b0*/  LEA R10, P0, R20, R2, 0x1 ;  /* 0x00000002140a7211 */ /* 0x000fc800078008ff */
[C---:B------:R-:W-:Y:S02]  /*872c0*/  LEA R9, R15.reuse, R6, 0x1 ;  /* 0x000000060f097211 */ /* 0x040fe400078e08ff */
[----:B------:R-:W-:Y:S02]  /*872d0*/  LEA.HI.X.SX32 R11, R20, R0, 0x1, P0 ;  /* 0x00000000140b7211 */ /* 0x000fe400000f0eff */
[----:B------:R-:W-:Y:S02]  /*872e0*/  LEA R8, P0, R24, R2, 0x1 ;  /* 0x0000000218087211 */ /* 0x000fe400078008ff */
[----:B------:R-:W-:Y:S02]  /*872f0*/  LEA R7, R15, R9, 0x1 ;  /* 0x000000090f077211 */ /* 0x000fe400078e08ff */
[----:B--2---:R-:W-:Y:S02]  /*87300*/  PRMT R12, R14, 0x7632, R12 ;  /* 0x000076320e0c7816 */ /* 0x004fe4000000000c */
[----:B------:R-:W-:Y:S01]  /*87310*/  LEA.HI.X.SX32 R9, R24, R0, 0x1, P0 ;  /* 0x0000000018097211 */ /* 0x000fe200000f0eff */
[----:B------:R0:W-:Y:S04]  /*87320*/  STL.64 [R1+0x3268], R6 ;  /* 0x0032680601007387 */ /* 0x0001e80000100a00 */
[----:B0-----:R-:W2:Y:S01]  /*87330*/  LDL.LU R6, [R1+0xf0] ;  /* 0x0000f00001067983 */ /* 0x001ea20000300800 */
[----:B------:R-:W-:-:S02]  /*87340*/  LEA R14, P0, R27, R2, 0x1 ;  /* 0x000000021b0e7211 */ /* 0x000fc400078008ff */
[----:B---3--:R-:W-:-:S05]  /*87350*/  PRMT R4, R5, 0x7632, R4 ;  /* 0x0000763205047816 */ /* 0x008fca0000000004 */
[----:B------:R-:W-:Y:S04]  /*87360*/  STG.E.U16 [R10.64], R4 ;  /* 0x000000040a007986 */ /* 0x000fe8000c101504 */
[----:B------:R0:W-:Y:S04]  /*87370*/  STG.E.U16 [R8.64], R12 ;  /* 0x0000000c08007986 */ /* 0x0001e8000c101504 */
[----:B0-----:R-:W3:Y:S01]  /*87380*/  LDL.LU R12, [R1+0x120] ;  /* 0x00012000010c7983 */ /* 0x001ee20000300800 */
[----:B------:R-:W-:Y:S02]  /*87390*/  LEA R5, R15, R7, 0x1 ;  /* 0x000000070f057211 */ /* 0x000fe400078e08ff */
[----:B------:R-:W-:-:S02]  /*873a0*/  LEA.HI.X.SX32 R15, R27, R0, 0x1, P0 ;  /* 0x000000001b0f7211 */ /* 0x000fc400000f0eff */
[----:B------:R-:W5:Y:S01]  /*873b0*/  LDL.LU R27, [R1+0x100] ;  /* 0x00010000011b7983 */ /* 0x000f620000300800 */
[----:B------:R-:W-:-:S05]  /*873c0*/  IMAD.MOV.U32 R7, RZ, RZ, c[0x0][0x1c8] ;  /* 0x00007200ff077624 */ /* 0x000fca00078e00ff */
[----:B------:R-:W-:-:S04]  /*873d0*/  LEA R10, R7, R5, 0x1 ;  /* 0x00000005070a7211 */ /* 0x000fc800078e08ff */
[----:B------:R-:W-:Y:S02]  /*873e0*/  LEA R10, R7, R10, 0x1 ;  /* 0x0000000a070a7211 */ /* 0x000fe400078e08ff */
[C---:B------:R-:W-:Y:S02]  /*873f0*/  LEA R8, P0, R23.reuse, R2, 0x1 ;  /* 0x0000000217087211 */ /* 0x040fe400078008ff */
[----:B------:R-:W-:Y:S02]  /*87400*/  PRMT R11, R18, 0x7632, R11 ;  /* 0x00007632120b7816 */ /* 0x000fe4000000000b */
[----:B------:R-:W-:Y:S02]  /*87410*/  LEA.HI.X.SX32 R9, R23, R0, 0x1, P0 ;  /* 0x0000000017097211 */ /* 0x000fe400000f0eff */
[----:B---3--:R-:W-:Y:S02]  /*87420*/  PRMT R4, R12, 0x7632, R4 ;  /* 0x000076320c047816 */ /* 0x008fe40000000004 */
[----:B------:R-:W-:-:S03]  /*87430*/  LEA R12, R7, R10, 0x1 ;  /* 0x0000000a070c7211 */ /* 0x000fc600078e08ff */
[----:B------:R0:W-:Y:S02]  /*87440*/  STG.E.U16 [R14.64], R4 ;  /* 0x000000040e007986 */ /* 0x0001e4000c101504 */
[C---:B------:R-:W-:Y:S02]  /*87450*/  IMAD R18, R7.reuse, 0x2, R12 ;  /* 0x0000000207127824 */ /* 0x040fe400078e020c */
[----:B------:R1:W-:Y:S03]  /*87460*/  STG.E.U16 [R8.64], R11 ;  /* 0x0000000b08007986 */ /* 0x0003e6000c101504 */
[C---:B------:R-:W-:Y:S02]  /*87470*/  LEA R18, R7.reuse, R18, 0x1 ;  /* 0x0000001207127211 */ /* 0x040fe400078e08ff */
[----:B0-----:R-:W-:Y:S02]  /*87480*/  LEA R14, P0, R22, R2, 0x1 ;  /* 0x00000002160e7211 */ /* 0x001fe400078008ff */
[----:B------:R-:W-:-:S02]  /*87490*/  LEA R4, R7, R18, 0x1 ;  /* 0x0000001207047211 */ /* 0x000fc400078e08ff */
[----:B------:R-:W-:Y:S02]  /*874a0*/  LEA.HI.X.SX32 R15, R22, R0, 0x1, P0 ;  /* 0x00000000160f7211 */ /* 0x000fe400000f0eff */
[C---:B-1----:R-:W-:Y:S01]  /*874b0*/  LEA R8, P0, R28.reuse, R2, 0x1 ;  /* 0x000000021c087211 */ /* 0x042fe200078008ff */
[----:B------:R-:W3:Y:S01]  /*874c0*/  LDL.LU R22, [R1+0xd0] ;  /* 0x0000d00001167983 */ /* 0x000ee20000300800 */
[----:B-----5:R-:W-:Y:S02]  /*874d0*/  PRMT R13, R27, 0x7632, R13 ;  /* 0x000076321b0d7816 */ /* 0x020fe4000000000d */
[----:B------:R-:W-:Y:S01]  /*874e0*/  LEA.HI.X.SX32 R9, R28, R0, 0x1, P0 ;  /* 0x000000001c097211 */ /* 0x000fe200000f0eff */
[----:B------:R-:W5:Y:S04]  /*874f0*/  LDL.LU R27, [R1+0xc0] ;  /* 0x0000c000011b7983 */ /* 0x000f680000300800 */
[----:B------:R-:W3:Y:S04]  /*87500*/  LDL.LU R28, [R1+0x28] ;  /* 0x00002800011c7983 */ /* 0x000ee80000300800 */
[----:B------:R0:W-:Y:S04]  /*87510*/  STL.64 [R1+0x3260], R4 ;  /* 0x0032600401007387 */ /* 0x0001e80000100a00 */
[----:B0-----:R-:W3:Y:S01]  /*87520*/  LDL.LU R5, [R1+0xe0] ;  /* 0x0000e00001057983 */ /* 0x001ee20000300800 */
[----:B------:R-:W-:-:S03]  /*87530*/  IMAD R11, R7, 0x2, R4 ;  /* 0x00000002070b7824 */ /* 0x000fc600078e0204 */
[----:B------:R0:W-:Y:S01]  /*87540*/  STG.E.U16 [R14.64], R13 ;  /* 0x0000000d0e007986 */ /* 0x0001e2000c101504 */
[----:B--2---:R-:W-:-:S03]  /*87550*/  PRMT R16, R6, 0x7632, R16 ;  /* 0x0000763206107816 */ /* 0x004fc60000000010 */
[----:B------:R1:W-:Y:S01]  /*87560*/  STL.64 [R1+0x3270], R10 ;  /* 0x0032700a01007387 */ /* 0x0003e20000100a00 */
[----:B0-----:R-:W-:-:S03]  /*87570*/  LEA R13, R7, R11, 0x1 ;  /* 0x0000000b070d7211 */ /* 0x001fc600078e08ff */
[----:B------:R0:W-:Y:S04]  /*87580*/  STG.E.U16 [R8.64], R16 ;  /* 0x0000001008007986 */ /* 0x0001e8000c101504 */
[----:B-1----:R-:W2:Y:S04]  /*87590*/  LDL.LU R11, [R1+0xb0] ;  /* 0x0000b000010b7983 */ /* 0x002ea80000300800 */
[----:B------:R1:W-:Y:S01]  /*875a0*/  STL.64 [R1+0x3278], R12 ;  /* 0x0032780c01007387 */ /* 0x0003e20000100a00 */
[----:B0-----:R-:W-:-:S03]  /*875b0*/  LEA R8, R7, R13, 0x1 ;  /* 0x0000000d07087211 */ /* 0x001fc600078e08ff */
[----:B-1----:R-:W2:Y:S04]  /*875c0*/  LDL.LU R12, [R1+0x3c] ;  /* 0x00003c00010c7983 */ /* 0x002ea80000300800 */
[----:B------:R-:W2:Y:S01]  /*875d0*/  LDL R13, [R1+0xa0] ;  /* 0x0000a000010d7983 */ /* 0x000ea20000100800 */
[----:B---3--:R-:W-:-:S03]  /*875e0*/  PRMT R19, R5, 0x7632, R19 ;  /* 0x0000763205137816 */ /* 0x008fc60000000013 */
[----:B------:R-:W3:Y:S04]  /*875f0*/  LDL.LU R5, [R1+0x418] ;  /* 0x0004180001057983 */ /* 0x000ee80000300800 */
[----:B------:R-:W3:Y:S01]  /*87600*/  LDL.LU R4, [R1+0x40] ;  /* 0x0000400001047983 */ /* 0x000ee20000300800 */
[----:B------:R-:W-:-:S04]  /*87610*/  LEA R14, P0, R21, R2, 0x1 ;  /* 0x00000002150e7211 */ /* 0x000fc800078008ff */
[----:B------:R-:W-:Y:S02]  /*87620*/  LEA.HI.X.SX32 R15, R21, R0, 0x1, P0 ;  /* 0x00000000150f7211 */ /* 0x000fe400000f0eff */
[C---:B----4-:R-:W-:Y:S02]  /*87630*/  LEA R16, P0, R29.reuse, R2, 0x1 ;  /* 0x000000021d107211 */ /* 0x050fe400078008ff */
[----:B------:R-:W-:Y:S01]  /*87640*/  MOV R6, R17 ;  /* 0x0000001100067202 */ /* 0x000fe20000000f00 */
[----:B------:R0:W-:Y:S01]  /*87650*/  STG.E.U16 [R14.64], R19 ;  /* 0x000000130e007986 */ /* 0x0001e2000c101504 */
[----:B------:R-:W-:Y:S02]  /*87660*/  PRMT R20, R22, 0x7632, R20 ;  /* 0x0000763216147816 */ /* 0x000fe40000000014 */
[----:B------:R-:W-:Y:S02]  /*87670*/  LEA.HI.X.SX32 R17, R29, R0, 0x1, P0 ;  /* 0x000000001d117211 */ /* 0x000fe400000f0eff */
[----:B------:R-:W-:-:S02]  /*87680*/  LEA R9, R7, R8, 0x1 ;  /* 0x0000000807097211 */ /* 0x000fc400078e08ff */
[----:B-----5:R-:W-:Y:S01]  /*87690*/  PRMT R23, R27, 0x7632, R23 ;  /* 0x000076321b177816 */ /* 0x020fe20000000017 */
[----:B------:R1:W-:Y:S01]  /*876a0*/  STG.E.U16 [R16.64], R20 ;  /* 0x0000001410007986 */ /* 0x0003e2000c101504 */
[----:B0-----:R-:W-:-:S04]  /*876b0*/  LEA R14, P0, R28, R2, 0x1 ;  /* 0x000000021c0e7211 */ /* 0x001fc800078008ff */
[----:B------:R-:W-:Y:S01]  /*876c0*/  LEA.HI.X.SX32 R15, R28, R0, 0x1, P0 ;  /* 0x000000001c0f7211 */ /* 0x000fe200000f0eff */
[----:B------:R-:W-:Y:S01]  /*876d0*/  IMAD R19, R7, 0x2, R9 ;  /* 0x0000000207137824 */ /* 0x000fe200078e0209 */
[----:B-1----:R-:W-:-:S03]  /*876e0*/  LEA R16, P0, R3, R2, 0x1 ;  /* 0x0000000203107211 */ /* 0x002fc600078008ff */
[----:B------:R0:W-:Y:S01]  /*876f0*/  STG.E.U16 [R14.64], R23 ;  /* 0x000000170e007986 */ /* 0x0001e2000c101504 */
[----:B--2---:R-:W-:Y:S02]  /*87700*/  PRMT R24, R11, 0x7632, R24 ;  /* 0x000076320b187816 */ /* 0x004fe40000000018 */
[----:B------:R-:W-:Y:S01]  /*87710*/  LEA.HI.X.SX32 R17, R3, R0, 0x1, P0 ;  /* 0x0000000003117211 */ /* 0x000fe200000f0eff */
[----:B------:R-:W-:Y:S04]  /*87720*/  STL.64 [R1+0x3258], R8 ;  /* 0x0032580801007387 */ /* 0x000fe80000100a00 */
[----:B------:R-:W-:Y:S01]  /*87730*/  STL.64 [R1+0x3280], R18 ;  /* 0x0032801201007387 */ /* 0x000fe20000100a00 */
[----:B0-----:R-:W-:-:S03]  /*87740*/  LEA R14, P0, R12, R2, 0x1 ;  /* 0x000000020c0e7211 */ /* 0x001fc600078008ff */
[----:B------:R-:W2:Y:S01]  /*87750*/  LDL.LU R10, [R1+0x34] ;  /* 0x00003400010a7983 */ /* 0x000ea20000300800 */
[----:B------:R-:W-:-:S03]  /*87760*/  LEA.HI.X.SX32 R15, R12, R0, 0x1, P0 ;  /* 0x000000000c0f7211 */ /* 0x000fc600000f0eff */
[----:B------:R0:W-:Y:S01]  /*87770*/  STG.E.U16 [R16.64], R24 ;  /* 0x0000001810007986 */ /* 0x0001e2000c101504 */
[----:B------:R-:W-:-:S03]  /*87780*/  IMAD.MOV.U32 R11, RZ, RZ, R6 ;  /* 0x000000ffff0b7224 */ /* 0x000fc600078e0006 */
[----:B------:R-:W4:Y:S04]  /*87790*/  LDL.LU R28, [R1+0x2c] ;  /* 0x00002c00011c7983 */ /* 0x000f280000300800 */
[----:B------:R-:W5:Y:S01]  /*877a0*/  LDL.LU R27, [R1+0x24] ;  /* 0x00002400011b7983 */ /* 0x000f620000300800 */
[----:B0-----:R-:W-:-:S03]  /*877b0*/  PRMT R17, R13, 0x7632, R17 ;  /* 0x000076320d117816 */ /* 0x001fc60000000011 */
[----:B------:R-:W4:Y:S04]  /*877c0*/  LDL.LU R3, [R1+0x3288] ;  /* 0x0032880001037983 */ /* 0x000f280000300800 */
[----:B------:R-:W5:Y:S04]  /*877d0*/  LDL.LU R8, [R1+0x20] ;  /* 0x0000200001087983 */ /* 0x000f680000300800 */
[----:B------:R-:W5:Y:S04]  /*877e0*/  LDL.LU R6, [R1+0x1c] ;  /* 0x00001c0001067983 */ /* 0x000f680000300800 */
[----:B------:R0:W-:Y:S01]  /*877f0*/  STG.E.U16 [R14.64], R17 ;  /* 0x000000110e007986 */ /* 0x0001e2000c101504 */
[----:B------:R-:W-:-:S04]  /*87800*/  MOV R9, c[0x0][0x1c8] ;  /* 0x0000720000097a02 */ /* 0x000fc80000000f00 */
[----:B------:R-:W-:Y:S02]  /*87810*/  LEA R22, R9, R19, 0x1 ;  /* 0x0000001309167211 */ /* 0x000fe400078e08ff */
[----:B---3--:R-:W-:-:S05]  /*87820*/  FSEL R5, R5, -INF , P2 ;  /* 0xff80000005057808 */ /* 0x008fca0001000000 */
[----:B------:R-:W-:Y:S04]  /*87830*/  STL [R1+0xb0], R5 ;  /* 0x0000b00501007387 */ /* 0x000fe80000100800 */
[----:B0-----:R-:W3:Y:S01]  /*87840*/  LDL.LU R14, [R1+0x38] ;  /* 0x00003800010e7983 */ /* 0x001ee20000300800 */
[----:B------:R-:W-:-:S04]  /*87850*/  LEA R18, P0, R4, R2, 0x1 ;  /* 0x0000000204127211 */ /* 0x000fc800078008ff */
[----:B------:R-:W-:-:S05]  /*87860*/  LEA.HI.X.SX32 R19, R4, R0, 0x1, P0 ;  /* 0x0000000004137211 */ /* 0x000fca00000f0eff */
[----:B------:R0:W-:Y:S04]  /*87870*/  STL.64 [R1+0x3a0], R18 ;  /* 0x0003a01201007387 */ /* 0x0001e80000100a00 */
[----:B0-----:R-:W5:Y:S04]  /*87880*/  LDL.LU.64 R18, [R1+0x3280] ;  /* 0x0032800001127983 */ /* 0x001f680000300a00 */
[----:B------:R-:W5:Y:S01]  /*87890*/  LDL.LU R24, [R1+0xc] ;  /* 0x00000c0001187983 */ /* 0x000f620000300800 */
[----:B------:R-:W-:Y:S01]  /*878a0*/  LEA R21, R9, R22, 0x1 ;  /* 0x0000001609157211 */ /* 0x000fe200078e08ff */
[----:B------:R-:W-:-:S03]  /*878b0*/  IMAD.MOV.U32 R13, RZ, RZ, c[0x0][0x1c8] ;  /* 0x00007200ff0d7624 */ /* 0x000fc600078e00ff */
[----:B------:R-:W-:Y:S02]  /*878c0*/  LEA R20, R9, R21, 0x1 ;  /* 0x0000001509147211 */ /* 0x000fe400078e08ff */
[----:B------:R-:W-:Y:S02]  /*878d0*/  LEA R5, R13, R25, 0x1 ;  /* 0x000000190d057211 */ /* 0x000fe400078e08ff */
[----:B------:R-:W-:Y:S02]  /*878e0*/  LEA R23, R9, R20, 0x1 ;  /* 0x0000001409177211 */ /* 0x000fe400078e08ff */
[----:B------:R-:W-:Y:S02]  /*878f0*/  LEA R5, R13, R5, 0x1 ;  /* 0x000000050d057211 */ /* 0x000fe400078e08ff */
[C---:B--2---:R-:W-:Y:S02]  /*87900*/  LEA R4, P0, R10.reuse, R2, 0x1 ;  /* 0x000000020a047211 */ /* 0x044fe400078008ff */
[----:B------:R-:W-:Y:S01]  /*87910*/  LEA R16, R9, R23, 0x1 ;  /* 0x0000001709107211 */ /* 0x000fe200078e08ff */
[----:B------:R-:W-:Y:S01]  /*87920*/  IMAD.MOV.U32 R15, RZ, RZ, R5 ;  /* 0x000000ffff0f7224 */ /* 0x000fe200078e0005 */
[----:B------:R-:W-:-:S02]  /*87930*/  LEA.HI.X.SX32 R5, R10, R0, 0x1, P0 ;  /* 0x000000000a057211 */ /* 0x000fc400000f0eff */
[C---:B----4-:R-:W-:Y:S02]  /*87940*/  LOP3.LUT P6, RZ, R3.reuse, 0x40, RZ, 0xc0, !PT ;  /* 0x0000004003ff7812 */ /* 0x050fe400078cc0ff */
[C---:B------:R-:W-:Y:S02]  /*87950*/  LOP3.LUT P5, RZ, R3.reuse, 0x80, RZ, 0xc0, !PT ;  /* 0x0000008003ff7812 */ /* 0x040fe400078ac0ff */
[C---:B------:R-:W-:Y:S02]  /*87960*/  LOP3.LUT P4, RZ, R3.reuse, 0x100, RZ, 0xc0, !PT ;  /* 0x0000010003ff7812 */ /* 0x040fe4000788c0ff */
[----:B------:R-:W-:Y:S02]  /*87970*/  LOP3.LUT P3, RZ, R3, 0x200, RZ, 0xc0, !PT ;  /* 0x0000020003ff7812 */ /* 0x000fe4000786c0ff */
[----:B------:R-:W-:-:S04]  /*87980*/  LEA R3, R9, R16, 0x1 ;  /* 0x0000001009037211 */ /* 0x000fc800078e08ff */
[----:B------:R-:W-:-:S04]  /*87990*/  LEA R29, R9, R3, 0x1 ;  /* 0x00000003091d7211 */ /* 0x000fc800078e08ff */
[----:B------:R-:W-:Y:S02]  /*879a0*/  LEA R17, R9, R29, 0x1 ;  /* 0x0000001d09117211 */ /* 0x000fe400078e08ff */
[----:B---3--:R-:W-:-:S04]  /*879b0*/  LEA R12, P2, R14, R2, 0x1 ;  /* 0x000000020e0c7211 */ /* 0x008fc800078408ff */
[----:B------:R-:W-:-:S05]  /*879c0*/  LEA.HI.X.SX32 R13, R14, R0, 0x1, P2 ;  /* 0x000000000e0d7211 */ /* 0x000fca00010f0eff */
[----:B------:R0:W-:Y:S04]  /*879d0*/  STL.64 [R1+0x398], R12 ;  /* 0x0003980c01007387 */ /* 0x0001e80000100a00 */
[----:B------:R5:W-:Y:S01]  /*879e0*/  STL.64 [R1+0x390], R4 ;  /* 0x0003900401007387 */ /* 0x000be20000100a00 */
[CC--:B0-----:R-:W-:Y:S02]  /*879f0*/  LEA R12, P2, R28.reuse, R2.reuse, 0x1 ;  /* 0x000000021c0c7211 */ /* 0x0c1fe400078408ff */
[C---:B-----5:R-:W-:Y:S02]  /*87a00*/  LEA R4, P0, R27.reuse, R2, 0x1 ;  /* 0x000000021b047211 */ /* 0x060fe400078008ff */
[-C--:B------:R-:W-:Y:S02]  /*87a10*/  LEA.HI.X.SX32 R13, R28, R0.reuse, 0x1, P2 ;  /* 0x000000001c0d7211 */ /* 0x080fe400010f0eff */
[----:B------:R-:W-:-:S03]  /*87a20*/  LEA.HI.X.SX32 R5, R27, R0, 0x1, P0 ;  /* 0x000000001b057211 */ /* 0x000fc600000f0eff */
[----:B------:R0:W-:Y:S01]  /*87a30*/  STL.64 [R1+0x388], R12 ;  /* 0x0003880c01007387 */ /* 0x0001e20000100a00 */
[C---:B------:R-:W-:Y:S02]  /*87a40*/  LEA R10, P2, R8.reuse, R2, 0x1 ;  /* 0x00000002080a7211 */ /* 0x040fe400078408ff */
[----:B------:R-:W-:Y:S01]  /*87a50*/  LEA R28, R9, R17, 0x1 ;  /* 0x00000011091c7211 */ /* 0x000fe200078e08ff */
[----:B0-----:R-:W2:Y:S04]  /*87a60*/  LDL.LU.64 R12, [R1+0x3278] ;  /* 0x00327800010c7983 */ /* 0x001ea80000300a00 */
[----:B------:R0:W-:Y:S04]  /*87a70*/  STL.64 [R1+0x3250], R16 ;  /* 0x0032501001007387 */ /* 0x0001e80000100a00 */
[----:B------:R1:W-:Y:S01]  /*87a80*/  STL.64 [R1+0x380], R4 ;  /* 0x0003800401007387 */ /* 0x0003e20000100a00 */
[----:B0-----:R-:W-:Y:S01]  /*87a90*/  IMAD.MOV.U32 R17, RZ, RZ, R11 ;  /* 0x000000ffff117224 */ /* 0x001fe200078e000b */
[----:B------:R-:W-:-:S02]  /*87aa0*/  LEA.HI.X.SX32 R11, R8, R0, 0x1, P2 ;  /* 0x00000000080b7211 */ /* 0x000fc400010f0eff */
[C---:B-1----:R-:W-:Y:S02]  /*87ab0*/  LEA R4, P0, R6.reuse, R2, 0x1 ;  /* 0x0000000206047211 */ /* 0x042fe400078008ff */
[----:B------:R-:W-:Y:S02]  /*87ac0*/  LEA R16, R7, R26, 0x1 ;  /* 0x0000001a07107211 */ /* 0x000fe400078e08ff */
[----:B------:R-:W-:Y:S01]  /*87ad0*/  LEA.HI.X.SX32 R5, R6, R0, 0x1, P0 ;  /* 0x0000000006057211 */ /* 0x000fe200000f0eff */
[----:B------:R0:W-:Y:S04]  /*87ae0*/  STL.64 [R1+0x378], R10 ;  /* 0x0003780a01007387 */ /* 0x0001e80000100a00 */
[----:B------:R1:W-:Y:S01]  /*87af0*/  STL.64 [R1+0x370], R4 ;  /* 0x0003700401007387 */ /* 0x0003e20000100a00 */
[----:B------:R-:W-:-:S02]  /*87b00*/  LEA R27, R9, R28, 0x1 ;  /* 0x0000001c091b7211 */ /* 0x000fc400078e08ff */
[-C--:B0-----:R-:W-:Y:S02]  /*87b10*/  LEA R10, P2, R26, R2.reuse, 0x1 ;  /* 0x000000021a0a7211 */ /* 0x081fe400078408ff */
[----:B-1----:R-:W-:Y:S02]  /*87b20*/  LEA R4, P0, R16, R2, 0x1 ;  /* 0x0000000210047211 */ /* 0x002fe400078008ff */
[-C--:B------:R-:W-:Y:S01]  /*87b30*/  LEA.HI.X.SX32 R11, R26, R0.reuse, 0x1, P2 ;  /* 0x000000001a0b7211 */ /* 0x080fe200010f0eff */
[----:B------:R-:W-:Y:S01]  /*87b40*/  IMAD R8, R7, 0x2, R25 ;  /* 0x0000000207087824 */ /* 0x000fe200078e0219 */
[----:B------:R-:W-:Y:S02]  /*87b50*/  LEA.HI.X.SX32 R5, R16, R0, 0x1, P0 ;  /* 0x0000000010057211 */ /* 0x000fe400000f0eff */
[----:B------:R-:W-:Y:S01]  /*87b60*/  LEA R6, P2, R25, R2, 0x1 ;  /* 0x0000000219067211 */ /* 0x000fe200078408ff */
[----:B------:R0:W-:Y:S01]  /*87b70*/  STL.64 [R1+0x368], R10 ;  /* 0x0003680a01007387 */ /* 0x0001e20000100a00 */
[----:B------:R-:W-:-:S02]  /*87b80*/  LEA R14, R9, R27, 0x1 ;  /* 0x0000001b090e7211 */ /* 0x000fc400078e08ff */
[----:B------:R-:W-:Y:S02]  /*87b90*/  LEA.HI.X.SX32 R7, R25, R0, 0x1, P2 ;  /* 0x0000000019077211 */ /* 0x000fe400010f0eff */
[----:B------:R-:W-:Y:S01]  /*87ba0*/  LEA R26, R9, R14, 0x1 ;  /* 0x0000000e091a7211 */ /* 0x000fe200078e08ff */
[----:B0-----:R-:W3:Y:S04]  /*87bb0*/  LDL.LU.64 R10, [R1+0x3270] ;  /* 0x00327000010a7983 */ /* 0x001ee80000300a00 */
[----:B------:R0:W-:Y:S04]  /*87bc0*/  STL.64 [R1+0x360], R4 ;  /* 0x0003600401007387 */ /* 0x0001e80000100a00 */
[----:B------:R1:W-:Y:S01]  /*87bd0*/  STL.64 [R1+0x358], R6 ;  /* 0x0003580601007387 */ /* 0x0003e20000100a00 */
[----:B0-----:R-:W-:-:S04]  /*87be0*/  LEA R4, P0, R8, R2, 0x1 ;  /* 0x0000000208047211 */ /* 0x001fc800078008ff */
[----:B------:R-:W-:Y:S01]  /*87bf0*/  LEA.HI.X.SX32 R5, R8, R0, 0x1, P0 ;  /* 0x0000000008057211 */ /* 0x000fe200000f0eff */
[----:B-1----:R-:W4:Y:S01]  /*87c00*/  LDL.LU.64 R6, [R1+0x3268] ;  /* 0x0032680001067983 */ /* 0x002f220000300a00 */
[----:B------:R-:W-:-:S03]  /*87c10*/  LEA R16, P2, R15, R2, 0x1 ;  /* 0x000000020f107211 */ /* 0x000fc600078408ff */
[----:B------:R0:W-:Y:S04]  /*87c20*/  STL.64 [R1+0x3248], R26 ;  /* 0x0032481a01007387 */ /* 0x0001e80000100a00 */
[----:B------:R1:W-:Y:S01]  /*87c30*/  STL.64 [R1+0x350], R4 ;  /* 0x0003500401007387 */ /* 0x0003e20000100a00 */
[----:B0-----:R-:W-:Y:S02]  /*87c40*/  MOV R27, R17 ;  /* 0x00000011001b7202 */ /* 0x001fe40000000f00 */
[----:B------:R-:W-:Y:S02]  /*87c50*/  MOV R17, R15 ;  /* 0x0000000f00117202 */ /* 0x000fe40000000f00 */
[----:B-1----:R-:W-:Y:S02]  /*87c60*/  LEA R4, P0, R24, R2, 0x1 ;  /* 0x0000000218047211 */ /* 0x002fe400078008ff */
[----:B------:R-:W-:-:S02]  /*87c70*/  LEA.HI.X.SX32 R17, R17, R0, 0x1, P2 ;  /* 0x0000000011117211 */ /* 0x000fc400010f0eff */
[----:B------:R-:W-:-:S03]  /*87c80*/  LEA.HI.X.SX32 R5, R24, R0, 0x1, P0 ;  /* 0x0000000018057211 */ /* 0x000fc600000f0eff */
[----:B------:R-:W-:Y:S04]  /*87c90*/  STL.64 [R1+0x348], R16 ;  /* 0x0003481001007387 */ /* 0x000fe80000100a00 */
[----:B------:R0:W-:Y:S04]  /*87ca0*/  STL.64 [R1+0x340], R4 ;  /* 0x0003400401007387 */ /* 0x0001e80000100a00 */
[----:B0-----:R-:W5:Y:S01]  /*87cb0*/  LDL.LU.64 R4, [R1+0x3260] ;  /* 0x0032600001047983 */ /* 0x001f620000300a00 */
[----:B------:R-:W-:Y:S01]  /*87cc0*/  LEA R25, R9, R26, 0x1 ;  /* 0x0000001a09197211 */ /* 0x000fe200078e08ff */
[----:B------:R-:W-:Y:S01]  /*87cd0*/  IMAD.MOV.U32 R26, RZ, RZ, c[0x0][0x1c8] ;  /* 0x00007200ff1a7624 */ /* 0x000fe200078e00ff */
[----:B------:R-:W-:-:S04]  /*87ce0*/  MOV R8, c[0x0][0x1c8] ;  /* 0x0000720000087a02 */ /* 0x000fc80000000f00 */
[----:B------:R-:W-:-:S05]  /*87cf0*/  LEA R15, R26, R25, 0x1 ;  /* 0x000000191a0f7211 */ /* 0x000fca00078e08ff */
[----:B------:R0:W-:Y:S01]  /*87d00*/  STL.64 [R1+0x3240], R14 ;  /* 0x0032400e01007387 */ /* 0x0001e20000100a00 */
[----:B------:R-:W-:Y:S01]  /*87d10*/  LEA R24, R26, R15, 0x1 ;  /* 0x0000000f1a187211 */ /* 0x000fe200078e08ff */
[----:B----4-:R-:W-:Y:S01]  /*87d20*/  IMAD R8, R8, 0x2, R6 ;  /* 0x0000000208087824 */ /* 0x010fe200078e0206 */
[----:B------:R-:W-:-:S04]  /*87d30*/  LEA R16, P2, R6, R2, 0x1 ;  /* 0x0000000206107211 */ /* 0x000fc800078408ff */
[----:B0-----:R-:W-:Y:S02]  /*87d40*/  LEA R14, P0, R8, R2, 0x1 ;  /* 0x00000002080e7211 */ /* 0x001fe400078008ff */
[-C--:B------:R-:W-:Y:S02]  /*87d50*/  LEA.HI.X.SX32 R17, R6, R0.reuse, 0x1, P2 ;  /* 0x0000000006117211 */ /* 0x080fe400010f0eff */
[----:B------:R-:W-:-:S03]  /*87d60*/  LEA.HI.X.SX32 R15, R8, R0, 0x1, P0 ;  /* 0x00000000080f7211 */ /* 0x000fc600000f0eff */
[----:B------:R0:W-:Y:S04]  /*87d70*/  STL.64 [R1+0x338], R16 ;  /* 0x0003381001007387 */ /* 0x0001e80000100a00 */
[----:B------:R1:W-:Y:S01]  /*87d80*/  STL.64 [R1+0x330], R14 ;  /* 0x0003300e01007387 */ /* 0x0003e20000100a00 */
[----:B0-----:R-:W-:-:S04]  /*87d90*/  LEA R16, P2, R7, R2, 0x1 ;  /* 0x0000000207107211 */ /* 0x001fc800078408ff */
[----:B------:R-:W-:-:S05]  /*87da0*/  LEA.HI.X.SX32 R17, R7, R0, 0x1, P2 ;  /* 0x0000000007117211 */ /* 0x000fca00010f0eff */
[----:B------:R0:W-:Y:S01]  /*87db0*/  STL.64 [R1+0x328], R16 ;  /* 0x0003281001007387 */ /* 0x0001e20000100a00 */
[----:B-----5:R-:W-:Y:S02]  /*87dc0*/  LEA R8, P0, R5, R2, 0x1 ;  /* 0x0000000205087211 */ /* 0x020fe400078008ff */
[----:B-1----:R-:W-:Y:S02]  /*87dd0*/  LEA R14, R9, R5, 0x1 ;  /* 0x00000005090e7211 */ /* 0x002fe400078e08ff */
[----:B------:R-:W-:Y:S02]  /*87de0*/  LEA.HI.X.SX32 R9, R5, R0, 0x1, P0 ;  /* 0x0000000005097211 */ /* 0x000fe400000f0eff */
[----:B0-----:R-:W-:-:S03]  /*87df0*/  LEA R16, P2, R14, R2, 0x1 ;  /* 0x000000020e107211 */ /* 0x001fc600078408ff */
[----:B------:R3:W-:Y:S01]  /*87e00*/  STL.64 [R1+0x320], R8 ;  /* 0x0003200801007387 */ /* 0x0007e20000100a00 */
[----:B------:R-:W-:Y:S02]  /*87e10*/  LEA.HI.X.SX32 R17, R14, R0, 0x1, P2 ;  /* 0x000000000e117211 */ /* 0x000fe400010f0eff */
[----:B---3--:R-:W-:-:S04]  /*87e20*/  LEA R8, P0, R10, R2, 0x1 ;  /* 0x000000020a087211 */ /* 0x008fc800078008ff */
[----:B------:R-:W-:Y:S01]  /*87e30*/  LEA.HI.X.SX32 R9, R10, R0, 0x1, P0 ;  /* 0x000000000a097211 */ /* 0x000fe200000f0eff */
[----:B------:R-:W-:Y:S04]  /*87e40*/  STL.64 [R1+0x318], R16 ;  /* 0x0003181001007387 */ /* 0x000fe80000100a00 */
[----:B------:R0:W-:Y:S04]  /*87e50*/  STL.64 [R1+0x310], R8 ;  /* 0x0003100801007387 */ /* 0x0001e80000100a00 */
[----:B0-----:R-:W3:Y:S01]  /*87e60*/  LDL.LU.64 R8, [R1+0x3258] ;  /* 0x0032580001087983 */ /* 0x001ee20000300a00 */
[----:B------:R-:W-:Y:S01]  /*87e70*/  MOV R15, c[0x0][0x1c8] ;  /* 0x00007200000f7a02 */ /* 0x000fe20000000f00 */
[----:B------:R-:W-:Y:S01]  /*87e80*/  IMAD.MOV.U32 R17, RZ, RZ, c[0x0][0x1c8] ;  /* 0x00007200ff117624 */ /* 0x000fe200078e00ff */
[----:B--2---:R-:W-:-:S02]  /*87e90*/  LEA R16, P2, R12, R2, 0x1 ;  /* 0x000000020c107211 */ /* 0x004fc400078408ff */
[----:B------:R-:W-:Y:S02]  /*87ea0*/  LEA R15, R15, R12, 0x1 ;  /* 0x0000000c0f0f7211 */ /* 0x000fe400078e08ff */
[----:B------:R-:W-:Y:S02]  /*87eb0*/  LEA R6, R26, R24, 0x1 ;  /* 0x000000181a067211 */ /* 0x000fe400078e08ff */
[----:B------:R-:W-:Y:S02]  /*87ec0*/  LEA R14, P0, R15, R2, 0x1 ;  /* 0x000000020f0e7211 */ /* 0x000fe400078008ff */
[----:B------:R-:W-:Y:S02]  /*87ed0*/  LEA R15, R17, R12, 0x1 ;  /* 0x0000000c110f7211 */ /* 0x000fe400078e08ff */
[----:B------:R-:W-:Y:S01]  /*87ee0*/  LEA.HI.X.SX32 R17, R12, R0, 0x1, P2 ;  /* 0x000000000c117211 */ /* 0x000fe200010f0eff */
[----:B------:R-:W-:-:S04]  /*87ef0*/  IMAD R7, R26, 0x2, R6 ;  /* 0x000000021a077824 */ /* 0x000fc800078e0206 */
[----:B------:R0:W-:Y:S01]  /*87f00*/  STL.64 [R1+0x308], R16 ;  /* 0x0003081001007387 */ /* 0x0001e20000100a00 */
[----:B------:R-:W-:Y:S02]  /*87f10*/  LEA.HI.X.SX32 R15, R15, R0, 0x1, P0 ;  /* 0x000000000f0f7211 */ /* 0x000fe400000f0eff */
[----:B------:R-:W-:Y:S02]  /*87f20*/  LEA R5, R26, R7, 0x1 ;  /* 0x000000071a057211 */ /* 0x000fe400078e08ff */
[----:B0-----:R-:W-:-:S04]  /*87f30*/  LEA R16, P2, R18, R2, 0x1 ;  /* 0x0000000212107211 */ /* 0x001fc800078408ff */
[----:B------:R-:W-:Y:S01]  /*87f40*/  LEA.HI.X.SX32 R17, R18, R0, 0x1, P2 ;  /* 0x0000000012117211 */ /* 0x000fe200010f0eff */
[----:B------:R0:W-:Y:S01]  /*87f50*/  STL.64 [R1+0x300], R14 ;  /* 0x0003000e01007387 */ /* 0x0001e20000100a00 */
[----:B------:R-:W-:-:S03]  /*87f60*/  LEA R10, R26, R5, 0x1 ;  /* 0x000000051a0a7211 */ /* 0x000fc600078e08ff */
[----:B------:R1:W-:Y:S01]  /*87f70*/  STL.64 [R1+0x2f8], R16 ;  /* 0x0002f81001007387 */ /* 0x0003e20000100a00 */
[----:B------:R-:W-:Y:S02]  /*87f80*/  LEA R12, R26, R10, 0x1 ;  /* 0x0000000a1a0c7211 */ /* 0x000fe400078e08ff */
[CC--:B0-----:R-:W-:Y:S02]  /*87f90*/  LEA R14, P0, R4.reuse, R2.reuse, 0x1 ;  /* 0x00000002040e7211 */ /* 0x0c1fe400078008ff */
[C---:B-1----:R-:W-:Y:S02]  /*87fa0*/  LEA R16, P2, R11.reuse, R2, 0x1 ;  /* 0x000000020b107211 */ /* 0x042fe400078408ff */
[-C--:B------:R-:W-:Y:S02]  /*87fb0*/  LEA.HI.X.SX32 R15, R4, R0.reuse, 0x1, P0 ;  /* 0x00000000040f7211 */ /* 0x080fe400000f0eff */
[----:B------:R-:W-:Y:S01]  /*87fc0*/  LEA.HI.X.SX32 R17, R11, R0, 0x1, P2 ;  /* 0x000000000b117211 */ /* 0x000fe200010f0eff */
[----:B------:R-:W-:-:S02]  /*87fd0*/  IMAD R18, R26, 0x2, R12 ;  /* 0x000000021a127824 */ /* 0x000fc400078e020c */
[----:B------:R0:W-:Y:S04]  /*87fe0*/  STL.64 [R1+0x2f0], R14 ;  /* 0x0002f00e01007387 */ /* 0x0001e80000100a00 */
[----:B------:R3:W-:Y:S01]  /*87ff0*/  STL.64 [R1+0x2e8], R16 ;  /* 0x0002e81001007387 */ /* 0x0007e20000100a00 */
[----:B------:R-:W-:Y:S02]  /*88000*/  LEA R4, R26, R18, 0x1 ;  /* 0x000000121a047211 */ /* 0x000fe400078e08ff */
[----:B0-----:R-:W-:-:S04]  /*88010*/  LEA R14, P0, R13, R2, 0x1 ;  /* 0x000000020d0e7211 */ /* 0x001fc800078008ff */
[----:B------:R-:W-:Y:S01]  /*88020*/  LEA.HI.X.SX32 R15, R13, R0, 0x1, P0 ;  /* 0x000000000d0f7211 */ /* 0x000fe200000f0eff */
[----:B------:R-:W-:Y:S04]  /*88030*/  STL.64 [R1+0x3238], R4 ;  /* 0x0032380401007387 */ /* 0x000fe80000100a00 */
[----:B------:R0:W-:Y:S01]  /*88040*/  STL.64 [R1+0x2e0], R14 ;  /* 0x0002e00e01007387 */ /* 0x0001e20000100a00 */
[----:B---3--:R-:W-:-:S04]  /*88050*/  LEA R16, P2, R8, R2, 0x1 ;  /* 0x0000000208107211 */ /* 0x008fc800078408ff */
[----:B------:R-:W-:Y:S02]  /*88060*/  LEA.HI.X.SX32 R17, R8, R0, 0x1, P2 ;  /* 0x0000000008117211 */ /* 0x000fe400010f0eff */
[----:B0-----:R-:W-:-:S03]  /*88070*/  LEA R14, P0, R9, R2, 0x1 ;  /* 0x00000002090e7211 */ /* 0x001fc600078008ff */
[----:B------:R0:W-:Y:S01]  /*88080*/  STL.64 [R1+0x2d8], R16 ;  /* 0x0002d81001007387 */ /* 0x0001e20000100a00 */
[----:B------:R-:W-:Y:S02]  /*88090*/  LEA.HI.X.SX32 R15, R9, R0, 0x1, P0 ;  /* 0x00000000090f7211 */ /* 0x000fe400000f0eff */
[----:B0-----:R-:W-:-:S04]  /*880a0*/  LEA R16, P2, R19, R2, 0x1 ;  /* 0x0000000213107211 */ /* 0x001fc800078408ff */
[----:B------:R-:W-:Y:S01]  /*880b0*/  LEA.HI.X.SX32 R17, R19, R0, 0x1, P2 ;  /* 0x0000000013117211 */ /* 0x000fe200010f0eff */
[----:B------:R0:W-:Y:S04]  /*880c0*/  STL.64 [R1+0x2d0], R14 ;  /* 0x0002d00e01007387 */ /* 0x0001e80000100a00 */
[----:B------:R1:W-:Y:S01]  /*880d0*/  STL.64 [R1+0x2c8], R16 ;  /* 0x0002c81001007387 */ /* 0x0003e20000100a00 */
[CC--:B0-----:R-:W-:Y:S02]  /*880e0*/  LEA R14, P0, R22.reuse, R2.reuse, 0x1 ;  /* 0x00000002160e7211 */ /* 0x0c1fe400078008ff */
[----:B-1----:R-:W-:Y:S02]  /*880f0*/  LEA R16, P2, R21, R2, 0x1 ;  /* 0x0000000215107211 */ /* 0x002fe400078408ff */
[----:B------:R-:W-:-:S02]  /*88100*/  LEA.HI.X.SX32 R15, R22, R0, 0x1, P0 ;  /* 0x00000000160f7211 */ /* 0x000fc400000f0eff */
[----:B------:R-:W-:-:S03]  /*88110*/  LEA.HI.X.SX32 R17, R21, R0, 0x1, P2 ;  /* 0x0000000015117211 */ /* 0x000fc600010f0eff */
[----:B------:R-:W-:Y:S04]  /*88120*/  STL.64 [R1+0x2c0], R14 ;  /* 0x0002c00e01007387 */ /* 0x000fe80000100a00 */
[----:B------:R0:W-:Y:S04]  /*88130*/  STL.64 [R1+0x2b8], R16 ;  /* 0x0002b81001007387 */ /* 0x0001e80000100a00 */
[----:B0-----:R-:W2:Y:S01]  /*88140*/  LDL.LU.64 R16, [R1+0x3250] ;  /* 0x0032500001107983 */ /* 0x001ea20000300a00 */
[----:B------:R-:W-:Y:S02]  /*88150*/  LEA R14, P0, R20, R2, 0x1 ;  /* 0x00000002140e7211 */ /* 0x000fe400078008ff */
[----:B------:R-:W-:-:S02]  /*88160*/  LEA R11, R26, R4, 0x1 ;  /* 0x000000041a0b7211 */ /* 0x000fc400078e08ff */
[C---:B------:R-:W-:Y:S02]  /*88170*/  LEA R26, P2, R23.reuse, R2, 0x1 ;  /* 0x00000002171a7211 */ /* 0x040fe400078408ff */
[-C--:B------:R-:W-:Y:S02]  /*88180*/  LEA.HI.X.SX32 R15, R20, R0.reuse, 0x1, P0 ;  /* 0x00000000140f7211 */ /* 0x080fe400000f0eff */
[----:B------:R-:W-:Y:S02]  /*88190*/  MOV R5, R27 ;  /* 0x0000001b00057202 */ /* 0x000fe40000000f00 */
[----:B------:R-:W-:Y:S01]  /*881a0*/  LEA.HI.X.SX32 R27, R23, R0, 0x1, P2 ;  /* 0x00000000171b7211 */ /* 0x000fe200010f0eff */
[----:B------:R-:W-:Y:S04]  /*881b0*/  STL.64 [R1+0x2b0], R14 ;  /* 0x0002b00e01007387 */ /* 0x000fe80000100a00 */
[----:B------:R0:W-:Y:S02]  /*881c0*/  STL.64 [R1+0x2a8], R26 ;  /* 0x0002a81a01007387 */ /* 0x0001e40000100a00 */
[----:B0-----:R-:W-:-:S04]  /*881d0*/  LEA R26, P2, R3, R2, 0x1 ;  /* 0x00000002031a7211 */ /* 0x001fc800078408ff */
[----:B------:R-:W-:Y:S02]  /*881e0*/  LEA.HI.X.SX32 R27, R3, R0, 0x1, P2 ;  /* 0x00000000031b7211 */ /* 0x000fe400010f0eff */
[----:B--2---:R-:W-:-:S04]  /*881f0*/  LEA R14, P0, R16, R2, 0x1 ;  /* 0x00000002100e7211 */ /* 0x004fc800078008ff */
[----:B------:R-:W-:-:S05]  /*88200*/  LEA.HI.X.SX32 R15, R16, R0, 0x1, P0 ;  /* 0x00000000100f7211 */ /* 0x000fca00000f0eff */
[----:B------:R0:W-:Y:S04]  /*88210*/  STL.64 [R1+0x2a0], R14 ;  /* 0x0002a00e01007387 */ /* 0x0001e80000100a00 */
[----:B------:R1:W-:Y:S01]  /*88220*/  STL.64 [R1+0x298], R26 ;  /* 0x0002981a01007387 */ /* 0x0003e20000100a00 */
[-C--:B0-----:R-:W-:Y:S02]  /*88230*/  LEA R14, P0, R29, R2.reuse, 0x1 ;  /* 0x000000021d0e7211 */ /* 0x081fe400078008ff */
[----:B-1----:R-:W-:Y:S02]  /*88240*/  LEA R26, P2, R17, R2, 0x1 ;  /* 0x00000002111a7211 */ /* 0x002fe400078408ff */
[-C--:B------:R-:W-:Y:S02]  /*88250*/  LEA.HI.X.SX32 R15, R29, R0.reuse, 0x1, P0 ;  /* 0x000000001d0f7211 */ /* 0x080fe400000f0eff */
[----:B------:R-:W-:-:S03]  /*88260*/  LEA.HI.X.SX32 R27, R17, R0, 0x1, P2 ;  /* 0x00000000111b7211 */ /* 0x000fc600010f0eff */
[----:B------:R0:W-:Y:S04]  /*88270*/  STL.64 [R1+0x290], R14 ;  /* 0x0002900e01007387 */ /* 0x0001e80000100a00 */
[----:B------:R1:W-:Y:S01]  /*88280*/  STL.64 [R1+0x288], R26 ;  /* 0x0002881a01007387 */ /* 0x0003e20000100a00 */
[----:B0-----:R-:W-:-:S03]  /*88290*/  LEA R14, P0, R28, R2, 0x1 ;  /* 0x000000021c0e7211 */ /* 0x001fc600078008ff */
[----:B-1----:R-:W2:Y:S01]  /*882a0*/  LDL.LU.64 R26, [R1+0x3248] ;  /* 0x00324800011a7983 */ /* 0x002ea20000300a00 */
[----:B------:R-:W-:-:S05]  /*882b0*/  LEA.HI.X.SX32 R15, R28, R0, 0x1, P0 ;  /* 0x000000001c0f7211 */ /* 0x000fca00000f0eff */
[----:B------:R0:W-:Y:S04]  /*882c0*/  STL.64 [R1+0x280], R14 ;  /* 0x0002800e01007387 */ /* 0x0001e80000100a00 */
[----:B0-----:R-:W3:Y:S01]  /*882d0*/  LDL.LU.64 R14, [R1+0x3240] ;  /* 0x00324000010e7983 */ /* 0x001ee20000300a00 */
[----:B------:R-:W-:-:S05]  /*882e0*/  MOV R4, c[0x0][0x1c8] ;  /* 0x0000720000047a02 */ /* 0x000fca0000000f00 */
[----:B------:R-:W-:-:S05]  /*882f0*/  IMAD R8, R4, 0x2, R11 ;  /* 0x0000000204087824 */ /* 0x000fca00078e020b */
[----:B------:R-:W-:-:S04]  /*88300*/  LEA R9, R4, R8, 0x1 ;  /* 0x0000000804097211 */ /* 0x000fc800078e08ff */
[----:B------:R-:W-:Y:S02]  /*88310*/  LEA R13, R4, R9, 0x1 ;  /* 0x00000009040d7211 */ /* 0x000fe400078e08ff */
[----:B------:R-:W-:-:S03]  /*88320*/  MOV R29, R23 ;  /* 0x00000017001d7202 */ /* 0x000fc60000000f00 */
[----:B------:R-:W-:-:S05]  /*88330*/  IMAD R19, R4, 0x2, R13 ;  /* 0x0000000204137824 */ /* 0x000fca00078e020d */
[----:B------:R-:W-:-:S04]  /*88340*/  LEA R20, R4, R19, 0x1 ;  /* 0x0000001304147211 */ /* 0x000fc800078e08ff */
[----:B------:R-:W-:-:S04]  /*88350*/  LEA R3, R4, R20, 0x1 ;  /* 0x0000001404037211 */ /* 0x000fc800078e08ff */
[----:B------:R-:W-:-:S04]  /*88360*/  LEA R16, R4, R3, 0x1 ;  /* 0x0000000304107211 */ /* 0x000fc800078e08ff */
[----:B------:R-:W-:Y:S02]  /*88370*/  LEA R17, R4, R16, 0x1 ;  /* 0x0000001004117211 */ /* 0x000fe400078e08ff */
[----:B--2---:R-:W-:-:S05]  /*88380*/  LEA R22, P2, R27, R2, 0x1 ;  /* 0x000000021b167211 */ /* 0x004fca00078408ff */
[----:B------:R3:W-:Y:S01]  /*88390*/  STL [R1+0x278], R22 ;  /* 0x0002781601007387 */ /* 0x0007e20000100800 */
[----:B------:R-:W-:Y:S01]  /*883a0*/  IMAD.MOV.U32 R28, RZ, RZ, R22 ;  /* 0x000000ffff1c7224 */ /* 0x000fe200078e0016 */
[----:B------:R-:W-:Y:S02]  /*883b0*/  LEA.HI.X.SX32 R29, R27, R0, 0x1, P2 ;  /* 0x000000001b1d7211 */ /* 0x000fe400010f0eff */
[-C--:B------:R-:W-:Y:S02]  /*883c0*/  LEA R28, P2, R26, R2.reuse, 0x1 ;  /* 0x000000021a1c7211 */ /* 0x080fe400078408ff */
[----:B---3--:R-:W-:-:S04]  /*883d0*/  LEA R22, P0, R14, R2, 0x1 ;  /* 0x000000020e167211 */ /* 0x008fc800078008ff */
[-C--:B------:R-:W-:Y:S01]  /*883e0*/  LEA.HI.X.SX32 R23, R14, R0.reuse, 0x1, P0 ;  /* 0x000000000e177211 */ /* 0x080fe200000f0eff */
[----:B------:R0:W-:Y:S04]  /*883f0*/  STL [R1+0x27c], R29 ;  /* 0x00027c1d01007387 */ /* 0x0001e80000100800 */
[----:B------:R1:W-:Y:S01]  /*88400*/  STL.64 [R1+0x270], R22 ;  /* 0x0002701601007387 */ /* 0x0003e20000100a00 */
[----:B0-----:R-:W-:Y:S02]  /*88410*/  LEA.HI.X.SX32 R29, R26, R0, 0x1, P2 ;  /* 0x000000001a1d7211 */ /* 0x001fe400010f0eff */
[----:B-1----:R-:W-:-:S03]  /*88420*/  LEA R22, P0, R25, R2, 0x1 ;  /* 0x0000000219167211 */ /* 0x002fc600078008ff */
[----:B------:R0:W-:Y:S01]  /*88430*/  STL.64 [R1+0x268], R28 ;  /* 0x0002681c01007387 */ /* 0x0001e20000100a00 */
[----:B------:R-:W-:Y:S02]  /*88440*/  LEA.HI.X.SX32 R23, R25, R0, 0x1, P0 ;  /* 0x0000000019177211 */ /* 0x000fe400000f0eff */
[----:B------:R-:W-:-:S03]  /*88450*/  LEA R4, P0, R24, R2, 0x1 ;  /* 0x0000000218047211 */ /* 0x000fc600078008ff */
[----:B------:R1:W-:Y:S01]  /*88460*/  STL.64 [R1+0x260], R22 ;  /* 0x0002601601007387 */ /* 0x0003e20000100a00 */
[----:B0-----:R-:W-:-:S04]  /*88470*/  LEA R28, P2, R15, R2, 0x1 ;  /* 0x000000020f1c7211 */ /* 0x001fc800078408ff */
[-C--:B------:R-:W-:Y:S02]  /*88480*/  LEA.HI.X.SX32 R29, R15, R0.reuse, 0x1, P2 ;  /* 0x000000000f1d7211 */ /* 0x080fe400010f0eff */
[----:B-1----:R-:W-:Y:S02]  /*88490*/  MOV R23, R5 ;  /* 0x0000000500177202 */ /* 0x002fe40000000f00 */
[----:B------:R-:W-:Y:S01]  /*884a0*/  LEA.HI.X.SX32 R5, R24, R0, 0x1, P0 ;  /* 0x0000000018057211 */ /* 0x000fe200000f0eff */
[----:B------:R-:W-:Y:S04]  /*884b0*/  STL.64 [R1+0x258], R28 ;  /* 0x0002581c01007387 */ /* 0x000fe80000100a00 */
[----:B------:R0:W-:Y:S04]  /*884c0*/  STL.64 [R1+0x250], R4 ;  /* 0x0002500401007387 */ /* 0x0001e80000100a00 */
[----:B0-----:R-:W2:Y:S01]  /*884d0*/  LDL.LU.64 R4, [R1+0x3238] ;  /* 0x0032380001047983 */ /* 0x001ea20000300a00 */
[----:B------:R-:W-:-:S05]  /*884e0*/  MOV R27, c[0x0][0x1c8] ;  /* 0x00007200001b7a02 */ /* 0x000fca0000000f00 */
[----:B------:R-:W-:Y:S01]  /*884f0*/  IMAD R21, R27, 0x2, R17 ;  /* 0x000000021b157824 */ /* 0x000fe200078e0211 */
[----:B------:R-:W-:-:S04]  /*88500*/  LEA R28, P2, R6, R2, 0x1 ;  /* 0x00000002061c7211 */ /* 0x000fc800078408ff */
[----:B------:R-:W-:Y:S02]  /*88510*/  LEA R14, R27, R21, 0x1 ;  /* 0x000000151b0e7211 */ /* 0x000fe400078e08ff */
[----:B------:R-:W-:Y:S02]  /*88520*/  LEA R24, P0, R7, R2, 0x1 ;  /* 0x0000000207187211 */ /* 0x000fe400078008ff */
[----:B------:R-:W-:Y:S02]  /*88530*/  LEA.HI.X.SX32 R29, R6, R0, 0x1, P2 ;  /* 0x00000000061d7211 */ /* 0x000fe400010f0eff */
[----:B------:R-:W-:Y:S02]  /*88540*/  LEA R22, R27, R14, 0x1 ;  /* 0x0000000e1b167211 */ /* 0x000fe400078e08ff */
[----:B------:R-:W-:Y:S01]  /*88550*/  LEA.HI.X.SX32 R25, R7, R0, 0x1, P0 ;  /* 0x0000000007197211 */ /* 0x000fe200000f0eff */
[----:B------:R-:W-:Y:S02]  /*88560*/  STL.64 [R1+0x248], R28 ;  /* 0x0002481c01007387 */ /* 0x000fe40000100a00 */
[----:B------:R-:W-:-:S02]  /*88570*/  IMAD R15, R27, 0x2, R22 ;  /* 0x000000021b0f7824 */ /* 0x000fc400078e0216 */
[----:B------:R0:W-:Y:S03]  /*88580*/  STL.64 [R1+0x240], R24 ;  /* 0x0002401801007387 */ /* 0x0001e60000100a00 */
[----:B------:R-:W-:-:S04]  /*88590*/  LEA R6, R27, R15, 0x1 ;  /* 0x0000000f1b067211 */ /* 0x000fc800078e08ff */
[----:B------:R-:W-:Y:S02]  /*885a0*/  LEA R7, R27, R6, 0x1 ;  /* 0x000000061b077211 */ /* 0x000fe400078e08ff */
[----:B0-----:R-:W-:-:S04]  /*885b0*/  LEA R24, P0, R10, R2, 0x1 ;  /* 0x000000020a187211 */ /* 0x001fc800078008ff */
[----:B------:R-:W-:Y:S02]  /*885c0*/  LEA.HI.X.SX32 R25, R10, R0, 0x1, P0 ;  /* 0x000000000a197211 */ /* 0x000fe400000f0eff */
[----:B--2---:R-:W-:-:S04]  /*885d0*/  LEA R28, P2, R5, R2, 0x1 ;  /* 0x00000002051c7211 */ /* 0x004fc800078408ff */
[----:B------:R-:W-:-:S05]  /*885e0*/  LEA.HI.X.SX32 R29, R5, R0, 0x1, P2 ;  /* 0x00000000051d7211 */ /* 0x000fca00010f0eff */
[----:B------:R0:W-:Y:S04]  /*885f0*/  STL.64 [R1+0x238], R28 ;  /* 0x0002381c01007387 */ /* 0x0001e80000100a00 */
[----:B------:R1:W-:Y:S04]  /*88600*/  STL.64 [R1+0x230], R24 ;  /* 0x0002301801007387 */ /* 0x0003e80000100a00 */
[----:B------:R2:W-:Y:S01]  /*88610*/  STL.64 [R1+0x3230], R6 ;  /* 0x0032300601007387 */ /* 0x0005e20000100a00 */
[-C--:B0-----:R-:W-:Y:S02]  /*88620*/  LEA R28, P2, R12, R2.reuse, 0x1 ;  /* 0x000000020c1c7211 */ /* 0x081fe400078408ff */
[----:B-1----:R-:W-:-:S02]  /*88630*/  LEA R24, P0, R18, R2, 0x1 ;  /* 0x0000000212187211 */ /* 0x002fc400078008ff */
[----:B------:R-:W-:Y:S02]  /*88640*/  LEA.HI.X.SX32 R29, R12, R0, 0x1, P2 ;  /* 0x000000000c1d7211 */ /* 0x000fe400010f0eff */
[----:B--2---:R-:W-:Y:S02]  /*88650*/  LEA R6, P2, R4, R2, 0x1 ;  /* 0x0000000204067211 */ /* 0x004fe400078408ff */
[----:B------:R-:W-:Y:S02]  /*88660*/  LEA R5, R27, R7, 0x1 ;  /* 0x000000071b057211 */ /* 0x000fe400078e08ff */
[-C--:B------:R-:W-:Y:S02]  /*88670*/  LEA.HI.X.SX32 R25, R18, R0.reuse, 0x1, P0 ;  /* 0x0000000012197211 */ /* 0x080fe400000f0eff */
[----:B------:R-:W-:Y:S01]  /*88680*/  LEA.HI.X.SX32 R7, R4, R0, 0x1, P2 ;  /* 0x0000000004077211 */ /* 0x000fe200010f0eff */
[----:B------:R-:W-:Y:S04]  /*88690*/  STL.64 [R1+0x228], R28 ;  /* 0x0002281c01007387 */ /* 0x000fe80000100a00 */
[----:B------:R0:W-:Y:S04]  /*886a0*/  STL.64 [R1+0x220], R24 ;  /* 0x0002201801007387 */ /* 0x0001e80000100a00 */
[----:B------:R1:W-:Y:S01]  /*886b0*/  STL.64 [R1+0x218], R6 ;  /* 0x0002180601007387 */ /* 0x0003e20000100a00 */
[----:B0-----:R-:W-:-:S02]  /*886c0*/  LEA R24, P0, R11, R2, 0x1 ;  /* 0x000000020b187211 */ /* 0x001fc400078008ff */
[C---:B-1----:R-:W-:Y:S02]  /*886d0*/  LEA R6, P2, R8.reuse, R2, 0x1 ;  /* 0x0000000208067211 */ /* 0x042fe400078408ff */
[-C--:B------:R-:W-:Y:S02]  /*886e0*/  LEA.HI.X.SX32 R25, R11, R0.reuse, 0x1, P0 ;  /* 0x000000000b197211 */ /* 0x080fe400000f0eff */
[----:B------:R-:W-:-:S03]  /*886f0*/  LEA.HI.X.SX32 R7, R8, R0, 0x1, P2 ;  /* 0x0000000008077211 */ /* 0x000fc600010f0eff */
[----:B------:R0:W-:Y:S04]  /*88700*/  STL.64 [R1+0x210], R24 ;  /* 0x0002101801007387 */ /* 0x0001e80000100a00 */
[----:B------:R1:W-:Y:S01]  /*88710*/  STL.64 [R1+0x208], R6 ;  /* 0x0002080601007387 */ /* 0x0003e20000100a00 */
[-C--:B0-----:R-:W-:Y:S02]  /*88720*/  LEA R24, P0, R9, R2.reuse, 0x1 ;  /* 0x0000000209187211 */ /* 0x081fe400078008ff */
[----:B-1----:R-:W-:Y:S02]  /*88730*/  LEA R6, P2, R13, R2, 0x1 ;  /* 0x000000020d067211 */ /* 0x002fe400078408ff */
[-C--:B------:R-:W-:Y:S02]  /*88740*/  LEA.HI.X.SX32 R25, R9, R0.reuse, 0x1, P0 ;  /* 0x0000000009197211 */ /* 0x080fe400000f0eff */
[----:B------:R-:W-:-:S02]  /*88750*/  LEA.HI.X.SX32 R7, R13, R0, 0x1, P2 ;  /* 0x000000000d077211 */ /* 0x000fc400010f0eff */
[C---:B------:R-:W-:Y:S01]  /*88760*/  LEA R8, P0, R19.reuse, R2, 0x1 ;  /* 0x0000000213087211 */ /* 0x040fe200078008ff */
[----:B------:R-:W-:Y:S04]  /*88770*/  STL.64 [R1+0x200], R24 ;  /* 0x0002001801007387 */ /* 0x000fe80000100a00 */
        /* <DEDUP_REMOVED lines=10> */
[----:B------:R0:W-:Y:S04]  /*88820*/  STL.64 [R1+0x1e0], R8 ;  /* 0x0001e00801007387 */ /* 0x0001e80000100a00 */
[----:B------:R1:W-:Y:S01]  /*88830*/  STL.64 [R1+0x1d8], R6 ;  /* 0x0001d80601007387 */ /* 0x0003e20000100a00 */
[-C--:B0-----:R-:W-:Y:S02]  /*88840*/  LEA R8, P0, R17, R2.reuse, 0x1 ;  /* 0x0000000211087211 */ /* 0x081fe400078008ff */
[----:B-1----:R-:W-:Y:S02]  /*88850*/  LEA R6, P2, R21, R2, 0x1 ;  /* 0x0000000215067211 */ /* 0x002fe400078408ff */
[-C--:B------:R-:W-:Y:S02]  /*88860*/  LEA.HI.X.SX32 R9, R17, R0.reuse, 0x1, P0 ;  /* 0x0000000011097211 */ /* 0x080fe400000f0eff */
[----:B------:R-:W-:-:S03]  /*88870*/  LEA.HI.X.SX32 R7, R21, R0, 0x1, P2 ;  /* 0x0000000015077211 */ /* 0x000fc600010f0eff */
[----:B------:R-:W-:Y:S04]  /*88880*/  STL.64 [R1+0x1d0], R8 ;  /* 0x0001d00801007387 */ /* 0x000fe80000100a00 */
[----:B------:R0:W-:Y:S04]  /*88890*/  STL.64 [R1+0x1c8], R6 ;  /* 0x0001c80601007387 */ /* 0x0001e80000100a00 */
[----:B0-----:R-:W2:Y:S01]  /*888a0*/  LDL.LU.64 R6, [R1+0x3230] ;  /* 0x0032300001067983 */ /* 0x001ea20000300a00 */
[----:B------:R-:W-:-:S04]  /*888b0*/  LEA R16, P0, R14, R2, 0x1 ;  /* 0x000000020e107211 */ /* 0x000fc800078008ff */
[----:B------:R-:W-:Y:S01]  /*888c0*/  MOV R20, R16 ;  /* 0x0000001000147202 */ /* 0x000fe20000000f00 */
[----:B------:R0:W-:Y:S01]  /*888d0*/  STL [R1+0x1c0], R16 ;  /* 0x0001c01001007387 */ /* 0x0001e20000100800 */
[----:B------:R-:W-:Y:S02]  /*888e0*/  MOV R21, R17 ;  /* 0x0000001100157202 */ /* 0x000fe40000000f00 */
[----:B------:R-:W-:Y:S02]  /*888f0*/  LEA.HI.X.SX32 R21, R14, R0, 0x1, P0 ;  /* 0x000000000e157211 */ /* 0x000fe400000f0eff */
[----:B0-----:R-:W-:-:S04]  /*88900*/  LEA R16, P2, R22, R2, 0x1 ;  /* 0x0000000216107211 */ /* 0x001fc800078408ff */
[----:B------:R-:W-:Y:S01]  /*88910*/  LEA.HI.X.SX32 R17, R22, R0, 0x1, P2 ;  /* 0x0000000016117211 */ /* 0x000fe200010f0eff */
[----:B------:R0:W-:Y:S01]  /*88920*/  STL [R1+0x1c4], R21 ;  /* 0x0001c41501007387 */ /* 0x0001e20000100800 */
[----:B------:R-:W-:-:S03]  /*88930*/  LEA R20, P0, R15, R2, 0x1 ;  /* 0x000000020f147211 */ /* 0x000fc600078008ff */
[----:B------:R2:W-:Y:S01]  /*88940*/  STL.64 [R1+0x1b8], R16 ;  /* 0x0001b81001007387 */ /* 0x0005e20000100a00 */
[----:B0-----:R-:W-:Y:S01]  /*88950*/  LEA.HI.X.SX32 R21, R15, R0, 0x1, P0 ;  /* 0x000000000f157211 */ /* 0x001fe200000f0eff */
[----:B------:R-:W-:-:S04]  /*88960*/  IMAD R18, R27, 0x2, R5 ;  /* 0x000000021b127824 */ /* 0x000fc800078e0205 */
[----:B------:R0:W-:Y:S01]  /*88970*/  STL.64 [R1+0x1b0], R20 ;  /* 0x0001b01401007387 */ /* 0x0001e20000100a00 */
[C---:B------:R-:W-:Y:S02]  /*88980*/  LEA R10, R27.reuse, R18, 0x1 ;  /* 0x000000121b0a7211 */ /* 0x040fe400078e08ff */
[----:B------:R-:W-:Y:S02]  /*88990*/  MOV R29, R23 ;  /* 0x00000017001d7202 */ /* 0x000fe40000000f00 */
[----:B------:R-:W-:-:S05]  /*889a0*/  LEA R23, R27, R10, 0x1 ;  /* 0x0000000a1b177211 */ /* 0x000fca00078e08ff */
[----:B------:R-:W-:-:S05]  /*889b0*/  IMAD R24, R27, 0x2, R23 ;  /* 0x000000021b187824 */ /* 0x000fca00078e0217 */
[----:B------:R-:W-:-:S04]  /*889c0*/  LEA R19, R27, R24, 0x1 ;  /* 0x000000181b137211 */ /* 0x000fc800078e08ff */
[----:B------:R-:W-:-:S04]  /*889d0*/  LEA R4, R27, R19, 0x1 ;  /* 0x000000131b047211 */ /* 0x000fc800078e08ff */
[----:B------:R-:W-:-:S05]  /*889e0*/  LEA R13, R27, R4, 0x1 ;  /* 0x000000041b0d7211 */ /* 0x000fca00078e08ff */
[----:B------:R-:W-:-:S05]  /*889f0*/  IMAD R9, R27, 0x2, R13 ;  /* 0x000000021b097824 */ /* 0x000fca00078e020d */
[----:B------:R-:W-:-:S05]  /*88a00*/  LEA R12, R27, R9, 0x1 ;  /* 0x000000091b0c7211 */ /* 0x000fca00078e08ff */
[----:B------:R-:W-:Y:S01]  /*88a10*/  IMAD R3, R27, 0x2, R12 ;  /* 0x000000021b037824 */ /* 0x000fe200078e020c */
[----:B------:R-:W-:Y:S02]  /*88a20*/  MOV R25, R29 ;  /* 0x0000001d00197202 */ /* 0x000fe40000000f00 */
[----:B--2---:R-:W-:-:S04]  /*88a30*/  LEA R16, P2, R6, R2, 0x1 ;  /* 0x0000000206107211 */ /* 0x004fc800078408ff */
[----:B------:R-:W-:Y:S02]  /*88a40*/  LEA.HI.X.SX32 R17, R6, R0, 0x1, P2 ;  /* 0x0000000006117211 */ /* 0x000fe400010f0eff */
[----:B0-----:R-:W-:-:S03]  /*88a50*/  LEA R20, P0, R7, R2, 0x1 ;  /* 0x0000000207147211 */ /* 0x001fc600078008ff */
[----:B------:R0:W-:Y:S01]  /*88a60*/  STL.64 [R1+0x1a8], R16 ;  /* 0x0001a81001007387 */ /* 0x0001e20000100a00 */
[----:B------:R-:W-:Y:S02]  /*88a70*/  LEA.HI.X.SX32 R21, R7, R0, 0x1, P0 ;  /* 0x0000000007157211 */ /* 0x000fe400000f0eff */
[-C--:B------:R-:W-:Y:S02]  /*88a80*/  LEA R14, P0, R18, R2.reuse, 0x1 ;  /* 0x00000002120e7211 */ /* 0x080fe400078008ff */
[----:B0-----:R-:W-:-:S04]  /*88a90*/  LEA R16, P2, R5, R2, 0x1 ;  /* 0x0000000205107211 */ /* 0x001fc800078408ff */
[-C--:B------:R-:W-:Y:S01]  /*88aa0*/  LEA.HI.X.SX32 R17, R5, R0.reuse, 0x1, P2 ;  /* 0x0000000005117211 */ /* 0x080fe200010f0eff */
[----:B------:R-:W-:Y:S01]  /*88ab0*/  STL.64 [R1+0x1a0], R20 ;  /* 0x0001a01401007387 */ /* 0x000fe20000100a00 */
[----:B------:R-:W-:-:S03]  /*88ac0*/  LEA.HI.X.SX32 R15, R18, R0, 0x1, P0 ;  /* 0x00000000120f7211 */ /* 0x000fc600000f0eff */
[----:B------:R0:W-:Y:S04]  /*88ad0*/  STL.64 [R1+0x198], R16 ;  /* 0x0001981001007387 */ /* 0x0001e80000100a00 */
[----:B------:R1:W-:Y:S01]  /*88ae0*/  STL.64 [R1+0x190], R14 ;  /* 0x0001900e01007387 */ /* 0x0003e20000100a00 */
[CC--:B0-----:R-:W-:Y:S02]  /*88af0*/  LEA R16, P2, R10.reuse, R2.reuse, 0x1 ;  /* 0x000000020a107211 */ /* 0x0c1fe400078408ff */
[C---:B-1----:R-:W-:Y:S02]  /*88b00*/  LEA R14, P0, R23.reuse, R2, 0x1 ;  /* 0x00000002170e7211 */ /* 0x042fe400078008ff */
[-C--:B------:R-:W-:Y:S02]  /*88b10*/  LEA.HI.X.SX32 R17, R10, R0.reuse, 0x1, P2 ;  /* 0x000000000a117211 */ /* 0x080fe400010f0eff */
        /* <DEDUP_REMOVED lines=15> */
[----:B------:R-:W-:Y:S02]  /*88c10*/  LEA R6, R27, R3, 0x1 ;  /* 0x000000031b067211 */ /* 0x000fe400078e08ff */
[CC--:B0-----:R-:W-:Y:S02]  /*88c20*/  LEA R16, P2, R9.reuse, R2.reuse, 0x1 ;  /* 0x0000000209107211 */ /* 0x0c1fe400078408ff */
[----:B-1----:R-:W-:Y:S02]  /*88c30*/  LEA R14, P0, R12, R2, 0x1 ;  /* 0x000000020c0e7211 */ /* 0x002fe400078008ff */
[----:B------:R-:W-:-:S02]  /*88c40*/  LEA.HI.X.SX32 R17, R9, R0, 0x1, P2 ;  /* 0x0000000009117211 */ /* 0x000fc400010f0eff */
[----:B------:R-:W-:Y:S02]  /*88c50*/  LEA.HI.X.SX32 R15, R12, R0, 0x1, P0 ;  /* 0x000000000c0f7211 */ /* 0x000fe400000f0eff */
[C---:B------:R-:W-:Y:S01]  /*88c60*/  LEA R11, R27.reuse, R6, 0x1 ;  /* 0x000000061b0b7211 */ /* 0x040fe200078e08ff */
[----:B------:R0:W-:Y:S04]  /*88c70*/  STL.64 [R1+0x58], R16 ;  /* 0x0000581001007387 */ /* 0x0001e80000100a00 */
[----:B------:R1:W-:Y:S01]  /*88c80*/  STL.64 [R1+0x50], R14 ;  /* 0x0000500e01007387 */ /* 0x0003e20000100a00 */
[----:B------:R-:W-:Y:S02]  /*88c90*/  LEA R8, R27, R11, 0x1 ;  /* 0x0000000b1b087211 */ /* 0x000fe400078e08ff */
[----:B0-----:R-:W-:-:S02]  /*88ca0*/  LEA R16, P2, R3, R2, 0x1 ;  /* 0x0000000203107211 */ /* 0x001fc400078408ff */
[C---:B-1----:R-:W-:Y:S02]  /*88cb0*/  LEA R14, P0, R6.reuse, R2, 0x1 ;  /* 0x00000002060e7211 */ /* 0x042fe400078008ff */
[----:B------:R-:W-:Y:S02]  /*88cc0*/  LEA.HI.X.SX32 R17, R3, R0, 0x1, P2 ;  /* 0x0000000003117211 */ /* 0x000fe400010f0eff */
[----:B------:R-:W-:Y:S02]  /*88cd0*/  LEA R12, P2, R11, R2, 0x1 ;  /* 0x000000020b0c7211 */ /* 0x000fe400078408ff */
[-C--:B------:R-:W-:Y:S01]  /*88ce0*/  LEA.HI.X.SX32 R15, R6, R0.reuse, 0x1, P0 ;  /* 0x00000000060f7211 */ /* 0x080fe200000f0eff */
[----:B------:R-:W-:Y:S01]  /*88cf0*/  IMAD R7, R27, 0x2, R8 ;  /* 0x000000021b077824 */ /* 0x000fe200078e0208 */
[----:B------:R-:W-:Y:S01]  /*88d00*/  LEA.HI.X.SX32 R13, R11, R0, 0x1, P2 ;  /* 0x000000000b0d7211 */ /* 0x000fe200010f0eff */
[----:B------:R-:W-:Y:S04]  /*88d10*/  STL.64 [R1+0x48], R16 ;  /* 0x0000481001007387 */ /* 0x000fe80000100a00 */
[----:B------:R0:W-:Y:S01]  /*88d20*/  STL.64 [R1+0x40], R14 ;  /* 0x0000400e01007387 */ /* 0x0001e20000100a00 */
[----:B------:R-:W-:-:S03]  /*88d30*/  LEA R10, R27, R7, 0x1 ;  /* 0x000000071b0a7211 */ /* 0x000fc600078e08ff */
[----:B------:R1:W-:Y:S01]  /*88d40*/  STL.64 [R1+0x38], R12 ;  /* 0x0000380c01007387 */ /* 0x0003e20000100a00 */
[----:B------:R-:W-:Y:S02]  /*88d50*/  LEA R5, R27, R10, 0x1 ;  /* 0x0000000a1b057211 */ /* 0x000fe400078e08ff */
[CC--:B0-----:R-:W-:Y:S02]  /*88d60*/  LEA R14, P0, R8.reuse, R2.reuse, 0x1 ;  /* 0x00000002080e7211 */ /* 0x0c1fe400078008ff */
[C---:B-1----:R-:W-:Y:S02]  /*88d70*/  LEA R12, P2, R7.reuse, R2, 0x1 ;  /* 0x00000002070c7211 */ /* 0x042fe400078408ff */
[-C--:B------:R-:W-:Y:S02]  /*88d80*/  LEA.HI.X.SX32 R15, R8, R0.reuse, 0x1, P0 ;  /* 0x00000000080f7211 */ /* 0x080fe400000f0eff */
[----:B------:R-:W-:Y:S02]  /*88d90*/  LEA.HI.X.SX32 R13, R7, R0, 0x1, P2 ;  /* 0x00000000070d7211 */ /* 0x000fe400010f0eff */
[C---:B------:R-:W-:Y:S01]  /*88da0*/  LEA R4, R27.reuse, R5, 0x1 ;  /* 0x000000051b047211 */ /* 0x040fe200078e08ff */
[----:B------:R0:W-:Y:S04]  /*88db0*/  STL.64 [R1+0x30], R14 ;  /* 0x0000300e01007387 */ /* 0x0001e80000100a00 */
[----:B------:R1:W-:Y:S01]  /*88dc0*/  STL.64 [R1+0x28], R12 ;  /* 0x0000280c01007387 */ /* 0x0003e20000100a00 */
[----:B------:R-:W-:Y:S01]  /*88dd0*/  IMAD R9, R27, 0x2, R4 ;  /* 0x000000021b097824 */ /* 0x000fe200078e0204 */
[----:B0-----:R-:W-:-:S02]  /*88de0*/  LEA R14, P0, R10, R2, 0x1 ;  /* 0x000000020a0e7211 */ /* 0x001fc400078008ff */
[C---:B-1----:R-:W-:Y:S02]  /*88df0*/  LEA R12, P2, R5.reuse, R2, 0x1 ;  /* 0x00000002050c7211 */ /* 0x042fe400078408ff */
[-C--:B------:R-:W-:Y:S02]  /*88e00*/  LEA.HI.X.SX32 R15, R10, R0.reuse, 0x1, P0 ;  /* 0x000000000a0f7211 */ /* 0x080fe400000f0eff */
[----:B------:R-:W-:Y:S02]  /*88e10*/  LEA.HI.X.SX32 R13, R5, R0, 0x1, P2 ;  /* 0x00000000050d7211 */ /* 0x000fe400010f0eff */
[C---:B------:R-:W-:Y:S01]  /*88e20*/  LEA R3, R27.reuse, R9, 0x1 ;  /* 0x000000091b037211 */ /* 0x040fe200078e08ff */
[----:B------:R0:W-:Y:S04]  /*88e30*/  STL.64 [R1+0x20], R14 ;  /* 0x0000200e01007387 */ /* 0x0001e80000100a00 */
[----:B------:R1:W-:Y:S01]  /*88e40*/  STL.64 [R1+0x18], R12 ;  /* 0x0000180c01007387 */ /* 0x0003e20000100a00 */
[----:B------:R-:W-:-:S02]  /*88e50*/  LEA R6, R27, R3, 0x1 ;  /* 0x000000031b067211 */ /* 0x000fc400078e08ff */
[CC--:B0-----:R-:W-:Y:S02]  /*88e60*/  LEA R14, P0, R4.reuse, R2.reuse, 0x1 ;  /* 0x00000002040e7211 */ /* 0x0c1fe400078008ff */
[----:B-1----:R-:W-:Y:S02]  /*88e70*/  LEA R12, P2, R9, R2, 0x1 ;  /* 0x00000002090c7211 */ /* 0x002fe400078408ff */
[----:B------:R-:W-:Y:S02]  /*88e80*/  LEA.HI.X.SX32 R15, R4, R0, 0x1, P0 ;  /* 0x00000000040f7211 */ /* 0x000fe400000f0eff */
[----:B------:R-:W-:Y:S02]  /*88e90*/  LEA R10, P0, R3, R2, 0x1 ;  /* 0x00000002030a7211 */ /* 0x000fe400078008ff */
[----:B------:R-:W-:Y:S02]  /*88ea0*/  LEA.HI.X.SX32 R13, R9, R0, 0x1, P2 ;  /* 0x00000000090d7211 */ /* 0x000fe400010f0eff */
[----:B------:R-:W-:-:S02]  /*88eb0*/  LEA R28, P2, R6, R2, 0x1 ;  /* 0x00000002061c7211 */ /* 0x000fc400078408ff */
[-C--:B------:R-:W-:Y:S01]  /*88ec0*/  LEA.HI.X.SX32 R11, R3, R0.reuse, 0x1, P0 ;  /* 0x00000000030b7211 */ /* 0x080fe200000f0eff */
[----:B------:R-:W-:Y:S01]  /*88ed0*/  STL.64 [R1+0x10], R14 ;  /* 0x0000100e01007387 */ /* 0x000fe20000100a00 */
[----:B------:R-:W-:-:S03]  /*88ee0*/  LEA.HI.X.SX32 R29, R6, R0, 0x1, P2 ;  /* 0x00000000061d7211 */ /* 0x000fc600010f0eff */
[----:B------:R-:W-:Y:S04]  /*88ef0*/  STL.64 [R1+0x8], R12 ;  /* 0x0000080c01007387 */ /* 0x000fe80000100a00 */
[----:B------:R-:W-:Y:S04]  /*88f00*/  STL.64 [R1], R10 ;  /* 0x0000000a01007387 */ /* 0x000fe80000100a00 */
[----:B------:R-:W-:Y:S04]  /*88f10*/  STL [R1+0x2f38], R28 ;  /* 0x002f381c01007387 */ /* 0x000fe80000100800 */
[----:B------:R-:W-:Y:S04]  /*88f20*/  STL [R1+0x2f2c], R29 ;  /* 0x002f2c1d01007387 */ /* 0x000fe80000100800 */
[----:B------:R0:W-:Y:S04]  /*88f30*/  STL.64 [R1+0x3038], R28 ;  /* 0x0030381c01007387 */ /* 0x0001e80000100a00 */
[----:B------:R-:W2:Y:S01]  /*88f40*/  LDL.LU R9, [R1+0x3b8] ;  /* 0x0003b80001097983 */ /* 0x000ea20000300800 */
[----:B------:R-:W-:-:S05]  /*88f50*/  IMAD R8, R27, 0x2, R6 ;  /* 0x000000021b087824 */ /* 0x000fca00078e0206 */
[----:B------:R-:W-:-:S04]  /*88f60*/  LEA R7, R27, R8, 0x1 ;  /* 0x000000081b077211 */ /* 0x000fc800078e08ff */
[----:B------:R-:W-:-:S04]  /*88f70*/  LEA R5, R27, R7, 0x1 ;  /* 0x000000071b057211 */ /* 0x000fc800078e08ff */
[C---:B------:R-:W-:Y:S02]  /*88f80*/  LEA R4, R27.reuse, R5, 0x1 ;  /* 0x000000051b047211 */ /* 0x040fe400078e08ff */
[CC--:B------:R-:W-:Y:S02]  /*88f90*/  LEA R26, P0, R8.reuse, R2.reuse, 0x1 ;  /* 0x00000002081a7211 */ /* 0x0c0fe400078008ff */
[----:B0-----:R-:W-:Y:S01]  /*88fa0*/  MOV R28, c[0x0][0x1c8] ;  /* 0x00007200001c7a02 */ /* 0x001fe20000000f00 */
[----:B------:R-:W-:Y:S01]  /*88fb0*/  IMAD R3, R27, 0x2, R4 ;  /* 0x000000021b037824 */ /* 0x000fe200078e0204 */
[----:B------:R-:W-:Y:S02]  /*88fc0*/  LEA R24, P2, R7, R2, 0x1 ;  /* 0x0000000207187211 */ /* 0x000fe400078408ff */
[----:B------:R-:W-:Y:S02]  /*88fd0*/  LEA.HI.X.SX32 R27, R8, R0, 0x1, P0 ;  /* 0x00000000081b7211 */ /* 0x000fe400000f0eff */
[----:B------:R-:W-:Y:S01]  /*88fe0*/  LEA R6, R28, R3, 0x1 ;  /* 0x000000031c067211 */ /* 0x000fe200078e08ff */
[----:B------:R-:W-:Y:S01]  /*88ff0*/  STL [R1+0x2f48], R26 ;  /* 0x002f481a01007387 */ /* 0x000fe20000100800 */
[----:B------:R-:W-:-:S02]  /*89000*/  MOV R29, R25 ;  /* 0x00000019001d7202 */ /* 0x000fc40000000f00 */
[----:B------:R-:W-:Y:S01]  /*89010*/  LEA R22, P0, R5, R2, 0x1 ;  /* 0x0000000205167211 */ /* 0x000fe200078008ff */
[----:B------:R-:W-:Y:S01]  /*89020*/  STL [R1+0x2f28], R27 ;  /* 0x002f281b01007387 */ /* 0x000fe20000100800 */
[----:B------:R-:W-:Y:S01]  /*89030*/  LEA.HI.X.SX32 R25, R7, R0, 0x1, P2 ;  /* 0x0000000007197211 */ /* 0x000fe200010f0eff */
[----:B------:R-:W-:Y:S01]  /*89040*/  IMAD R7, R28, 0x2, R6 ;  /* 0x000000021c077824 */ /* 0x000fe200078e0206 */
[----:B------:R-:W-:Y:S01]  /*89050*/  LEA R20, P2, R4, R2, 0x1 ;  /* 0x0000000204147211 */ /* 0x000fe200078408ff */
[----:B------:R-:W-:Y:S01]  /*89060*/  STL [R1+0x3028], R27 ;  /* 0x0030281b01007387 */ /* 0x000fe20000100800 */
[----:B------:R-:W-:-:S03]  /*89070*/  LEA.HI.X.SX32 R23, R5, R0, 0x1, P0 ;  /* 0x0000000005177211 */ /* 0x000fc600000f0eff */
[----:B------:R-:W-:Y:S01]  /*89080*/  STL [R1+0x2f58], R24 ;  /* 0x002f581801007387 */ /* 0x000fe20000100800 */
[----:B------:R-:W-:-:S03]  /*89090*/  LEA R18, P0, R3, R2, 0x1 ;  /* 0x0000000203127211 */ /* 0x000fc600078008ff */
[----:B------:R-:W-:Y:S01]  /*890a0*/  STL [R1+0x2f5c], R24 ;  /* 0x002f5c1801007387 */ /* 0x000fe20000100800 */
[----:B------:R-:W-:-:S03]  /*890b0*/  LEA.HI.X.SX32 R21, R4, R0, 0x1, P2 ;  /* 0x0000000004157211 */ /* 0x000fc600010f0eff */
[----:B------:R-:W-:Y:S01]  /*890c0*/  STL [R1+0x2f24], R25 ;  /* 0x002f241901007387 */ /* 0x000fe20000100800 */
[----:B------:R-:W-:-:S03]  /*890d0*/  LEA R5, R28, R7, 0x1 ;  /* 0x000000071c057211 */ /* 0x000fc600078e08ff */
[----:B------:R-:W-:Y:S01]  /*890e0*/  STL [R1+0x3018], R25 ;  /* 0x0030181901007387 */ /* 0x000fe20000100800 */
[----:B------:R-:W-:-:S03]  /*890f0*/  LEA.HI.X.SX32 R19, R3, R0, 0x1, P0 ;  /* 0x0000000003137211 */ /* 0x000fc600000f0eff */
[----:B------:R-:W-:Y:S01]  /*89100*/  STL [R1+0x2f68], R22 ;  /* 0x002f681601007387 */ /* 0x000fe20000100800 */
[----:B------:R-:W-:-:S03]  /*89110*/  LEA R16, P2, R6, R2, 0x1 ;  /* 0x0000000206107211 */ /* 0x000fc600078408ff */
[----:B------:R-:W-:Y:S01]  /*89120*/  STL [R1+0x2f20], R23 ;  /* 0x002f201701007387 */ /* 0x000fe20000100800 */
[----:B------:R-:W-:-:S03]  /*89130*/  LEA R14, P0, R7, R2, 0x1 ;  /* 0x00000002070e7211 */ /* 0x000fc600078008ff */
[----:B------:R-:W-:Y:S01]  /*89140*/  STL [R1+0x3008], R23 ;  /* 0x0030081701007387 */ /* 0x000fe20000100800 */
[----:B------:R-:W-:-:S03]  /*89150*/  LEA R3, R28, R5, 0x1 ;  /* 0x000000051c037211 */ /* 0x000fc600078e08ff */
[----:B------:R-:W-:Y:S01]  /*89160*/  STL [R1+0x2f78], R20 ;  /* 0x002f781401007387 */ /* 0x000fe20000100800 */
[----:B------:R-:W-:-:S03]  /*89170*/  LEA.HI.X.SX32 R17, R6, R0, 0x1, P2 ;  /* 0x0000000006117211 */ /* 0x000fc600010f0eff */
        /* <DEDUP_REMOVED lines=24> */
[----:B------:R0:W-:Y:S01]  /*89300*/  STL.64 [R1+0x2fb0], R10 ;  /* 0x002fb00a01007387 */ /* 0x0001e20000100a00 */
[----:B--2---:R-:W-:-:S02]  /*89310*/  FSETP.NEU.AND P2, PT, R9, RZ, PT ;  /* 0x000000ff0900720b */ /* 0x004fc40003f4d000 */
[----:B------:R-:W-:-:S05]  /*89320*/  LEA.HI.X.SX32 R9, R4, R0, 0x1, P0 ;  /* 0x0000000004097211 */ /* 0x000fca00000f0eff */
[----:B------:R-:W-:Y:S04]  /*89330*/  STL.64 [R1+0x2f30], R8 ;  /* 0x002f300801007387 */ /* 0x000fe80000100a00 */
[----:B0-----:R-:W2:Y:S04]  /*89340*/  LDL.LU R10, [R1+0x144] ;  /* 0x00014400010a7983 */ /* 0x001ea80000300800 */
[----:B------:R-:W2:Y:S04]  /*89350*/  LDL.LU R11, [R1+0x134] ;  /* 0x00013400010b7983 */ /* 0x000ea80000300800 */
[----:B--2---:R-:W-:Y:S04]  /*89360*/  STL.64 [R1+0x3200], R10 ;  /* 0x0032000a01007387 */ /* 0x004fe80000100a00 */
[----:B------:R-:W2:Y:S04]  /*89370*/  LDL.LU R20, [R1+0x124] ;  /* 0x0001240001147983 */ /* 0x000ea80000300800 */
[----:B------:R-:W3:Y:S04]  /*89380*/  LDL.LU R26, [R1+0x114] ;  /* 0x00011400011a7983 */ /* 0x000ee80000300800 */
[----:B------:R-:W2:Y:S01]  /*89390*/  LDL.LU R21, [R1+0x104] ;  /* 0x0001040001157983 */ /* 0x000ea20000300800 */
[----:B------:R-:W-:-:S03]  /*893a0*/  IMAD R5, R28, 0x2, R4 ;  /* 0x000000021c057824 */ /* 0x000fc600078e0204 */
[----:B--2---:R-:W-:Y:S04]  /*893b0*/  STL.64 [R1+0x31f0], R20 ;  /* 0x0031f01401007387 */ /* 0x004fe80000100a00 */
[----:B------:R-:W3:Y:S01]  /*893c0*/  LDL.LU R27, [R1+0xf4] ;  /* 0x0000f400011b7983 */ /* 0x000ee20000300800 */
[----:B------:R-:W-:-:S04]  /*893d0*/  LEA R3, R28, R5, 0x1 ;  /* 0x000000051c037211 */ /* 0x000fc800078e08ff */
[----:B------:R-:W-:Y:S02]  /*893e0*/  LEA R12, R28, R3, 0x1 ;  /* 0x000000031c0c7211 */ /* 0x000fe400078e08ff */
[C---:B------:R-:W-:Y:S01]  /*893f0*/  LEA R6, P0, R5.reuse, R2, 0x1 ;  /* 0x0000000205067211 */ /* 0x040fe200078008ff */
[----:B---3--:R-:W-:Y:S04]  /*89400*/  STL.64 [R1+0x31e8], R26 ;  /* 0x0031e81a01007387 */ /* 0x008fe80000100a00 */
[----:B------:R-:W2:Y:S01]  /*89410*/  LDL.LU R28, [R1+0xe4] ;  /* 0x0000e400011c7983 */ /* 0x000ea20000300800 */
[----:B------:R-:W-:Y:S02]  /*89420*/  LEA.HI.X.SX32 R7, R5, R0, 0x1, P0 ;  /* 0x0000000005077211 */ /* 0x000fe400000f0eff */
[----:B------:R-:W-:-:S04]  /*89430*/  LEA R4, P0, R12, R2, 0x1 ;  /* 0x000000020c047211 */ /* 0x000fc800078008ff */
[----:B------:R-:W-:Y:S01]  /*89440*/  LEA.HI.X.SX32 R5, R12, R0, 0x1, P0 ;  /* 0x000000000c057211 */ /* 0x000fe200000f0eff */
[----:B--2---:R-:W-:Y:S04]  /*89450*/  STL.64 [R1+0x31e0], R28 ;  /* 0x0031e01c01007387 */ /* 0x004fe80000100a00 */
[----:B------:R-:W-:Y:S04]  /*89460*/  STL.64 [R1+0x2f40], R6 ;  /* 0x002f400601007387 */ /* 0x000fe80000100a00 */
[----:B------:R-:W-:Y:S04]  /*89470*/  STL [R1+0x2f04], R4 ;  /* 0x002f040401007387 */ /* 0x000fe80000100800 */
[----:B------:R-:W-:Y:S04]  /*89480*/  STL [R1+0x2f00], R5 ;  /* 0x002f000501007387 */ /* 0x000fe80000100800 */
[----:B------:R-:W-:Y:S04]  /*89490*/  STL.64 [R1+0x2f90], R4 ;  /* 0x002f900401007387 */ /* 0x000fe80000100a00 */
[----:B------:R-:W-:Y:S04]  /*894a0*/  STL [R1+0x3058], R4 ;  /* 0x0030580401007387 */ /* 0x000fe80000100800 */
[----:B------:R0:W-:Y:S04]  /*894b0*/  STL [R1+0x3174], R4 ;  /* 0x0031740401007387 */ /* 0x0001e80000100800 */
[----:B0-----:R-:W2:Y:S04]  /*894c0*/  LDL.LU R4, [R1+0x154] ;  /* 0x0001540001047983 */ /* 0x001ea80000300800 */
[----:B------:R-:W-:Y:S04]  /*894d0*/  STL [R1+0x304c], R5 ;  /* 0x00304c0501007387 */ /* 0x000fe80000100800 */
[----:B------:R-:W-:Y:S04]  /*894e0*/  STL [R1+0x306c], R5 ;  /* 0x00306c0501007387 */ /* 0x000fe80000100800 */
[----:B------:R-:W-:Y:S04]  /*894f0*/  STL [R1+0x308c], R5 ;  /* 0x00308c0501007387 */ /* 0x000fe80000100800 */
[----:B------:R-:W-:Y:S04]  /*89500*/  STL [R1+0x30ac], R5 ;  /* 0x0030ac0501007387 */ /* 0x000fe80000100800 */
[----:B------:R-:W-:Y:S04]  /*89510*/  STL [R1+0x30bc], R5 ;  /* 0x0030bc0501007387 */ /* 0x000fe80000100800 */
[----:B------:R-:W-:Y:S04]  /*89520*/  STL [R1+0x3178], R5 ;  /* 0x0031780501007387 */ /* 0x000fe80000100800 */
[----:B------:R-:W3:Y:S04]  /*89530*/  LDL.LU R16, [R1+0x90] ;  /* 0x0000900001107983 */ /* 0x000ee80000300800 */
[----:B------:R-:W4:Y:S04]  /*89540*/  LDL.LU R15, [R1+0x80] ;  /* 0x00008000010f7983 */ /* 0x000f280000300800 */
[----:B------:R-:W5:Y:S04]  /*89550*/  LDL.LU R17, [R1+0x70] ;  /* 0x0000700001117983 */ /* 0x000f680000300800 */
[----:B------:R-:W2:Y:S04]  /*89560*/  LDL.LU.64 R10, [R1+0x380] ;  /* 0x00038000010a7983 */ /* 0x000ea80000300a00 */
[----:B--2---:R0:W-:Y:S04]  /*89570*/  STL.64 [R1+0x3208], R10 ;  /* 0x0032080a01007387 */ /* 0x0041e80000100a00 */
[----:B0-----:R-:W2:Y:S04]  /*89580*/  LDL.LU.64 R10, [R1+0x388] ;  /* 0x00038800010a7983 */ /* 0x001ea80000300a00 */
[----:B--2---:R0:W-:Y:S04]  /*89590*/  STL.64 [R1+0x3210], R10 ;  /* 0x0032100a01007387 */ /* 0x0041e80000100a00 */
[----:B0-----:R-:W2:Y:S04]  /*895a0*/  LDL.LU.64 R10, [R1+0x390] ;  /* 0x00039000010a7983 */ /* 0x001ea80000300a00 */
[----:B--2---:R0:W-:Y:S04]  /*895b0*/  STL.64 [R1+0x3218], R10 ;  /* 0x0032180a01007387 */ /* 0x0041e80000100a00 */
[----:B0-----:R-:W2:Y:S04]  /*895c0*/  LDL.LU.64 R10, [R1+0x398] ;  /* 0x00039800010a7983 */ /* 0x001ea80000300a00 */
[----:B------:R-:W0:Y:S02]  /*895d0*/  S2R R25, SR_TID.X ;  /* 0x0000000000197919 */ /* 0x000e240000002100 */
[----:B0-----:R-:W-:-:S02]  /*895e0*/  SHF.L.U32 R24, R25, 0x4, RZ ;  /* 0x0000000419187819 */ /* 0x001fc400000006ff */
[----:B--2---:R0:W-:Y:S04]  /*895f0*/  STL.64 [R1+0x3220], R10 ;  /* 0x0032200a01007387 */ /* 0x0041e80000100a00 */
[----:B0-----:R-:W2:Y:S04]  /*89600*/  LDL.LU.64 R10, [R1+0x3a0] ;  /* 0x0003a000010a7983 */ /* 0x001ea80000300a00 */
[----:B------:R-:W2:Y:S01]  /*89610*/  LDL.LU.64 R20, [R1+0x370] ;  /* 0x0003700001147983 */ /* 0x000ea20000300a00 */
[----:B------:R-:W-:Y:S01]  /*89620*/  IMAD.SHL.U32 R22, R25, 0x4, RZ ;  /* 0x0000000419167824 */ /* 0x000fe200078e00ff */
[----:B------:R-:W-:-:S02]  /*89630*/  LOP3.LUT R25, R24, 0x70, RZ, 0xc0, !PT ;  /* 0x0000007018197812 */ /* 0x000fc400078ec0ff */
[----:B------:R-:W0:Y:S02]  /*89640*/  S2R R24, SR_TID.X ;  /* 0x0000000000187919 */ /* 0x000e240000002100 */
[----:B------:R-:W-:-:S04]  /*89650*/  LOP3.LUT R22, R22, 0x80, RZ, 0xc0, !PT ;  /* 0x0000008016167812 */ /* 0x000fc800078ec0ff */
[----:B------:R-:W-:Y:S02]  /*89660*/  IADD3 R25, R25, R22, RZ ;  /* 0x0000001619197210 */ /* 0x000fe40007ffe0ff */
[----:B0-----:R-:W-:-:S04]  /*89670*/  LOP3.LUT R24, R24, 0x18, RZ, 0xc0, !PT ;  /* 0x0000001818187812 */ /* 0x001fc800078ec0ff */
[----:B------:R-:W-:Y:S01]  /*89680*/  LEA.HI R5, R24, R25, RZ, 0x1f ;  /* 0x0000001918057211 */ /* 0x000fe200078ff8ff */
[----:B--2---:R0:W-:Y:S04]  /*89690*/  STL.64 [R1+0x31f8], R20 ;  /* 0x0031f81401007387 */ /* 0x0041e80000100a00 */
[----:B0-----:R-:W2:Y:S04]  /*896a0*/  LDL.LU.64 R20, [R1+0x378] ;  /* 0x0003780001147983 */ /* 0x001ea80000300a00 */
[----:B------:R-:W2:Y:S04]  /*896b0*/  LDL.LU.64 R26, [R1+0x368] ;  /* 0x00036800011a7983 */ /* 0x000ea80000300a00 */
[----:B------:R-:W2:Y:S04]  /*896c0*/  LDL.LU.64 R28, [R1+0x360] ;  /* 0x00036000011c7983 */ /* 0x000ea80000300a00 */
[----:B------:R-:W2:Y:S04]  /*896d0*/  LDL.LU.64 R18, [R1+0x358] ;  /* 0x0003580001127983 */ /* 0x000ea80000300a00 */
[----:B------:R-:W2:Y:S04]  /*896e0*/  LDL.LU.64 R22, [R1+0x350] ;  /* 0x0003500001167983 */ /* 0x000ea80000300a00 */
[----:B------:R-:W2:Y:S04]  /*896f0*/  LDL.LU.64 R24, [R1+0x340] ;  /* 0x0003400001187983 */ /* 0x000ea80000300a00 */
[----:B--2---:R0:W-:Y:S04]  /*89700*/  STL.64 [R1+0x31d8], R24 ;  /* 0x0031d81801007387 */ /* 0x0041e80000100a00 */
[----:B0-----:R-:W2:Y:S04]  /*89710*/  LDL.LU.64 R24, [R1+0x348] ;  /* 0x0003480001187983 */ /* 0x001ea80000300a00 */
[----:B------:R-:W2:Y:S04]  /*89720*/  LDL R5, [R1+0x74] ;  /* 0x0000740001057983 */ /* 0x000ea80000100800 */
[----:B--2---:R0:W-:Y:S04]  /*89730*/  STL [R1+0x3188], R5 ;  /* 0x0031880501007387 */ /* 0x0041e80000100800 */
[----:B0-----:R-:W2:Y:S04]  /*89740*/  LDL.LU R5, [R1+0x164] ;  /* 0x0001640001057983 */ /* 0x001ea80000300800 */
[----:B------:R-:W2:Y:S04]  /*89750*/  LDL.LU.64 R6, [R1+0x308] ;  /* 0x0003080001067983 */ /* 0x000ea80000300a00 */
[----:B--2---:R0:W-:Y:S04]  /*89760*/  STL.64 [R1+0x3180], R6 ;  /* 0x0031800601007387 */ /* 0x0041e80000100a00 */
[----:B0-----:R-:W2:Y:S04]  /*89770*/  LDL.LU.64 R6, [R1+0x310] ;  /* 0x0003100001067983 */ /* 0x001ea80000300a00 */
[----:B--2---:R0:W-:Y:S04]  /*89780*/  STL [R1+0x3198], R6 ;  /* 0x0031980601007387 */ /* 0x0041e80000100800 */
[----:B0-----:R-:W2:Y:S04]  /*89790*/  LDL R6, [R1+0x94] ;  /* 0x0000940001067983 */ /* 0x001ea80000100800 */
[----:B--2---:R0:W-:Y:S04]  /*897a0*/  STL [R1+0x31a8], R6 ;  /* 0x0031a80601007387 */ /* 0x0041e80000100800 */
[----:B0-----:R-:W2:Y:S04]  /*897b0*/  LDL R6, [R1+0xa4] ;  /* 0x0000a40001067983 */ /* 0x001ea80000100800 */
[----:B--2---:R0:W-:Y:S04]  /*897c0*/  STL [R1+0x31b8], R6 ;  /* 0x0031b80601007387 */ /* 0x0041e80000100800 */
[----:B0-----:R-:W2:Y:S04]  /*897d0*/  LDL R6, [R1+0xb4] ;  /* 0x0000b40001067983 */ /* 0x001ea80000100800 */
[----:B--2---:R0:W-:Y:S04]  /*897e0*/  STL [R1+0x31c8], R6 ;  /* 0x0031c80601007387 */ /* 0x0041e80000100800 */
[----:B0-----:R-:W2:Y:S04]  /*897f0*/  LDL R6, [R1+0xc4] ;  /* 0x0000c40001067983 */ /* 0x001ea80000100800 */
[----:B------:R0:W-:Y:S04]  /*89800*/  STL [R1+0x318c], R7 ;  /* 0x00318c0701007387 */ /* 0x0001e80000100800 */
[----:B0-----:R-:W2:Y:S04]  /*89810*/  LDL R7, [R1+0x84] ;  /* 0x0000840001077983 */ /* 0x001ea80000100800 */
[----:B------:R-:W2:Y:S04]  /*89820*/  LDL.LU.64 R8, [R1+0x300] ;  /* 0x0003000001087983 */ /* 0x000ea80000300a00 */
[----:B--2---:R0:W-:Y:S04]  /*89830*/  STL.64 [R1+0x3190], R8 ;  /* 0x0031900801007387 */ /* 0x0041e80000100a00 */
[----:B0-----:R-:W2:Y:S04]  /*89840*/  LDL.LU.64 R8, [R1+0x318] ;  /* 0x0003180001087983 */ /* 0x001ea80000300a00 */
[----:B--2---:R0:W-:Y:S04]  /*89850*/  STL.64 [R1+0x31a0], R8 ;  /* 0x0031a00801007387 */ /* 0x0041e80000100a00 */
[----:B0-----:R-:W2:Y:S04]  /*89860*/  LDL.LU.64 R8, [R1+0x320] ;  /* 0x0003200001087983 */ /* 0x001ea80000300a00 */
[----:B--2---:R0:W-:Y:S04]  /*89870*/  STL.64 [R1+0x31b0], R8 ;  /* 0x0031b00801007387 */ /* 0x0041e80000100a00 */
[----:B0-----:R-:W2:Y:S01]  /*89880*/  LDL.LU.64 R8, [R1+0x328] ;  /* 0x0003280001087983 */ /* 0x001ea20000300a00 */
[----:B------:R-:W-:-:S03]  /*89890*/  LEA R2, P0, R3, R2, 0x1 ;  /* 0x0000000203027211 */ /* 0x000fc600078008ff */
[----:B--2---:R0:W-:Y:S04]  /*898a0*/  STL.64 [R1+0x31c0], R8 ;  /* 0x0031c00801007387 */ /* 0x0041e80000100a00 */
[----:B0-----:R-:W2:Y:S01]  /*898b0*/  LDL.LU.64 R8, [R1+0x330] ;  /* 0x0003300001087983 */ /* 0x001ea20000300a00 */
[----:B------:R-:W-:Y:S02]  /*898c0*/  LEA.HI.X.SX32 R3, R3, R0, 0x1, P0 ;  /* 0x0000000003037211 */ /* 0x000fe400000f0eff */
[----:B---3--:R-:W-:-:S05]  /*898d0*/  PRMT R14, R16, 0x7632, R14 ;  /* 0x00007632100e7816 */ /* 0x008fca000000000e */
[----:B------:R-:W-:Y:S04]  /*898e0*/  STG.E.U16 [R10.64], R14 ;  /* 0x0000000e0a007986 */ /* 0x000fe8000c101504 */
[----:B--2---:R0:W-:Y:S04]  /*898f0*/  STL.64 [R1+0x31d0], R8 ;  /* 0x0031d00801007387 */ /* 0x0041e80000100a00 */
[----:B0-----:R-:W2:Y:S04]  /*89900*/  LDL.LU.64 R8, [R1+0x338] ;  /* 0x0003380001087983 */ /* 0x001ea80000300a00 */
[----:B------:R-:W3:Y:S04]  /*89910*/  LDL.LU.64 R12, [R1+0x2f8] ;  /* 0x0002f800010c7983 */ /* 0x000ee80000300a00 */
[----:B------:R-:W-:Y:S04]  /*89920*/  STL.64 [R1+0x2f50], R2 ;  /* 0x002f500201007387 */ /* 0x000fe80000100a00 */
[----:B------:R-:W-:Y:S04]  /*89930*/  STL.64 [R1+0x3040], R2 ;  /* 0x0030400201007387 */ /* 0x000fe80000100a00 */
[----:B------:R-:W4:Y:S04]  /*89940*/  LDL.LU R16, [R1+0x3228] ;  /* 0x0032280001107983 */ /* 0x000f280000300800 */
[----:B------:R-:W2:Y:S01]  /*89950*/  LDL.LU.64 R10, [R1+0x3220] ;  /* 0x00322000010a7983 */ /* 0x000ea20000300a00 */
[----:B----4-:R-:W-:-:S03]  /*89960*/  PRMT R16, R15, 0x7632, R16 ;  /* 0x000076320f107816 */ /* 0x010fc60000000010 */
[----:B------:R-:W4:Y:S04]  /*89970*/  LDL.LU.64 R14, [R1+0x2f0] ;  /* 0x0002f000010e7983 */ /* 0x000f280000300a00 */
[----:B--2---:R0:W-:Y:S04]  /*89980*/  STG.E.U16 [R10.64], R16 ;  /* 0x000000100a007986 */ /* 0x0041e8000c101504 */
[----:B0-----:R-:W2:Y:S01]  /*89990*/  LDL.LU.64 R10, [R1+0x3218] ;  /* 0x00321800010a7983 */ /* 0x001ea20000300a00 */
[----:B-----5:R-:W-:-:S03]  /*899a0*/  PRMT R0, R17, 0x7632, R0 ;  /* 0x0000763211007816 */ /* 0x020fc60000000000 */
[----:B------:R-:W5:Y:S04]  /*899b0*/  LDL.LU.64 R16, [R1+0x2e8] ;  /* 0x0002e80001107983 */ /* 0x000f680000300a00 */
[----:B--2---:R0:W-:Y:S04]  /*899c0*/  STG.E.U16 [R10.64], R0 ;  /* 0x000000000a007986 */ /* 0x0041e8000c101504 */
[----:B0-----:R-:W2:Y:S04]  /*899d0*/  LDL.LU.64 R10, [R1+0x3210] ;  /* 0x00321000010a7983 */ /* 0x001ea80000300a00 */
        /* <DEDUP_REMOVED lines=12> */
[----:B------:R0:W-:Y:S04]  /*89aa0*/  STG.E.U16 [R18.64], R21 ;  /* 0x0000001512007986 */ /* 0x0001e8000c101504 */
[----:B------:R1:W-:Y:S04]  /*89ab0*/  STG.E.U16 [R22.64], R27 ;  /* 0x0000001b16007986 */ /* 0x0003e8000c101504 */
[----:B0-----:R-:W3:Y:S04]  /*89ac0*/  LDL.LU.64 R18, [R1+0x2e0] ;  /* 0x0002e00001127983 */ /* 0x001ee80000300a00 */
[----:B-1----:R-:W3:Y:S04]  /*89ad0*/  LDL.LU.64 R22, [R1+0x2d8] ;  /* 0x0002d80001167983 */ /* 0x002ee80000300a00 */
[----:B--2---:R0:W-:Y:S04]  /*89ae0*/  STG.E.U16 [R24.64], R28 ;  /* 0x0000001c18007986 */ /* 0x0041e8000c101504 */
[----:B0-----:R-:W2:Y:S04]  /*89af0*/  LDL.LU.64 R24, [R1+0x31d8] ;  /* 0x0031d80001187983 */ /* 0x001ea80000300a00 */
[----:B--2---:R0:W-:Y:S04]  /*89b00*/  STG.E.U16 [R24.64], R29 ;  /* 0x0000001d18007986 */ /* 0x0041e8000c101504 */
[----:B------:R1:W-:Y:S04]  /*89b10*/  STG.E.U16 [R8.64], R6 ;  /* 0x0000000608007986 */ /* 0x0003e8000c101504 */
[----:B0-----:R-:W2:Y:S04]  /*89b20*/  LDL.LU.64 R24, [R1+0x2d0] ;  /* 0x0002d00001187983 */ /* 0x001ea80000300a00 */
[----:B-1----:R-:W2:Y:S04]  /*89b30*/  LDL.LU.64 R8, [R1+0x31d0] ;  /* 0x0031d00001087983 */ /* 0x002ea80000300a00 */
[----:B------:R-:W2:Y:S04]  /*89b40*/  LDL.LU R6, [R1+0x31c8] ;  /* 0x0031c80001067983 */ /* 0x000ea80000300800 */
[----:B--2---:R0:W-:Y:S04]  /*89b50*/  STG.E.U16 [R8.64], R6 ;  /* 0x0000000608007986 */ /* 0x0041e8000c101504 */
[----:B0-----:R-:W2:Y:S04]  /*89b60*/  LDL.LU.64 R8, [R1+0x31c0] ;  /* 0x0031c00001087983 */ /* 0x001ea80000300a00 */
[----:B------:R-:W2:Y:S04]  /*89b70*/  LDL.LU R6, [R1+0x31b8] ;  /* 0x0031b80001067983 */ /* 0x000ea80000300800 */
[----:B--2---:R0:W-:Y:S04]  /*89b80*/  STG.E.U16 [R8.64], R6 ;  /* 0x0000000608007986 */ /* 0x0041e8000c101504 */
[----:B0-----:R-:W2:Y:S04]  /*89b90*/  LDL.LU.64 R8, [R1+0x31b0] ;  /* 0x0031b00001087983 */ /* 0x001ea80000300a00 */
[----:B------:R-:W2:Y:S04]  /*89ba0*/  LDL.LU R6, [R1+0x31a8] ;  /* 0x0031a80001067983 */ /* 0x000ea80000300800 */
[----:B--2---:R0:W-:Y:S04]  /*89bb0*/  STG.E.U16 [R8.64], R6 ;  /* 0x0000000608007986 */ /* 0x0041e8000c101504 */
[----:B0-----:R-:W2:Y:S01]  /*89bc0*/  LDL.LU.64 R8, [R1+0x31a0] ;  /* 0x0031a00001087983 */ /* 0x001ea20000300a00 */
[----:B------:R-:W-:-:S03]  /*89bd0*/  PRMT R0, R5, 0x7632, R0 ;  /* 0x0000763205007816 */ /* 0x000fc60000000000 */
[----:B------:R-:W3:Y:S04]  /*89be0*/  LDL.LU R6, [R1+0x3198] ;  /* 0x0031980001067983 */ /* 0x000ee80000300800 */
[----:B--2---:R0:W-:Y:S04]  /*89bf0*/  STG.E.U16 [R8.64], R7 ;  /* 0x0000000708007986 */ /* 0x0041e8000c101504 */
[----:B0-----:R-:W2:Y:S04]  /*89c00*/  LDL.LU.64 R8, [R1+0x3190] ;  /* 0x0031900001087983 */ /* 0x001ea80000300a00 */
[----:B------:R-:W3:Y:S04]  /*89c10*/  LDL.LU R7, [R1+0x318c] ;  /* 0x00318c0001077983 */ /* 0x000ee80000300800 */
[----:B------:R-:W3:Y:S04]  /*89c20*/  LDL.LU R5, [R1+0x3188] ;  /* 0x0031880001057983 */ /* 0x000ee80000300800 */
[----:B---3--:R0:W-:Y:S04]  /*89c30*/  STG.E.U16 [R6.64], R5 ;  /* 0x0000000506007986 */ /* 0x0081e8000c101504 */
[----:B0-----:R-:W3:Y:S04]  /*89c40*/  LDL.LU.64 R6, [R1+0x3180] ;  /* 0x0031800001067983 */ /* 0x001ee80000300a00 */
[----:B------:R-:W2:Y:S04]  /*89c50*/  LDL.LU R5, [R1+0x3178] ;  /* 0x0031780001057983 */ /* 0x000ea80000300800 */
[----:B---3--:R0:W-:Y:S01]  /*89c60*/  STG.E.U16 [R6.64], R0 ;  /* 0x0000000006007986 */ /* 0x0081e2000c101504 */
[----:B--2---:R-:W-:-:S03]  /*89c70*/  PRMT R5, R4, 0x7632, R5 ;  /* 0x0000763204057816 */ /* 0x004fc60000000005 */
[----:B------:R-:W2:Y:S01]  /*89c80*/  LDL.LU R4, [R1+0x3174] ;  /* 0x0031740001047983 */ /* 0x000ea20000300800 */
[----:B0-----:R-:W-:-:S03]  /*89c90*/  PRMT R0, R10, 0x7632, R0 ;  /* 0x000076320a007816 */ /* 0x001fc60000000000 */
[----:B------:R-:W-:Y:S04]  /*89ca0*/  STG.E.U16 [R8.64], R5 ;  /* 0x0000000508007986 */ /* 0x000fe8000c101504 */
[----:B------:R0:W-:Y:S02]  /*89cb0*/  STG.E.U16 [R12.64], R0 ;  /* 0x000000000c007986 */ /* 0x0001e4000c101504 */
[----:B0-----:R-:W-:Y:S02]  /*89cc0*/  PRMT R0, R20, 0x7632, R0 ;  /* 0x0000763214007816 */ /* 0x001fe40000000000 */
[----:B------:R-:W3:Y:S01]  /*89cd0*/  LDL.LU R20, [R1+0x168] ;  /* 0x0001680001147983 */ /* 0x000ee20000300800 */
[----:B------:R-:W-:-:S03]  /*89ce0*/  PRMT R3, R26, 0x7632, R3 ;  /* 0x000076321a037816 */ /* 0x000fc60000000003 */
[----:B---3--:R-:W-:Y:S04]  /*89cf0*/  STL [R1+0x3100], R20 ;  /* 0x0031001401007387 */ /* 0x008fe80000100800 */
[----:B------:R-:W-:Y:S04]  /*89d00*/  STL [R1+0x3130], R20 ;  /* 0x0031301401007387 */ /* 0x000fe80000100800 */
[----:B------:R-:W3:Y:S01]  /*89d10*/  LDL.LU R26, [R1+0x158] ;  /* 0x00015800011a7983 */ /* 0x000ee20000300800 */
[----:B--2---:R-:W-:-:S05]  /*89d20*/  PRMT R4, R11, 0x7632, R4 ;  /* 0x000076320b047816 */ /* 0x004fca0000000004 */
[----:B----4-:R-:W-:Y:S04]  /*89d30*/  STG.E.U16 [R14.64], R4 ;  /* 0x000000040e007986 */ /* 0x010fe8000c101504 */
[----:B-----5:R0:W-:Y:S04]  /*89d40*/  STG.E.U16 [R16.64], R0 ;  /* 0x0000000010007986 */ /* 0x0201e8000c101504 */
[----:B------:R-:W-:Y:S01]  /*89d50*/  STG.E.U16 [R18.64], R3 ;  /* 0x0000000312007986 */ /* 0x000fe2000c101504 */
[----:B0-----:R-:W-:-:S05]  /*89d60*/  PRMT R0, R21, 0x7632, R0 ;  /* 0x0000763215007816 */ /* 0x001fca0000000000 */
[----:B------:R0:W-:Y:S02]  /*89d70*/  STG.E.U16 [R22.64], R0 ;  /* 0x0000000016007986 */ /* 0x0001e4000c101504 */
[----:B0-----:R-:W-:Y:S02]  /*89d80*/  PRMT R0, R28, 0x7632, R0 ;  /* 0x000076321c007816 */ /* 0x001fe40000000000 */
[----:B---3--:R-:W-:Y:S04]  /*89d90*/  STL [R1+0x3110], R26 ;  /* 0x0031101a01007387 */ /* 0x008fe80000100800 */
[----:B------:R-:W-:Y:S04]  /*89da0*/  STL [R1+0x3134], R26 ;  /* 0x0031341a01007387 */ /* 0x000fe80000100800 */
[----:B------:R-:W-:Y:S04]  /*89db0*/  STL [R1+0x3154], R26 ;  /* 0x0031541a01007387 */ /* 0x000fe80000100800 */
[----:B------:R-:W-:Y:S04]  /*89dc0*/  STL [R1+0x3170], R0 ;  /* 0x0031700001007387 */ /* 0x000fe80000100800 */
[----:B------:R-:W2:Y:S04]  /*89dd0*/  LDL.LU R20, [R1+0x94] ;  /* 0x0000940001147983 */ /* 0x000ea80000300800 */
[----:B--2---:R0:W-:Y:S04]  /*89de0*/  STL [R1+0x3140], R20 ;  /* 0x0031401401007387 */ /* 0x0041e80000100800 */
[----:B0-----:R-:W2:Y:S04]  /*89df0*/  LDL.LU R20, [R1+0xa4] ;  /* 0x0000a40001147983 */ /* 0x001ea80000300800 */
[----:B--2---:R0:W-:Y:S04]  /*89e00*/  STL [R1+0x3150], R20 ;  /* 0x0031501401007387 */ /* 0x0041e80000100800 */
[----:B0-----:R-:W2:Y:S04]  /*89e10*/  LDL.LU R20, [R1+0xb4] ;  /* 0x0000b40001147983 */ /* 0x001ea80000300800 */
[----:B--2---:R0:W-:Y:S04]  /*89e20*/  STL [R1+0x3160], R20 ;  /* 0x0031601401007387 */ /* 0x0041e80000100800 */
[----:B0-----:R-:W2:Y:S04]  /*89e30*/  LDL.LU R20, [R1+0xc4] ;  /* 0x0000c40001147983 */ /* 0x001ea80000300800 */
[----:B------:R-:W3:Y:S04]  /*89e40*/  LDL R5, [R1+0x128] ;  /* 0x0001280001057983 */ /* 0x000ee80000100800 */
[----:B---3--:R0:W-:Y:S04]  /*89e50*/  STL [R1+0x30c8], R5 ;  /* 0x0030c80501007387 */ /* 0x0081e80000100800 */
[----:B0-----:R-:W3:Y:S04]  /*89e60*/  LDL R5, [R1+0x138] ;  /* 0x0001380001057983 */ /* 0x001ee80000100800 */
[----:B---3--:R0:W-:Y:S04]  /*89e70*/  STL [R1+0x30d8], R5 ;  /* 0x0030d80501007387 */ /* 0x0081e80000100800 */
[----:B0-----:R-:W3:Y:S01]  /*89e80*/  LDL R5, [R1+0x148] ;  /* 0x0001480001057983 */ /* 0x001ee20000100800 */
[----:B------:R-:W-:-:S03]  /*89e90*/  PRMT R2, R27, 0x7632, R2 ;  /* 0x000076321b027816 */ /* 0x000fc60000000002 */
[----:B---3--:R0:W-:Y:S04]  /*89ea0*/  STL [R1+0x3120], R5 ;  /* 0x0031200501007387 */ /* 0x0081e80000100800 */
[----:B0-----:R-:W3:Y:S04]  /*89eb0*/  LDL.LU R5, [R1+0x74] ;  /* 0x0000740001057983 */ /* 0x001ee80000300800 */
[----:B------:R-:W-:Y:S04]  /*89ec0*/  STG.E.U16 [R24.64], R2 ;  /* 0x0000000218007986 */ /* 0x000fe8000c101504 */
[----:B---3--:R0:W-:Y:S04]  /*89ed0*/  STL [R1+0x3124], R5 ;  /* 0x0031240501007387 */ /* 0x0081e80000100800 */
[----:B0-----:R-:W3:Y:S04]  /*89ee0*/  LDL.LU R5, [R1+0x84] ;  /* 0x0000840001057983 */ /* 0x001ee80000300800 */
[----:B------:R-:W4:Y:S04]  /*89ef0*/  LDL.LU.64 R2, [R1+0x260] ;  /* 0x0002600001027983 */ /* 0x000f280000300a00 */
[----:B----4-:R0:W-:Y:S04]  /*89f00*/  STL.64 [R1+0x30c0], R2 ;  /* 0x0030c00201007387 */ /* 0x0101e80000100a00 */
[----:B0-----:R-:W4:Y:S04]  /*89f10*/  LDL.LU.64 R2, [R1+0x268] ;  /* 0x0002680001027983 */ /* 0x001f280000300a00 */
        /* <DEDUP_REMOVED lines=21> */
[----:B0-----:R-:W4:Y:S01]  /*8a070*/  LDL.LU.64 R2, [R1+0x2c0] ;  /* 0x0002c00001027983 */ /* 0x001f220000300a00 */
[----:B------:R-:W-:-:S04]  /*8a080*/  MOV R0, R29 ;  /* 0x0000001d00007202 */ /* 0x000fc80000000f00 */
[----:B------:R-:W-:Y:S01]  /*8a090*/  PRMT R26, R0, 0x7632, R26 ;  /* 0x00007632001a7816 */ /* 0x000fe2000000001a */
[----:B----4-:R0:W-:Y:S04]  /*8a0a0*/  STL.64 [R1+0x3168], R2 ;  /* 0x0031680201007387 */ /* 0x0101e80000100a00 */
[----:B0-----:R-:W4:Y:S04]  /*8a0b0*/  LDL.LU.64 R2, [R1+0x2c8] ;  /* 0x0002c80001027983 */ /* 0x001f280000300a00 */
[----:B------:R-:W5:Y:S04]  /*8a0c0*/  LDL R10, [R1+0x118] ;  /* 0x00011800010a7983 */ /* 0x000f680000100800 */
[----:B------:R-:W2:Y:S04]  /*8a0d0*/  LDL.LU.64 R8, [R1+0x258] ;  /* 0x0002580001087983 */ /* 0x000ea80000300a00 */
[----:B------:R-:W2:Y:S04]  /*8a0e0*/  LDL R11, [R1+0x108] ;  /* 0x00010800010b7983 */ /* 0x000ea80000100800 */
[----:B------:R-:W2:Y:S04]  /*8a0f0*/  LDL.LU.64 R14, [R1+0x250] ;  /* 0x00025000010e7983 */ /* 0x000ea80000300a00 */
[----:B------:R-:W2:Y:S04]  /*8a100*/  LDL R21, [R1+0xf8] ;  /* 0x0000f80001157983 */ /* 0x000ea80000100800 */
[----:B------:R-:W2:Y:S04]  /*8a110*/  LDL.LU.64 R18, [R1+0x248] ;  /* 0x0002480001127983 */ /* 0x000ea80000300a00 */
[----:B------:R-:W2:Y:S04]  /*8a120*/  LDL.LU.64 R22, [R1+0x240] ;  /* 0x0002400001167983 */ /* 0x000ea80000300a00 */
[----:B------:R-:W2:Y:S04]  /*8a130*/  LDL.LU.64 R28, [R1+0x238] ;  /* 0x00023800011c7983 */ /* 0x000ea80000300a00 */
[----:B------:R-:W2:Y:S04]  /*8a140*/  LDL.LU.64 R24, [R1+0x230] ;  /* 0x0002300001187983 */ /* 0x000ea80000300a00 */
        /* <DEDUP_REMOVED lines=8> */
[----:B------:R-:W4:Y:S04]  /*8a1d0*/  LDL.LU R0, [R1+0x3170] ;  /* 0x0031700001007983 */ /* 0x000f280000300800 */
[----:B----4-:R0:W-:Y:S04]  /*8a1e0*/  STG.E.U16 [R2.64], R0 ;  /* 0x0000000002007986 */ /* 0x0101e8000c101504 */
[----:B0-----:R-:W4:Y:S01]  /*8a1f0*/  LDL.LU.64 R2, [R1+0x3168] ;  /* 0x0031680001027983 */ /* 0x001f220000300a00 */
[----:B--2---:R-:W-:-:S03]  /*8a200*/  PRMT R0, R20, 0x7632, R0 ;  /* 0x0000763214007816 */ /* 0x004fc60000000000 */
[----:B------:R-:W2:Y:S04]  /*8a210*/  LDL.LU R20, [R1+0x3160] ;  /* 0x0031600001147983 */ /* 0x000ea80000300800 */
[----:B----4-:R0:W-:Y:S04]  /*8a220*/  STG.E.U16 [R2.64], R26 ;  /* 0x0000001a02007986 */ /* 0x0101e8000c101504 */
[----:B0-----:R-:W4:Y:S04]  /*8a230*/  LDL.LU.64 R2, [R1+0x3158] ;  /* 0x0031580001027983 */ /* 0x001f280000300a00 */
[----:B------:R-:W2:Y:S04]  /*8a240*/  LDL.LU R26, [R1+0x3154] ;  /* 0x00315400011a7983 */ /* 0x000ea80000300800 */
[----:B----4-:R0:W-:Y:S01]  /*8a250*/  STG.E.U16 [R2.64], R0 ;  /* 0x0000000002007986 */ /* 0x0101e2000c101504 */
[----:B--2---:R-:W-:-:S03]  /*8a260*/  PRMT R26, R20, 0x7632, R26 ;  /* 0x00007632141a7816 */ /* 0x004fc6000000001a */
[----:B------:R-:W2:Y:S04]  /*8a270*/  LDL.LU R20, [R1+0x3150] ;  /* 0x0031500001147983 */ /* 0x000ea80000300800 */
[----:B0-----:R-:W4:Y:S01]  /*8a280*/  LDL.LU.64 R2, [R1+0x3148] ;  /* 0x0031480001027983 */ /* 0x001f220000300a00 */
[----:B--2---:R-:W-:-:S03]  /*8a290*/  PRMT R0, R20, 0x7632, R0 ;  /* 0x0000763214007816 */ /* 0x004fc60000000000 */
[----:B------:R-:W2:Y:S04]  /*8a2a0*/  LDL.LU R20, [R1+0x3140] ;  /* 0x0031400001147983 */ /* 0x000ea80000300800 */
[----:B----4-:R0:W-:Y:S04]  /*8a2b0*/  STG.E.U16 [R2.64], R26 ;  /* 0x0000001a02007986 */ /* 0x0101e8000c101504 */
[----:B0-----:R-:W4:Y:S04]  /*8a2c0*/  LDL.LU.64 R2, [R1+0x3138] ;  /* 0x0031380001027983 */ /* 0x001f280000300a00 */
[----:B------:R-:W2:Y:S02]  /*8a2d0*/  LDL.LU R26, [R1+0x3134] ;  /* 0x00313400011a7983 */ /* 0x000ea40000300800 */
[----:B--2---:R-:W-:-:S02]  /*8a2e0*/  PRMT R26, R20, 0x7632, R26 ;  /* 0x00007632141a7816 */ /* 0x004fc4000000001a */
[----:B------:R-:W3:Y:S04]  /*8a2f0*/  LDL.LU R20, [R1+0x3130] ;  /* 0x0031300001147983 */ /* 0x000ee80000300800 */
[----:B----4-:R0:W-:Y:S04]  /*8a300*/  STG.E.U16 [R2.64], R0 ;  /* 0x0000000002007986 */ /* 0x0101e8000c101504 */
[----:B0-----:R-:W2:Y:S01]  /*8a310*/  LDL.LU.64 R2, [R1+0x3128] ;  /* 0x0031280001027983 */ /* 0x001ea20000300a00 */
[----:B---3--:R-:W-:-:S03]  /*8a320*/  PRMT R20, R5, 0x7632, R20 ;  /* 0x0000763205147816 */ /* 0x008fc60000000014 */
[----:B------:R-:W3:Y:S04]  /*8a330*/  LDL.LU R5, [R1+0x3124] ;  /* 0x0031240001057983 */ /* 0x000ee80000300800 */
[----:B--2---:R0:W-:Y:S01]  /*8a340*/  STG.E.U16 [R2.64], R26 ;  /* 0x0000001a02007986 */ /* 0x0041e2000c101504 */
[----:B---3--:R-:W-:-:S03]  /*8a350*/  PRMT R0, R5, 0x7632, R0 ;  /* 0x0000763205007816 */ /* 0x008fc60000000000 */
[----:B------:R-:W2:Y:S04]  /*8a360*/  LDL.LU R5, [R1+0x3120] ;  /* 0x0031200001057983 */ /* 0x000ea80000300800 */
[----:B0-----:R-:W3:Y:S04]  /*8a370*/  LDL.LU.64 R2, [R1+0x3118] ;  /* 0x0031180001027983 */ /* 0x001ee80000300a00 */
[----:B------:R-:W4:Y:S04]  /*8a380*/  LDL.LU R26, [R1+0x3110] ;  /* 0x00311000011a7983 */ /* 0x000f280000300800 */
[----:B---3--:R0:W-:Y:S04]  /*8a390*/  STG.E.U16 [R2.64], R20 ;  /* 0x0000001402007986 */ /* 0x0081e8000c101504 */
[----:B0-----:R-:W3:Y:S04]  /*8a3a0*/  LDL.LU.64 R2, [R1+0x3108] ;  /* 0x0031080001027983 */ /* 0x001ee80000300a00 */
[----:B------:R-:W2:Y:S04]  /*8a3b0*/  LDL.LU R20, [R1+0x3100] ;  /* 0x0031000001147983 */ /* 0x000ea80000300800 */
[----:B---3--:R0:W-:Y:S04]  /*8a3c0*/  STG.E.U16 [R2.64], R0 ;  /* 0x0000000002007986 */ /* 0x0081e8000c101504 */
[----:B0-----:R-:W2:Y:S04]  /*8a3d0*/  LDL.LU.64 R2, [R1+0x30f8] ;  /* 0x0030f80001027983 */ /* 0x001ea80000300a00 */
[----:B--2---:R0:W-:Y:S04]  /*8a3e0*/  STG.E.U16 [R2.64], R20 ;  /* 0x0000001402007986 */ /* 0x0041e8000c101504 */
[----:B0-----:R-:W4:Y:S04]  /*8a3f0*/  LDL.LU.64 R2, [R1+0x30f0] ;  /* 0x0030f00001027983 */ /* 0x001f280000300a00 */
[----:B----4-:R0:W-:Y:S04]  /*8a400*/  STG.E.U16 [R2.64], R26 ;  /* 0x0000001a02007986 */ /* 0x0101e8000c101504 */
[----:B0-----:R-:W2:Y:S04]  /*8a410*/  LDL.LU.64 R2, [R1+0x30e8] ;  /* 0x0030e80001027983 */ /* 0x001ea80000300a00 */
[----:B--2---:R0:W-:Y:S04]  /*8a420*/  STG.E.U16 [R2.64], R5 ;  /* 0x0000000502007986 */ /* 0x0041e8000c101504 */
[----:B0-----:R-:W2:Y:S01]  /*8a430*/  LDL.LU.64 R2, [R1+0x30e0] ;  /* 0x0030e00001027983 */ /* 0x001ea20000300a00 */
[----:B------:R-:W2:Y:S03]  /*8a440*/  LDL.LU R5, [R1+0x30d8] ;  /* 0x0030d80001057983 */ /* 0x000ea60000300800 */
[----:B--2---:R0:W-:Y:S04]  /*8a450*/  STG.E.U16 [R2.64], R5 ;  /* 0x0000000502007986 */ /* 0x0041e8000c101504 */
[----:B0-----:R-:W2:Y:S01]  /*8a460*/  LDL.LU.64 R2, [R1+0x30d0] ;  /* 0x0030d00001027983 */ /* 0x001ea20000300a00 */
[----:B------:R-:W2:Y:S03]  /*8a470*/  LDL.LU R5, [R1+0x30c8] ;  /* 0x0030c80001057983 */ /* 0x000ea60000300800 */
[----:B--2---:R0:W-:Y:S04]  /*8a480*/  STG.E.U16 [R2.64], R5 ;  /* 0x0000000502007986 */ /* 0x0041e8000c101504 */
[----:B0-----:R-:W5:Y:S01]  /*8a490*/  LDL.LU.64 R2, [R1+0x30c0] ;  /* 0x0030c00001027983 */ /* 0x001f620000300a00 */
[----:B------:R-:W2:Y:S02]  /*8a4a0*/  LDL.LU R5, [R1+0x30bc] ;  /* 0x0030bc0001057983 */ /* 0x000ea40000300800 */
[----:B------:R-:W-:Y:S01]  /*8a4b0*/  STL [R1+0x3068], R4 ;  /* 0x0030680401007387 */ /* 0x000fe20000100800 */
[----:B-----5:R-:W-:Y:S01]  /*8a4c0*/  STG.E.U16 [R2.64], R10 ;  /* 0x0000000a02007986 */ /* 0x020fe2000c101504 */
[----:B------:R-:W-:Y:S02]  /*8a4d0*/  STG.E.U16 [R8.64], R11 ;  /* 0x0000000b08007986 */ /* 0x000fe4000c101504 */
[----:B------:R0:W-:Y:S02]  /*8a4e0*/  STG.E.U16 [R14.64], R21 ;  /* 0x000000150e007986 */ /* 0x0001e4000c101504 */
[----:B------:R-:W-:Y:S01]  /*8a4f0*/  STG.E.U16 [R18.64], R4 ;  /* 0x0000000412007986 */ /* 0x000fe2000c101504 */
[----:B------:R-:W-:Y:S01]  /*8a500*/  STG.E.U16 [R22.64], R13 ;  /* 0x0000000d16007986 */ /* 0x000fe2000c101504 */
[----:B------:R1:W-:Y:S02]  /*8a510*/  STG.E.U16 [R28.64], R6 ;  /* 0x000000061c007986 */ /* 0x0003e4000c101504 */
[----:B------:R3:W-:Y:S01]  /*8a520*/  STG.E.U16 [R24.64], R7 ;  /* 0x0000000718007986 */ /* 0x0007e2000c101504 */
[----:B0-----:R-:W4:Y:S01]  /*8a530*/  LDL.LU.64 R14, [R1+0x228] ;  /* 0x00022800010e7983 */ /* 0x001f220000300a00 */
[----:B------:R0:W-:Y:S02]  /*8a540*/  STL [R1+0x3078], R13 ;  /* 0x0030780d01007387 */ /* 0x0001e40000100800 */
[----:B-1----:R-:W5:Y:S02]  /*8a550*/  LDL.LU.64 R28, [R1+0x220] ;  /* 0x00022000011c7983 */ /* 0x002f640000300a00 */
[----:B------:R-:W2:Y:S01]  /*8a560*/  LDL.LU.64 R18, [R1+0x218] ;  /* 0x0002180001127983 */ /* 0x000ea20000300a00 */
[----:B------:R-:W2:Y:S01]  /*8a570*/  LDL.LU.64 R22, [R1+0x210] ;  /* 0x0002100001167983 */ /* 0x000ea20000300a00 */
[----:B---3--:R-:W3:Y:S03]  /*8a580*/  LDL.LU.64 R24, [R1+0x208] ;  /* 0x0002080001187983 */ /* 0x008ee60000300a00 */
        /* <DEDUP_REMOVED lines=8> */
[----:B0-----:R-:W2:Y:S01]  /*8a610*/  LDL.LU R13, [R1+0x148] ;  /* 0x00014800010d7983 */ /* 0x001ea20000300800 */
[----:B------:R-:W2:Y:S02]  /*8a620*/  LDL.LU R4, [R1+0xf8] ;  /* 0x0000f80001047983 */ /* 0x000ea40000300800 */
[----:B------:R0:W-:Y:S02]  /*8a630*/  STL.64 [R1+0x3050], R6 ;  /* 0x0030500601007387 */ /* 0x0001e40000100a00 */
        /* <DEDUP_REMOVED lines=11> */
[----:B----4-:R-:W-:Y:S01]  /*8a6f0*/  STG.E.U16 [R14.64], R12 ;  /* 0x0000000c0e007986 */ /* 0x010fe2000c101504 */
[----:B-----5:R-:W-:Y:S01]  /*8a700*/  STG.E.U16 [R28.64], R17 ;  /* 0x000000111c007986 */ /* 0x020fe2000c101504 */
[----:B------:R-:W-:Y:S01]  /*8a710*/  PRMT R0, R20, 0x7632, R0 ;  /* 0x0000763214007816 */ /* 0x000fe20000000000 */
[----:B------:R-:W-:Y:S01]  /*8a720*/  STG.E.U16 [R18.64], R16 ;  /* 0x0000001012007986 */ /* 0x000fe2000c101504 */
[----:B--2---:R0:W-:Y:S04]  /*8a730*/  STL.64 [R1+0x30b0], R6 ;  /* 0x0030b00601007387 */ /* 0x0041e80000100a00 */
[----:B0-----:R-:W2:Y:S01]  /*8a740*/  LDL.LU.64 R6, [R1+0x200] ;  /* 0x0002000001067983 */ /* 0x001ea20000300a00 */
[----:B------:R-:W4:Y:S02]  /*8a750*/  LDL.LU.64 R2, [R1+0x1c8] ;  /* 0x0001c80001027983 */ /* 0x000f240000300a00 */
[----:B------:R-:W5:Y:S02]  /*8a760*/  LDL.LU.64 R28, [R1+0x1c0] ;  /* 0x0001c000011c7983 */ /* 0x000f640000300a00 */
[----:B------:R-:W4:Y:S01]  /*8a770*/  LDL.LU.64 R8, [R1+0x1b8] ;  /* 0x0001b80001087983 */ /* 0x000f220000300a00 */
[----:B------:R-:W4:Y:S01]  /*8a780*/  LDL.LU.64 R10, [R1+0x1b0] ;  /* 0x0001b000010a7983 */ /* 0x000f220000300a00 */
[----:B------:R-:W4:Y:S01]  /*8a790*/  LDL.LU.64 R14, [R1+0x1a8] ;  /* 0x0001a800010e7983 */ /* 0x000f220000300a00 */
[----:B------:R-:W-:Y:S01]  /*8a7a0*/  PRMT R5, R26, 0x7632, R5 ;  /* 0x000076321a057816 */ /* 0x000fe20000000005 */
[----:B------:R-:W4:Y:S01]  /*8a7b0*/  LDL.LU.64 R18, [R1+0x1a0] ;  /* 0x0001a00001127983 */ /* 0x000f220000300a00 */
[----:B------:R0:W-:Y:S04]  /*8a7c0*/  STG.E.U16 [R22.64], R27 ;  /* 0x0000001b16007986 */ /* 0x0001e8000c101504 */
[----:B------:R-:W4:Y:S01]  /*8a7d0*/  LDL.LU.64 R20, [R1+0x198] ;  /* 0x0001980001147983 */ /* 0x000f220000300a00 */
[----:B---3--:R1:W-:Y:S03]  /*8a7e0*/  STG.E.U16 [R24.64], R0 ;  /* 0x0000000018007986 */ /* 0x0083e6000c101504 */
[----:B0-----:R-:W3:Y:S01]  /*8a7f0*/  LDL.LU.64 R22, [R1+0x190] ;  /* 0x0001900001167983 */ /* 0x001ee20000300a00 */
[----:B------:R-:W3:Y:S02]  /*8a800*/  LDL.LU R26, [R1+0x16c] ;  /* 0x00016c00011a7983 */ /* 0x000ee40000300800 */
[----:B-1----:R-:W3:Y:S01]  /*8a810*/  LDL.LU.64 R24, [R1+0x188] ;  /* 0x0001880001187983 */ /* 0x002ee20000300a00 */
[----:B------:R-:W-:-:S02]  /*8a820*/  PRMT R0, R13, 0x7632, R0 ;  /* 0x000076320d007816 */ /* 0x000fc40000000000 */
[----:B------:R-:W3:Y:S04]  /*8a830*/  LDL.LU R13, [R1+0x30b8] ;  /* 0x0030b800010d7983 */ /* 0x000ee80000300800 */
[----:B--2---:R0:W-:Y:S04]  /*8a840*/  STG.E.U16 [R6.64], R5 ;  /* 0x0000000506007986 */ /* 0x0041e8000c101504 */
[----:B0-----:R-:W2:Y:S01]  /*8a850*/  LDL.LU.64 R6, [R1+0x30b0] ;  /* 0x0030b00001067983 */ /* 0x001ea20000300a00 */
[----:B------:R-:W3:Y:S03]  /*8a860*/  LDL.LU R5, [R1+0x30ac] ;  /* 0x0030ac0001057983 */ /* 0x000ee60000300800 */
[----:B--2---:R0:W-:Y:S01]  /*8a870*/  STG.E.U16 [R6.64], R0 ;  /* 0x0000000006007986 */ /* 0x0041e2000c101504 */
[----:B---3--:R-:W-:-:S02]  /*8a880*/  PRMT R5, R13, 0x7632, R5 ;  /* 0x000076320d057816 */ /* 0x008fc40000000005 */
[----:B------:R-:W2:Y:S01]  /*8a890*/  LDL.LU R13, [R1+0x30a8] ;  /* 0x0030a800010d7983 */ /* 0x000ea20000300800 */
[----:B0-----:R-:W3:Y:S01]  /*8a8a0*/  LDL.LU.64 R6, [R1+0x30a0] ;  /* 0x0030a00001067983 */ /* 0x001ee20000300a00 */
[----:B--2---:R-:W-:-:S03]  /*8a8b0*/  PRMT R0, R13, 0x7632, R0 ;  /* 0x000076320d007816 */ /* 0x004fc60000000000 */
[----:B------:R-:W2:Y:S04]  /*8a8c0*/  LDL.LU R13, [R1+0x3098] ;  /* 0x00309800010d7983 */ /* 0x000ea80000300800 */
[----:B---3--:R0:W-:Y:S04]  /*8a8d0*/  STG.E.U16 [R6.64], R5 ;  /* 0x0000000506007986 */ /* 0x0081e8000c101504 */
[----:B0-----:R-:W3:Y:S01]  /*8a8e0*/  LDL.LU.64 R6, [R1+0x3090] ;  /* 0x0030900001067983 */ /* 0x001ee20000300a00 */
[----:B------:R-:W2:Y:S03]  /*8a8f0*/  LDL.LU R5, [R1+0x308c] ;  /* 0x00308c0001057983 */ /* 0x000ea60000300800 */
[----:B---3--:R0:W-:Y:S01]  /*8a900*/  STG.E.U16 [R6.64], R0 ;  /* 0x0000000006007986 */ /* 0x0081e2000c101504 */
[----:B--2---:R-:W-:-:S02]  /*8a910*/  PRMT R5, R13, 0x7632, R5 ;  /* 0x000076320d057816 */ /* 0x004fc40000000005 */
        /* <DEDUP_REMOVED lines=15> */
[----:B------:R-:W2:Y:S02]  /*8aa10*/  LDL.LU R5, [R1+0x304c] ;  /* 0x00304c0001057983 */ /* 0x000ea40000300800 */
[----:B----4-:R0:W-:Y:S01]  /*8aa20*/  STG.E.U16 [R2.64], R0 ;  /* 0x0000000002007986 */ /* 0x0101e2000c101504 */
[----:B--2---:R-:W-:-:S02]  /*8aa30*/  PRMT R5, R13, 0x7632, R5 ;  /* 0x000076320d057816 */ /* 0x004fc40000000005 */
[----:B------:R-:W2:Y:S01]  /*8aa40*/  LDL.LU R13, [R1+0x3048] ;  /* 0x00304800010d7983 */ /* 0x000ea20000300800 */
[----:B0-----:R-:W4:Y:S01]  /*8aa50*/  LDL.LU.64 R2, [R1+0x3040] ;  /* 0x0030400001027983 */ /* 0x001f220000300a00 */
[----:B---3--:R-:W-:Y:S02]  /*8aa60*/  PRMT R0, R6, 0x7632, R0 ;  /* 0x0000763206007816 */ /* 0x008fe40000000000 */
[----:B-----5:R0:W-:Y:S01]  /*8aa70*/  STG.E.U16 [R28.64], R5 ;  /* 0x000000051c007986 */ /* 0x0201e2000c101504 */
[----:B------:R-:W-:-:S03]  /*8aa80*/  PRMT R4, R7, 0x7632, R4 ;  /* 0x0000763207047816 */ /* 0x000fc60000000004 */
[----:B------:R1:W-:Y:S02]  /*8aa90*/  STG.E.U16 [R8.64], R0 ;  /* 0x0000000008007986 */ /* 0x0003e4000c101504 */
[----:B------:R-:W-:Y:S02]  /*8aaa0*/  STG.E.U16 [R10.64], R4 ;  /* 0x000000040a007986 */ /* 0x000fe4000c101504 */
[----:B0-----:R-:W3:Y:S01]  /*8aab0*/  LDL.LU.64 R28, [R1+0x3038] ;  /* 0x00303800011c7983 */ /* 0x001ee20000300a00 */
[----:B-1----:R-:W-:-:S05]  /*8aac0*/  PRMT R0, R12, 0x7632, R0 ;  /* 0x000076320c007816 */ /* 0x002fca0000000000 */
[----:B------:R0:W-:Y:S02]  /*8aad0*/  STG.E.U16 [R14.64], R0 ;  /* 0x000000000e007986 */ /* 0x0001e4000c101504 */
[----:B0-----:R-:W-:Y:S02]  /*8aae0*/  PRMT R0, R27, 0x7632, R0 ;  /* 0x000076321b007816 */ /* 0x001fe40000000000 */
[----:B------:R-:W5:Y:S01]  /*8aaf0*/  LDL.LU R27, [R1+0x15c] ;  /* 0x00015c00011b7983 */ /* 0x000f620000300800 */
[----:B----4-:R-:W-:Y:S02]  /*8ab00*/  PRMT R3, R17, 0x7632, R3 ;  /* 0x0000763211037816 */ /* 0x010fe40000000003 */
[----:B------:R-:W-:-:S03]  /*8ab10*/  PRMT R2, R16, 0x7632, R2 ;  /* 0x0000763210027816 */ /* 0x000fc60000000002 */
[----:B------:R-:W-:Y:S02]  /*8ab20*/  STG.E.U16 [R18.64], R3 ;  /* 0x0000000312007986 */ /* 0x000fe4000c101504 */
[----:B------:R-:W-:Y:S02]  /*8ab30*/  STG.E.U16 [R20.64], R2 ;  /* 0x0000000214007986 */ /* 0x000fe4000c101504 */
[----:B------:R-:W-:Y:S02]  /*8ab40*/  STG.E.U16 [R22.64], R0 ;  /* 0x0000000016007986 */ /* 0x000fe4000c101504 */
[----:B------:R0:W-:Y:S02]  /*8ab50*/  STG.E.U16 [R24.64], R26 ;  /* 0x0000001a18007986 */ /* 0x0001e4000c101504 */
[----:B0-----:R-:W4:Y:S01]  /*8ab60*/  LDL.LU R25, [R1+0x14c] ;  /* 0x00014c0001197983 */ /* 0x001f220000300800 */
[----:B------:R-:W2:Y:S02]  /*8ab70*/  LDL.LU R23, [R1+0x13c] ;  /* 0x00013c0001177983 */ /* 0x000ea40000300800 */
[----:B------:R-:W2:Y:S02]  /*8ab80*/  LDL.LU R21, [R1+0x12c] ;  /* 0x00012c0001157983 */ /* 0x000ea40000300800 */
[----:B------:R-:W2:Y:S01]  /*8ab90*/  LDL.LU R19, [R1+0x11c] ;  /* 0x00011c0001137983 */ /* 0x000ea20000300800 */
[----:B------:R-:W2:Y:S01]  /*8aba0*/  LDL.LU R17, [R1+0x10c] ;  /* 0x00010c0001117983 */ /* 0x000ea20000300800 */
[----:B------:R-:W2:Y:S02]  /*8abb0*/  LDL.LU R15, [R1+0xfc] ;  /* 0x0000fc00010f7983 */ /* 0x000ea40000300800 */
[----:B------:R-:W2:Y:S02]  /*8abc0*/  LDL.LU R12, [R1+0xec] ;  /* 0x0000ec00010c7983 */ /* 0x000ea40000300800 */
        /* <DEDUP_REMOVED lines=13> */
[----:B0-----:R-:W5:Y:S01]  /*8aca0*/  LDL.LU.64 R12, [R1+0x180] ;  /* 0x00018000010c7983 */ /* 0x001f620000300a00 */
[----:B------:R-:W2:Y:S03]  /*8acb0*/  LDL.LU.64 R10, [R1+0x40] ;  /* 0x00004000010a7983 */ /* 0x000ea60000300a00 */
[----:B--2---:R0:W-:Y:S04]  /*8acc0*/  STL.64 [R1+0x2fc0], R10 ;  /* 0x002fc00a01007387 */ /* 0x0041e80000100a00 */
[----:B0-----:R-:W2:Y:S01]  /*8acd0*/  LDL.LU.64 R10, [R1+0x48] ;  /* 0x00004800010a7983 */ /* 0x001ea20000300a00 */
[----:B------:R-:W2:Y:S02]  /*8ace0*/  LDL.LU R14, [R1+0xdc] ;  /* 0x0000dc00010e7983 */ /* 0x000ea40000300800 */
[----:B------:R-:W2:Y:S02]  /*8acf0*/  LDL.LU R16, [R1+0xcc] ;  /* 0x0000cc0001107983 */ /* 0x000ea40000300800 */
[----:B------:R-:W2:Y:S02]  /*8ad00*/  LDL.LU.64 R4, [R1+0x30] ;  /* 0x0000300001047983 */ /* 0x000ea40000300a00 */
[----:B--2---:R0:W-:Y:S04]  /*8ad10*/  STL.64 [R1+0x2fa0], R4 ;  /* 0x002fa00401007387 */ /* 0x0041e80000100a00 */
[----:B0-----:R-:W2:Y:S01]  /*8ad20*/  LDL.LU.64 R4, [R1+0x38] ;  /* 0x0000380001047983 */ /* 0x001ea20000300a00 */
[----:B------:R-:W2:Y:S02]  /*8ad30*/  LDL.LU R18, [R1+0xbc] ;  /* 0x0000bc0001127983 */ /* 0x000ea40000300800 */
[----:B------:R-:W2:Y:S02]  /*8ad40*/  LDL.LU R20, [R1+0xac] ;  /* 0x0000ac0001147983 */ /* 0x000ea40000300800 */
[----:B------:R-:W2:Y:S01]  /*8ad50*/  LDL.LU R22, [R1+0x9c] ;  /* 0x00009c0001167983 */ /* 0x000ea20000300800 */
[----:B------:R-:W2:Y:S01]  /*8ad60*/  LDL.LU R24, [R1+0x8c] ;  /* 0x00008c0001187983 */ /* 0x000ea20000300800 */
[----:B------:R-:W2:Y:S03]  /*8ad70*/  LDL.LU.64 R2, [R1+0x10] ;  /* 0x0000100001027983 */ /* 0x000ea60000300a00 */
[----:B--2---:R0:W-:Y:S04]  /*8ad80*/  STL.64 [R1+0x2f60], R2 ;  /* 0x002f600201007387 */ /* 0x0041e80000100a00 */
[----:B0-----:R-:W2:Y:S04]  /*8ad90*/  LDL.LU.64 R2, [R1+0x18] ;  /* 0x0000180001027983 */ /* 0x001ea80000300a00 */
[----:B--2---:R0:W-:Y:S04]  /*8ada0*/  STL.64 [R1+0x2f70], R2 ;  /* 0x002f700201007387 */ /* 0x0041e80000100a00 */
[----:B0-----:R-:W2:Y:S01]  /*8adb0*/  LDL.LU.64 R2, [R1+0x20] ;  /* 0x0000200001027983 */ /* 0x001ea20000300a00 */
[----:B---3--:R-:W-:-:S03]  /*8adc0*/  PRMT R28, R26, 0x7632, R28 ;  /* 0x000076321a1c7816 */ /* 0x008fc6000000001c */
[----:B-----5:R-:W-:Y:S04]  /*8add0*/  STG.E.U16 [R12.64], R27 ;  /* 0x0000001b0c007986 */ /* 0x020fe8000c101504 */
[----:B--2---:R0:W-:Y:S04]  /*8ade0*/  STL.64 [R1+0x2f80], R2 ;  /* 0x002f800201007387 */ /* 0x0041e80000100a00 */
[----:B0-----:R-:W2:Y:S01]  /*8adf0*/  LDL.LU.64 R2, [R1+0x28] ;  /* 0x0000280001027983 */ /* 0x001ea20000300a00 */
[----:B------:R-:W3:Y:S02]  /*8ae00*/  LDL.LU R26, [R1+0x7c] ;  /* 0x00007c00011a7983 */ /* 0x000ee40000300800 */
[----:B------:R-:W5:Y:S02]  /*8ae10*/  LDL.LU.64 R6, [R1+0x8] ;  /* 0x0000080001067983 */ /* 0x000f640000300a00 */
[----:B------:R-:W2:Y:S01]  /*8ae20*/  LDL.LU.64 R8, [R1] ;  /* 0x0000000001087983 */ /* 0x000ea20000300a00 */
[----:B------:R-:W4:Y:S01]  /*8ae30*/  LDL.LU.64 R12, [R1+0x3030] ;  /* 0x00303000010c7983 */ /* 0x000f220000300a00 */
[----:B------:R-:W-:-:S02]  /*8ae40*/  PRMT R29, R27, 0x7632, R29 ;  /* 0x000076321b1d7816 */ /* 0x000fc4000000001d */
[----:B------:R-:W2:Y:S01]  /*8ae50*/  LDL.LU R27, [R1+0x3028] ;  /* 0x00302800011b7983 */ /* 0x000ea20000300800 */
[----:B----4-:R0:W-:Y:S04]  /*8ae60*/  STG.E.U16 [R12.64], R25 ;  /* 0x000000190c007986 */ /* 0x0101e8000c101504 */
[----:B0-----:R-:W4:Y:S01]  /*8ae70*/  LDL.LU.64 R12, [R1+0x3020] ;  /* 0x00302000010c7983 */ /* 0x001f220000300a00 */
[----:B--2---:R-:W-:Y:S02]  /*8ae80*/  PRMT R27, R25, 0x7632, R27 ;  /* 0x00007632191b7816 */ /* 0x004fe4000000001b */
[----:B------:R-:W2:Y:S01]  /*8ae90*/  LDL.LU R25, [R1+0x3018] ;  /* 0x0030180001197983 */ /* 0x000ea20000300800 */
[----:B----4-:R0:W-:Y:S04]  /*8aea0*/  STG.E.U16 [R12.64], R23 ;  /* 0x000000170c007986 */ /* 0x0101e8000c101504 */
[----:B0-----:R-:W4:Y:S01]  /*8aeb0*/  LDL.LU.64 R12, [R1+0x3010] ;  /* 0x00301000010c7983 */ /* 0x001f220000300a00 */
[----:B--2---:R-:W-:-:S02]  /*8aec0*/  PRMT R25, R23, 0x7632, R25 ;  /* 0x0000763217197816 */ /* 0x004fc40000000019 */
        /* <DEDUP_REMOVED lines=23> */
[----:B------:R-:W-:-:S02]  /*8b040*/  PRMT R13, R14, 0x7632, R13 ;  /* 0x000076320e0d7816 */ /* 0x000fc4000000000d */
[----:B------:R-:W2:Y:S02]  /*8b050*/  LDL.LU R14, [R1+0x2fa8] ;  /* 0x002fa800010e7983 */ /* 0x000ea40000300800 */
[----:B------:R0:W-:Y:S02]  /*8b060*/  STG.E.U16 [R4.64], R16 ;  /* 0x0000001004007986 */ /* 0x0001e4000c101504 */
[----:B0-----:R-:W2:Y:S01]  /*8b070*/  LDL.LU.64 R4, [R1+0x2fa0] ;  /* 0x002fa00001047983 */ /* 0x001ea20000300a00 */
[----:B----4-:R-:W-:-:S03]  /*8b080*/  PRMT R11, R16, 0x7632, R11 ;  /* 0x00007632100b7816 */ /* 0x010fc6000000000b */
[----:B------:R-:W4:Y:S04]  /*8b090*/  LDL.LU R16, [R1+0x2f9c] ;  /* 0x002f9c0001107983 */ /* 0x000f280000300800 */
[----:B--2---:R-:W-:Y:S01]  /*8b0a0*/  STG.E.U16 [R4.64], R18 ;  /* 0x0000001204007986 */ /* 0x004fe2000c101504 */
[----:B------:R-:W-:Y:S01]  /*8b0b0*/  STG.E.U16 [R2.64], R20 ;  /* 0x0000001402007986 */ /* 0x000fe2000c101504 */
[----:B----4-:R-:W-:-:S05]  /*8b0c0*/  PRMT R16, R18, 0x7632, R16 ;  /* 0x0000763212107816 */ /* 0x010fca0000000010 */
[----:B------:R0:W-:Y:S04]  /*8b0d0*/  STL.S16 [R1+0x38], R16 ;  /* 0x0000381001007387 */ /* 0x0001e80000100600 */
[----:B0-----:R-:W2:Y:S01]  /*8b0e0*/  LDL.LU R16, [R1+0x2f98] ;  /* 0x002f980001107983 */ /* 0x001ea20000300800 */
[----:B------:R-:W4:Y:S02]  /*8b0f0*/  LDL.LU.64 R4, [R1+0x2f90] ;  /* 0x002f900001047983 */ /* 0x000f240000300a00 */
[----:B------:R-:W2:Y:S02]  /*8b100*/  LDL.LU R18, [R1+0x2f88] ;  /* 0x002f880001127983 */ /* 0x000ea40000300800 */
[----:B------:R-:W2:Y:S01]  /*8b110*/  LDL.LU.64 R2, [R1+0x2f80] ;  /* 0x002f800001027983 */ /* 0x000ea20000300a00 */
[----:B----4-:R-:W-:-:S02]  /*8b120*/  PRMT R4, R20, 0x7632, R4 ;  /* 0x0000763214047816 */ /* 0x010fc40000000004 */
[----:B------:R-:W4:Y:S04]  /*8b130*/  LDL.LU R20, [R1+0x2f78] ;  /* 0x002f780001147983 */ /* 0x000f280000300800 */
[----:B--2---:R0:W-:Y:S04]  /*8b140*/  STG.E.U16 [R2.64], R22 ;  /* 0x0000001602007986 */ /* 0x0041e8000c101504 */
[----:B0-----:R-:W2:Y:S01]  /*8b150*/  LDL.LU.64 R2, [R1+0x2f70] ;  /* 0x002f700001027983 */ /* 0x001ea20000300a00 */
[----:B------:R-:W-:Y:S02]  /*8b160*/  PRMT R5, R22, 0x7632, R5 ;  /* 0x0000763216057816 */ /* 0x000fe40000000005 */
[----:B------:R-:W3:Y:S01]  /*8b170*/  LDL.LU R22, [R1+0x2f68] ;  /* 0x002f680001167983 */ /* 0x000ee20000300800 */
[----:B------:R-:W-:Y:S01]  /*8b180*/  PRMT R0, R24, 0x7632, R0 ;  /* 0x0000763218007816 */ /* 0x000fe20000000000 */
[----:B--2---:R0:W-:Y:S04]  /*8b190*/  STG.E.U16 [R2.64], R24 ;  /* 0x0000001802007986 */ /* 0x0041e8000c101504 */
[----:B0-----:R-:W2:Y:S01]  /*8b1a0*/  LDL.LU.64 R2, [R1+0x2f60] ;  /* 0x002f600001027983 */ /* 0x001ea20000300a00 */
[----:B------:R-:W3:Y:S02]  /*8b1b0*/  LDL.LU R24, [R1+0x2f5c] ;  /* 0x002f5c0001187983 */ /* 0x000ee40000300800 */
[----:B---3--:R-:W-:Y:S01]  /*8b1c0*/  PRMT R24, R26, 0x7632, R24 ;  /* 0x000076321a187816 */ /* 0x008fe20000000018 */
[----:B--2---:R-:W-:Y:S01]  /*8b1d0*/  STG.E.U16 [R2.64], R26 ;  /* 0x0000001a02007986 */ /* 0x004fe2000c101504 */
[----:B-----5:R-:W-:Y:S03]  /*8b1e0*/  STG.E.U16 [R6.64], R28 ;  /* 0x0000001c06007986 */ /* 0x020fe6000c101504 */
[----:B------:R0:W-:Y:S01]  /*8b1f0*/  STL.S16 [R1+0x18], R24 ;  /* 0x0000181801007387 */ /* 0x0001e20000100600 */
[----:B------:R1:W-:Y:S03]  /*8b200*/  STG.E.U16 [R8.64], R29 ;  /* 0x0000001d08007986 */ /* 0x0003e6000c101504 */
[----:B0-----:R-:W2:Y:S01]  /*8b210*/  LDL.LU R24, [R1+0x2f58] ;  /* 0x002f580001187983 */ /* 0x001ea20000300800 */
[----:B------:R-:W3:Y:S02]  /*8b220*/  LDL.LU.64 R2, [R1+0x2f50] ;  /* 0x002f500001027983 */ /* 0x000ee40000300a00 */
[----:B------:R-:W5:Y:S02]  /*8b230*/  LDL.LU R26, [R1+0x2f48] ;  /* 0x002f4800011a7983 */ /* 0x000f640000300800 */
[----:B------:R-:W2:Y:S01]  /*8b240*/  LDL.LU.64 R6, [R1+0x2f40] ;  /* 0x002f400001067983 */ /* 0x000ea20000300a00 */
[----:B------:R-:W2:Y:S01]  /*8b250*/  LDL.LU R28, [R1+0x2f38] ;  /* 0x002f3800011c7983 */ /* 0x000ea20000300800 */
[----:B-1----:R-:W2:Y:S02]  /*8b260*/  LDL.LU.64 R8, [R1+0x2f30] ;  /* 0x002f300001087983 */ /* 0x002ea40000300a00 */
[----:B------:R-:W2:Y:S02]  /*8b270*/  LDL.LU R29, [R1+0x2f2c] ;  /* 0x002f2c00011d7983 */ /* 0x000ea40000300800 */
[----:B--2---:R0:W-:Y:S04]  /*8b280*/  STG.E.U16 [R28.64], R27 ;  /* 0x0000001b1c007986 */ /* 0x0041e8000c101504 */
[----:B0-----:R-:W5:Y:S01]  /*8b290*/  LDL.LU R27, [R1+0x2f28] ;  /* 0x002f2800011b7983 */ /* 0x001f620000300800 */
[----:B------:R-:W2:Y:S02]  /*8b2a0*/  LDL.LU R29, [R1+0x424] ;  /* 0x00042400011d7983 */ /* 0x000ea40000300800 */
[----:B------:R-:W2:Y:S01]  /*8b2b0*/  LDL.LU.S16 R28, [R1+0x18] ;  /* 0x00001800011c7983 */ /* 0x000ea20000300600 */
[----:B-----5:R0:W-:Y:S04]  /*8b2c0*/  STG.E.U16 [R26.64], R25 ;  /* 0x000000191a007986 */ /* 0x0201e8000c101504 */
[----:B0-----:R-:W5:Y:S01]  /*8b2d0*/  LDL.LU R25, [R1+0x2f24] ;  /* 0x002f240001197983 */ /* 0x001f620000300800 */
[----:B------:R-:W2:Y:S02]  /*8b2e0*/  LDL.LU R27, [R1+0x41c] ;  /* 0x00041c00011b7983 */ /* 0x000ea40000300800 */
[----:B------:R-:W2:Y:S01]  /*8b2f0*/  LDL.LU R26, [R1+0x860] ;  /* 0x00086000011a7983 */ /* 0x000ea20000300800 */
[----:B-----5:R0:W-:Y:S04]  /*8b300*/  STG.E.U16 [R24.64], R23 ;  /* 0x0000001718007986 */ /* 0x0201e8000c101504 */
[----:B0-----:R-:W5:Y:S01]  /*8b310*/  LDL.LU R23, [R1+0x2f20] ;  /* 0x002f200001177983 */ /* 0x001f620000300800 */
[----:B------:R-:W2:Y:S02]  /*8b320*/  LDL.LU R24, [R1+0x868] ;  /* 0x0008680001187983 */ /* 0x000ea40000300800 */
[----:B------:R-:W2:Y:S01]  /*8b330*/  LDL.LU R25, [R1+0x864] ;  /* 0x0008640001197983 */ /* 0x000ea20000300800 */
[----:B-----5:R0:W-:Y:S04]  /*8b340*/  STG.E.U16 [R22.64], R21 ;  /* 0x0000001516007986 */ /* 0x0201e8000c101504 */
[----:B0-----:R-:W4:Y:S01]  /*8b350*/  LDL.LU R21, [R1+0x2f1c] ;  /* 0x002f1c0001157983 */ /* 0x001f220000300800 */
[----:B------:R-:W5:Y:S02]  /*8b360*/  LDL.LU R22, [R1+0x870] ;  /* 0x0008700001167983 */ /* 0x000f640000300800 */
[----:B------:R-:W2:Y:S01]  /*8b370*/  LDL.LU R23, [R1+0x86c] ;  /* 0x00086c0001177983 */ /* 0x000ea20000300800 */
[----:B----4-:R0:W-:Y:S04]  /*8b380*/  STG.E.U16 [R20.64], R19 ;  /* 0x0000001314007986 */ /* 0x0101e8000c101504 */
[----:B0-----:R-:W4:Y:S01]  /*8b390*/  LDL.LU R19, [R1+0x2f18] ;  /* 0x002f180001137983 */ /* 0x001f220000300800 */
[----:B------:R-:W2:Y:S02]  /*8b3a0*/  LDL.LU R20, [R1+0x42c] ;  /* 0x00042c0001147983 */ /* 0x000ea40000300800 */
        /* <DEDUP_REMOVED lines=15> */
[----:B------:R-:W4:Y:S02]  /*8b4a0*/  LDL.LU.S16 R12, [R1+0x38] ;  /* 0x00003800010c7983 */ /* 0x000f240000300600 */
[----:B------:R-:W2:Y:S01]  /*8b4b0*/  LDL.LU R13, [R1+0x87c] ;  /* 0x00087c00010d7983 */ /* 0x000ea20000300800 */
[----:B----4-:R-:W-:Y:S01]  /*8b4c0*/  STG.E.U16 [R10.64], R12 ;  /* 0x0000000c0a007986 */ /* 0x010fe2000c101504 */
[----:B------:R0:W-:Y:S02]  /*8b4d0*/  STG.E.U16 [R8.64], R4 ;  /* 0x0000000408007986 */ /* 0x0001e4000c101504 */
[----:B------:R1:W-:Y:S01]  /*8b4e0*/  STG.E.U16 [R6.64], R5 ;  /* 0x0000000506007986 */ /* 0x0003e2000c101504 */
[----:B0-----:R-:W4:Y:S01]  /*8b4f0*/  LDL.LU R4, [R1+0x2f04] ;  /* 0x002f040001047983 */ /* 0x001f220000300800 */
[----:B-1----:R-:W4:Y:S02]  /*8b500*/  LDL.LU R5, [R1+0x2f00] ;  /* 0x002f000001057983 */ /* 0x002f240000300800 */
[----:B--2---:R-:W-:Y:S01]  /*8b510*/  FFMA R9, R16, 0.69314718246459960938, R15 ;  /* 0x3f31721810097823 */ /* 0x004fe2000000000f */
[----:B------:R-:W-:-:S02]  /*8b520*/  FSEL R15, R29, -INF , P4 ;  /* 0xff8000001d0f7808 */ /* 0x000fc40002000000 */
[----:B------:R-:W0:Y:S04]  /*8b530*/  S2R R29, SR_TID.X ;  /* 0x00000000001d7919 */ /* 0x000e280000002100 */
[----:B---3--:R1:W-:Y:S01]  /*8b540*/  STG.E.U16 [R2.64], R0 ;  /* 0x0000000002007986 */ /* 0x0083e2000c101504 */
[----:B------:R-:W-:Y:S02]  /*8b550*/  FFMA R8, R14, 0.69314718246459960938, R13 ;  /* 0x3f3172180e087823 */ /* 0x000fe4000000000d */
[----:B------:R-:W-:Y:S01]  /*8b560*/  FFMA R10, R18, 0.69314718246459960938, R17 ;  /* 0x3f317218120a7823 */ /* 0x000fe20000000011 */
[----:B------:R-:W-:Y:S02]  /*8b570*/  FSEL R20, R20, -INF , P6 ;  /* 0xff80000014147808 */ /* 0x000fe40003000000 */
[----:B------:R-:W-:-:S02]  /*8b580*/  FSEL R16, R19, -INF , P5 ;  /* 0xff80000013107808 */ /* 0x000fc40002800000 */
[----:B------:R-:W-:Y:S02]  /*8b590*/  FSEL R14, R21, -INF , P3 ;  /* 0xff800000150e7808 */ /* 0x000fe40001800000 */
[----:B------:R-:W-:Y:S01]  /*8b5a0*/  FSEL R17, R27, -INF , P2 ;  /* 0xff8000001b117808 */ /* 0x000fe20001000000 */
[----:B------:R-:W-:Y:S02]  /*8b5b0*/  FFMA R13, R15, 0.69314718246459960938, R24 ;  /* 0x3f3172180f0d7823 */ /* 0x000fe40000000018 */
[----:B-----5:R-:W-:Y:S02]  /*8b5c0*/  FFMA R11, R20, 0.69314718246459960938, R22 ;  /* 0x3f317218140b7823 */ /* 0x020fe40000000016 */
[----:B------:R-:W-:Y:S02]  /*8b5d0*/  FFMA R12, R16, 0.69314718246459960938, R23 ;  /* 0x3f317218100c7823 */ /* 0x000fe40000000017 */
[----:B------:R-:W-:Y:S02]  /*8b5e0*/  FFMA R14, R14, 0.69314718246459960938, R25 ;  /* 0x3f3172180e0e7823 */ /* 0x000fe40000000019 */
[----:B------:R-:W-:Y:S01]  /*8b5f0*/  FFMA R15, R17, 0.69314718246459960938, R26 ;  /* 0x3f317218110f7823 */ /* 0x000fe2000000001a */
[----:B0-----:R-:W-:-:S04]  /*8b600*/  SHF.L.U32 R27, R29, 0x2, RZ ;  /* 0x000000021d1b7819 */ /* 0x001fc800000006ff */
[----:B-1----:R-:W-:Y:S01]  /*8b610*/  LOP3.LUT R0, R27, 0x70, RZ, 0xc0, !PT ;  /* 0x000000701b007812 */ /* 0x002fe200078ec0ff */
[----:B----4-:R0:W-:Y:S01]  /*8b620*/  STG.E.U16 [R4.64], R28 ;  /* 0x0000001c04007986 */ /* 0x0101e2000c101504 */
[----:B------:R-:W-:Y:S06]  /*8b630*/  BAR.SYNC.DEFER_BLOCKING 0x0 ;  /* 0x0000000000007b1d */ /* 0x000fec0000010000 */
[----:B------:R0:W-:Y:S04]  /*8b640*/  STS.128 [R0], R8 ;  /* 0x0000000800007388 */ /* 0x0001e80000000c00 */
[----:B------:R0:W-:Y:S01]  /*8b650*/  STS.128 [R0+0x80], R12 ;  /* 0x0000800c00007388 */ /* 0x0001e20000000c00 */
[----:B------:R-:W-:Y:S06]  /*8b660*/  BAR.SYNC.DEFER_BLOCKING 0x0 ;  /* 0x0000000000007b1d */ /* 0x000fec0000010000 */
[----:B------:R-:W-:Y:S05]  /*8b670*/  @P1 EXIT ;  /* 0x000000000000194d */ /* 0x000fea0003800000 */
[----:B0-----:R-:W-:Y:S01]  /*8b680*/  IMAD.SHL.U32 R28, R29, 0x10, RZ ;  /* 0x000000101d1c7824 */ /* 0x001fe200078e00ff */
[----:B------:R-:W-:Y:S01]  /*8b690*/  LOP3.LUT R27, R27, 0x80, RZ, 0xc0, !PT ;  /* 0x000000801b1b7812 */ /* 0x000fe200078ec0ff */
[----:B------:R-:W0:Y:S03]  /*8b6a0*/  S2R R29, SR_TID.X ;  /* 0x00000000001d7919 */ /* 0x000e260000002100 */
[----:B------:R-:W-:-:S04]  /*8b6b0*/  LOP3.LUT R28, R28, 0x70, RZ, 0xc0, !PT ;  /* 0x000000701c1c7812 */ /* 0x000fc800078ec0ff */
[----:B------:R-:W-:Y:S02]  /*8b6c0*/  IADD3 R27, R28, R27, RZ ;  /* 0x0000001b1c1b7210 */ /* 0x000fe40007ffe0ff */
[----:B------:R-:W1:Y:S01]  /*8b6d0*/  S2R R28, SR_CTAID.Y ;  /* 0x00000000001c7919 */ /* 0x000e620000002600 */
[----:B0-----:R-:W-:-:S04]  /*8b6e0*/  LOP3.LUT R29, R29, 0x18, RZ, 0xc0, !PT ;  /* 0x000000181d1d7812 */ /* 0x001fc800078ec0ff */
[----:B------:R-:W-:Y:S02]  /*8b6f0*/  LEA.HI R27, R29, R27, RZ, 0x1f ;  /* 0x0000001b1d1b7211 */ /* 0x000fe400078ff8ff */
[----:B------:R-:W2:Y:S01]  /*8b700*/  LDL.LU R29, [R1+0x2ed8] ;  /* 0x002ed800011d7983 */ /* 0x000ea20000300800 */
[----:B-1----:R-:W-:-:S03]  /*8b710*/  IMAD R0, R28, c[0x0][0x1cc], RZ ;  /* 0x000073001c007a24 */ /* 0x002fc600078e02ff */
[----:B------:R-:W0:Y:S02]  /*8b720*/  LDS R7, [R27] ;  /* 0x000000001b077984 */ /* 0x000e240000000800 */
[C---:B------:R-:W-:Y:S01]  /*8b730*/  SHF.L.U32 R2, R0.reuse, 0x2, RZ ;  /* 0x0000000200027819 */ /* 0x040fe200000006ff */
[----:B------:R-:W-:Y:S01]  /*8b740*/  IMAD.HI R0, R0, 0x4, RZ ;  /* 0x0000000400007827 */ /* 0x000fe200078e02ff */
[----:B--2---:R-:W-:-:S03]  /*8b750*/  SHF.L.U32 R3, R29, 0x2, RZ ;  /* 0x000000021d037819 */ /* 0x004fc600000006ff */
[----:B------:R-:W-:Y:S01]  /*8b760*/  IMAD.HI R5, R29, 0x4, RZ ;  /* 0x000000041d057827 */ /* 0x000fe200078e02ff */
[----:B------:R-:W-:-:S04]  /*8b770*/  IADD3 R2, P0, P1, R3, c[0x0][0x180], R2 ;  /* 0x0000600003027a10 */ /* 0x000fc8000791e002 */
[----:B------:R-:W-:-:S05]  /*8b780*/  IADD3.X R3, R5, c[0x0][0x184], R0, P0, P1 ;  /* 0x0000610005037a10 */ /* 0x000fca00007e2400 */
[----:B0-----:R-:W-:Y:S01]  /*8b790*/  STG.E [R2.64], R7 ;  /* 0x0000000702007986 */ /* 0x001fe2000c101904 */
[----:B------:R-:W-:Y:S05]  /*8b7a0*/  EXIT ;  /* 0x000000000000794d */ /* 0x000fea0003800000 */
.L_x_2:
[----:B------:R-:W-:-:S00]  /*8b7b0*/  BRA `(.L_x_2) ;  /* 0xfffffff000007947 */ /* 0x000fc0000383ffff */
[----:B------:R-:W-:-:S00]  /*8b7c0*/  NOP ;  /* 0x0000000000007918 */ /* 0x000fc00000000000 */
        /* <DEDUP_REMOVED lines=11> */
.L_x_3:


//--------------------- .nv.global.init           --------------------------
	.section	.nv.global.init,"aw",@progbits
.nv.global.init:
	.type		_$_str,@object
	.size		_$_str,(.L_0 - _$_str)
_$_str:
        /*0000*/ 	.byte	0x5f, 0x5f, 0x43, 0x55, 0x44, 0x41, 0x5f, 0x46, 0x54, 0x5a, 0x00
.L_0:


//--------------------- .nv.shared.attn_fwd       --------------------------
	.section	.nv.shared.attn_fwd,"aw",@nobits
	.sectionflags	@""
	.align	16
